//
// Generated by NVIDIA NVVM Compiler
//
// Compiler Build ID: CL-36424714
// Cuda compilation tools, release 13.0, V13.0.88
// Based on NVVM 20.0.0
//

.version 9.0
.target sm_100
.address_size 64

	// .globl	_Z17kernel_reduce_maxPfiS_
// _ZZ17kernel_reduce_maxPfiS_E5sdata has been demoted
// _ZZ17kernel_reduce_minPfiS_E5sdata has been demoted
// _ZZ18kerel_bitonic_sortPfiPiiE5sdata has been demoted
// _ZZN3cub18CUB_300001_SM_10006detail4scan16DeviceScanKernelINS2_10policy_hubIiiijN4cuda3std3__44plusIvEEE10Policy1000EN6thrust24THRUST_300001_SM_1000_NS10device_ptrIiEESF_NS0_13ScanTileStateIiLb1EEES9_NS0_8NullTypeEjiLb0ESI_EEvT0_T1_T2_iT3_T4_T5_E12temp_storage has been demoted
// _ZZN3cub18CUB_300001_SM_10006detail4scan16DeviceScanKernelINS2_10policy_hubIiiimN4cuda3std3__44plusIvEEE10Policy1000EN6thrust24THRUST_300001_SM_1000_NS10device_ptrIiEESF_NS0_13ScanTileStateIiLb1EEES9_NS0_8NullTypeEmiLb0ESI_EEvT0_T1_T2_iT3_T4_T5_E12temp_storage has been demoted
.global .align 1 .b8 _ZN34_INTERNAL_058a9a40_4_k_cu_1e5db3554cuda3std3__45__cpo5beginE[1];
.global .align 1 .b8 _ZN34_INTERNAL_058a9a40_4_k_cu_1e5db3554cuda3std3__45__cpo3endE[1];
.global .align 1 .b8 _ZN34_INTERNAL_058a9a40_4_k_cu_1e5db3554cuda3std3__45__cpo6cbeginE[1];
.global .align 1 .b8 _ZN34_INTERNAL_058a9a40_4_k_cu_1e5db3554cuda3std3__45__cpo4cendE[1];
.global .align 1 .b8 _ZN34_INTERNAL_058a9a40_4_k_cu_1e5db3554cuda3std3__45__cpo6rbeginE[1];
.global .align 1 .b8 _ZN34_INTERNAL_058a9a40_4_k_cu_1e5db3554cuda3std3__45__cpo4rendE[1];
.global .align 1 .b8 _ZN34_INTERNAL_058a9a40_4_k_cu_1e5db3554cuda3std3__45__cpo7crbeginE[1];
.global .align 1 .b8 _ZN34_INTERNAL_058a9a40_4_k_cu_1e5db3554cuda3std3__45__cpo5crendE[1];
.global .align 1 .b8 _ZN34_INTERNAL_058a9a40_4_k_cu_1e5db3554cuda3std3__436_GLOBAL__N__058a9a40_4_k_cu_1e5db3556ignoreE[1];
.global .align 1 .b8 _ZN34_INTERNAL_058a9a40_4_k_cu_1e5db3554cuda3std3__419piecewise_constructE[1];
.global .align 1 .b8 _ZN34_INTERNAL_058a9a40_4_k_cu_1e5db3554cuda3std3__48in_placeE[1];
.global .align 1 .b8 _ZN34_INTERNAL_058a9a40_4_k_cu_1e5db3554cuda3std3__420unreachable_sentinelE[1];
.global .align 1 .b8 _ZN34_INTERNAL_058a9a40_4_k_cu_1e5db3554cuda3std3__47nulloptE[1];
.global .align 1 .b8 _ZN34_INTERNAL_058a9a40_4_k_cu_1e5db3554cuda3std3__48unexpectE[1];
.global .align 1 .b8 _ZN34_INTERNAL_058a9a40_4_k_cu_1e5db3554cuda3std6ranges3__45__cpo4swapE[1];
.global .align 1 .b8 _ZN34_INTERNAL_058a9a40_4_k_cu_1e5db3554cuda3std6ranges3__45__cpo9iter_moveE[1];
.global .align 1 .b8 _ZN34_INTERNAL_058a9a40_4_k_cu_1e5db3554cuda3std6ranges3__45__cpo5beginE[1];
.global .align 1 .b8 _ZN34_INTERNAL_058a9a40_4_k_cu_1e5db3554cuda3std6ranges3__45__cpo3endE[1];
.global .align 1 .b8 _ZN34_INTERNAL_058a9a40_4_k_cu_1e5db3554cuda3std6ranges3__45__cpo6cbeginE[1];
.global .align 1 .b8 _ZN34_INTERNAL_058a9a40_4_k_cu_1e5db3554cuda3std6ranges3__45__cpo4cendE[1];
.global .align 1 .b8 _ZN34_INTERNAL_058a9a40_4_k_cu_1e5db3554cuda3std6ranges3__45__cpo7advanceE[1];
.global .align 1 .b8 _ZN34_INTERNAL_058a9a40_4_k_cu_1e5db3554cuda3std6ranges3__45__cpo9iter_swapE[1];
.global .align 1 .b8 _ZN34_INTERNAL_058a9a40_4_k_cu_1e5db3554cuda3std6ranges3__45__cpo4nextE[1];
.global .align 1 .b8 _ZN34_INTERNAL_058a9a40_4_k_cu_1e5db3554cuda3std6ranges3__45__cpo4prevE[1];
.global .align 1 .b8 _ZN34_INTERNAL_058a9a40_4_k_cu_1e5db3554cuda3std6ranges3__45__cpo4dataE[1];
.global .align 1 .b8 _ZN34_INTERNAL_058a9a40_4_k_cu_1e5db3554cuda3std6ranges3__45__cpo5cdataE[1];
.global .align 1 .b8 _ZN34_INTERNAL_058a9a40_4_k_cu_1e5db3554cuda3std6ranges3__45__cpo4sizeE[1];
.global .align 1 .b8 _ZN34_INTERNAL_058a9a40_4_k_cu_1e5db3554cuda3std6ranges3__45__cpo5ssizeE[1];
.global .align 1 .b8 _ZN34_INTERNAL_058a9a40_4_k_cu_1e5db3554cuda3std6ranges3__45__cpo8distanceE[1];
.global .align 1 .b8 _ZN34_INTERNAL_058a9a40_4_k_cu_1e5db3556thrust24THRUST_300001_SM_1000_NS8cuda_cub3parE[1];
.global .align 1 .b8 _ZN34_INTERNAL_058a9a40_4_k_cu_1e5db3556thrust24THRUST_300001_SM_1000_NS8cuda_cub10par_nosyncE[1];
.global .align 1 .b8 _ZN34_INTERNAL_058a9a40_4_k_cu_1e5db3556thrust24THRUST_300001_SM_1000_NS6system6detail10sequential3seqE[1];
.global .align 1 .b8 _ZN34_INTERNAL_058a9a40_4_k_cu_1e5db3556thrust24THRUST_300001_SM_1000_NS6system3cpp3parE[1];
.global .align 1 .b8 _ZN34_INTERNAL_058a9a40_4_k_cu_1e5db3556thrust24THRUST_300001_SM_1000_NS12placeholders2_1E[1];
.global .align 1 .b8 _ZN34_INTERNAL_058a9a40_4_k_cu_1e5db3556thrust24THRUST_300001_SM_1000_NS12placeholders2_2E[1];
.global .align 1 .b8 _ZN34_INTERNAL_058a9a40_4_k_cu_1e5db3556thrust24THRUST_300001_SM_1000_NS12placeholders2_3E[1];
.global .align 1 .b8 _ZN34_INTERNAL_058a9a40_4_k_cu_1e5db3556thrust24THRUST_300001_SM_1000_NS12placeholders2_4E[1];
.global .align 1 .b8 _ZN34_INTERNAL_058a9a40_4_k_cu_1e5db3556thrust24THRUST_300001_SM_1000_NS12placeholders2_5E[1];
.global .align 1 .b8 _ZN34_INTERNAL_058a9a40_4_k_cu_1e5db3556thrust24THRUST_300001_SM_1000_NS12placeholders2_6E[1];
.global .align 1 .b8 _ZN34_INTERNAL_058a9a40_4_k_cu_1e5db3556thrust24THRUST_300001_SM_1000_NS12placeholders2_7E[1];
.global .align 1 .b8 _ZN34_INTERNAL_058a9a40_4_k_cu_1e5db3556thrust24THRUST_300001_SM_1000_NS12placeholders2_8E[1];
.global .align 1 .b8 _ZN34_INTERNAL_058a9a40_4_k_cu_1e5db3556thrust24THRUST_300001_SM_1000_NS12placeholders2_9E[1];
.global .align 1 .b8 _ZN34_INTERNAL_058a9a40_4_k_cu_1e5db3556thrust24THRUST_300001_SM_1000_NS12placeholders3_10E[1];
.global .align 1 .b8 _ZN34_INTERNAL_058a9a40_4_k_cu_1e5db3556thrust24THRUST_300001_SM_1000_NS3seqE[1];
.global .align 1 .b8 _ZN34_INTERNAL_058a9a40_4_k_cu_1e5db3556thrust24THRUST_300001_SM_1000_NS6deviceE[1];

.visible .entry _Z17kernel_reduce_maxPfiS_(
	.param .u64 .ptr .align 1 _Z17kernel_reduce_maxPfiS__param_0,
	.param .u32 _Z17kernel_reduce_maxPfiS__param_1,
	.param .u64 .ptr .align 1 _Z17kernel_reduce_maxPfiS__param_2
)
{
	.reg .pred 	%p<9>;
	.reg .b32 	%r<25>;
	.reg .b32 	%f<26>;
	.reg .b64 	%rd<9>;
	// demoted variable
	.shared .align 4 .b8 _ZZ17kernel_reduce_maxPfiS_E5sdata[4096];
	ld.param.u64 	%rd3, [_Z17kernel_reduce_maxPfiS__param_0];
	ld.param.u32 	%r12, [_Z17kernel_reduce_maxPfiS__param_1];
	ld.param.u64 	%rd4, [_Z17kernel_reduce_maxPfiS__param_2];
	mov.u32 	%r1, %tid.x;
	mov.u32 	%r2, %ctaid.x;
	mov.u32 	%r3, %ntid.x;
	mad.lo.s32 	%r23, %r2, %r3, %r1;
	shr.s32 	%r13, %r12, 31;
	shr.u32 	%r14, %r13, 22;
	add.s32 	%r15, %r12, %r14;
	and.b32  	%r16, %r15, -1024;
	add.s32 	%r5, %r16, 1024;
	setp.ge.s32 	%p1, %r23, %r5;
	@%p1 bra 	$L__BB0_13;
	cvta.to.global.u64 	%rd5, %rd4;
	shl.b32 	%r17, %r1, 2;
	mov.u32 	%r18, _ZZ17kernel_reduce_maxPfiS_E5sdata;
	add.s32 	%r6, %r18, %r17;
	mul.wide.u32 	%rd6, %r2, 4;
	add.s64 	%rd1, %rd5, %rd6;
	mov.u32 	%r19, %nctaid.x;
	mul.lo.s32 	%r7, %r3, %r19;
	cvta.to.global.u64 	%rd2, %rd3;
$L__BB0_2:
	mov.b32 	%r20, -8388609;
	st.volatile.shared.u32 	[%r6], %r20;
	setp.ge.s32 	%p2, %r23, %r12;
	@%p2 bra 	$L__BB0_4;
	mul.wide.s32 	%rd7, %r23, 4;
	add.s64 	%rd8, %rd2, %rd7;
	ld.global.f32 	%f1, [%rd8];
	st.volatile.shared.f32 	[%r6], %f1;
$L__BB0_4:
	setp.lt.u32 	%p3, %r3, 66;
	bar.sync 	0;
	@%p3 bra 	$L__BB0_9;
	mov.u32 	%r24, %r3;
$L__BB0_6:
	shr.u32 	%r10, %r24, 1;
	setp.ge.u32 	%p4, %r1, %r10;
	@%p4 bra 	$L__BB0_8;
	ld.volatile.shared.f32 	%f2, [%r6];
	shl.b32 	%r21, %r10, 2;
	add.s32 	%r22, %r6, %r21;
	ld.volatile.shared.f32 	%f3, [%r22];
	max.f32 	%f4, %f2, %f3;
	st.volatile.shared.f32 	[%r6], %f4;
$L__BB0_8:
	bar.sync 	0;
	setp.gt.u32 	%p5, %r24, 131;
	mov.u32 	%r24, %r10;
	@%p5 bra 	$L__BB0_6;
$L__BB0_9:
	setp.gt.u32 	%p6, %r1, 31;
	@%p6 bra 	$L__BB0_12;
	setp.ne.s32 	%p7, %r1, 0;
	ld.volatile.shared.f32 	%f5, [%r6];
	ld.volatile.shared.f32 	%f6, [%r6+128];
	max.f32 	%f7, %f5, %f6;
	st.volatile.shared.f32 	[%r6], %f7;
	ld.volatile.shared.f32 	%f8, [%r6];
	ld.volatile.shared.f32 	%f9, [%r6+64];
	max.f32 	%f10, %f8, %f9;
	st.volatile.shared.f32 	[%r6], %f10;
	ld.volatile.shared.f32 	%f11, [%r6];
	ld.volatile.shared.f32 	%f12, [%r6+32];
	max.f32 	%f13, %f11, %f12;
	st.volatile.shared.f32 	[%r6], %f13;
	ld.volatile.shared.f32 	%f14, [%r6];
	ld.volatile.shared.f32 	%f15, [%r6+16];
	max.f32 	%f16, %f14, %f15;
	st.volatile.shared.f32 	[%r6], %f16;
	ld.volatile.shared.f32 	%f17, [%r6];
	ld.volatile.shared.f32 	%f18, [%r6+8];
	max.f32 	%f19, %f17, %f18;
	st.volatile.shared.f32 	[%r6], %f19;
	ld.volatile.shared.f32 	%f20, [%r6];
	ld.volatile.shared.f32 	%f21, [%r6+4];
	max.f32 	%f22, %f20, %f21;
	st.volatile.shared.f32 	[%r6], %f22;
	@%p7 bra 	$L__BB0_12;
	ld.volatile.shared.f32 	%f23, [_ZZ17kernel_reduce_maxPfiS_E5sdata];
	ld.global.f32 	%f24, [%rd1];
	max.f32 	%f25, %f23, %f24;
	st.global.f32 	[%rd1], %f25;
$L__BB0_12:
	add.s32 	%r23, %r23, %r7;
	setp.lt.s32 	%p8, %r23, %r5;
	@%p8 bra 	$L__BB0_2;
$L__BB0_13:
	ret;

}
	// .globl	_Z17kernel_reduce_minPfiS_
.visible .entry _Z17kernel_reduce_minPfiS_(
	.param .u64 .ptr .align 1 _Z17kernel_reduce_minPfiS__param_0,
	.param .u32 _Z17kernel_reduce_minPfiS__param_1,
	.param .u64 .ptr .align 1 _Z17kernel_reduce_minPfiS__param_2
)
{
	.reg .pred 	%p<9>;
	.reg .b32 	%r<25>;
	.reg .b32 	%f<26>;
	.reg .b64 	%rd<9>;
	// demoted variable
	.shared .align 4 .b8 _ZZ17kernel_reduce_minPfiS_E5sdata[4096];
	ld.param.u64 	%rd3, [_Z17kernel_reduce_minPfiS__param_0];
	ld.param.u32 	%r12, [_Z17kernel_reduce_minPfiS__param_1];
	ld.param.u64 	%rd4, [_Z17kernel_reduce_minPfiS__param_2];
	mov.u32 	%r1, %tid.x;
	mov.u32 	%r2, %ctaid.x;
	mov.u32 	%r3, %ntid.x;
	mad.lo.s32 	%r23, %r2, %r3, %r1;
	shr.s32 	%r13, %r12, 31;
	shr.u32 	%r14, %r13, 22;
	add.s32 	%r15, %r12, %r14;
	and.b32  	%r16, %r15, -1024;
	add.s32 	%r5, %r16, 1024;
	setp.ge.s32 	%p1, %r23, %r5;
	@%p1 bra 	$L__BB1_13;
	cvta.to.global.u64 	%rd5, %rd4;
	shl.b32 	%r17, %r1, 2;
	mov.u32 	%r18, _ZZ17kernel_reduce_minPfiS_E5sdata;
	add.s32 	%r6, %r18, %r17;
	mul.wide.u32 	%rd6, %r2, 4;
	add.s64 	%rd1, %rd5, %rd6;
	mov.u32 	%r19, %nctaid.x;
	mul.lo.s32 	%r7, %r3, %r19;
	cvta.to.global.u64 	%rd2, %rd3;
$L__BB1_2:
	mov.b32 	%r20, 2139095039;
	st.volatile.shared.u32 	[%r6], %r20;
	setp.ge.s32 	%p2, %r23, %r12;
	@%p2 bra 	$L__BB1_4;
	mul.wide.s32 	%rd7, %r23, 4;
	add.s64 	%rd8, %rd2, %rd7;
	ld.global.f32 	%f1, [%rd8];
	st.volatile.shared.f32 	[%r6], %f1;
$L__BB1_4:
	setp.lt.u32 	%p3, %r3, 66;
	bar.sync 	0;
	@%p3 bra 	$L__BB1_9;
	mov.u32 	%r24, %r3;
$L__BB1_6:
	shr.u32 	%r10, %r24, 1;
	setp.ge.u32 	%p4, %r1, %r10;
	@%p4 bra 	$L__BB1_8;
	ld.volatile.shared.f32 	%f2, [%r6];
	shl.b32 	%r21, %r10, 2;
	add.s32 	%r22, %r6, %r21;
	ld.volatile.shared.f32 	%f3, [%r22];
	min.f32 	%f4, %f2, %f3;
	st.volatile.shared.f32 	[%r6], %f4;
$L__BB1_8:
	bar.sync 	0;
	setp.gt.u32 	%p5, %r24, 131;
	mov.u32 	%r24, %r10;
	@%p5 bra 	$L__BB1_6;
$L__BB1_9:
	setp.gt.u32 	%p6, %r1, 31;
	@%p6 bra 	$L__BB1_12;
	setp.ne.s32 	%p7, %r1, 0;
	ld.volatile.shared.f32 	%f5, [%r6];
	ld.volatile.shared.f32 	%f6, [%r6+128];
	min.f32 	%f7, %f5, %f6;
	st.volatile.shared.f32 	[%r6], %f7;
	ld.volatile.shared.f32 	%f8, [%r6];
	ld.volatile.shared.f32 	%f9, [%r6+64];
	min.f32 	%f10, %f8, %f9;
	st.volatile.shared.f32 	[%r6], %f10;
	ld.volatile.shared.f32 	%f11, [%r6];
	ld.volatile.shared.f32 	%f12, [%r6+32];
	min.f32 	%f13, %f11, %f12;
	st.volatile.shared.f32 	[%r6], %f13;
	ld.volatile.shared.f32 	%f14, [%r6];
	ld.volatile.shared.f32 	%f15, [%r6+16];
	min.f32 	%f16, %f14, %f15;
	st.volatile.shared.f32 	[%r6], %f16;
	ld.volatile.shared.f32 	%f17, [%r6];
	ld.volatile.shared.f32 	%f18, [%r6+8];
	min.f32 	%f19, %f17, %f18;
	st.volatile.shared.f32 	[%r6], %f19;
	ld.volatile.shared.f32 	%f20, [%r6];
	ld.volatile.shared.f32 	%f21, [%r6+4];
	min.f32 	%f22, %f20, %f21;
	st.volatile.shared.f32 	[%r6], %f22;
	@%p7 bra 	$L__BB1_12;
	ld.volatile.shared.f32 	%f23, [_ZZ17kernel_reduce_minPfiS_E5sdata];
	ld.global.f32 	%f24, [%rd1];
	min.f32 	%f25, %f23, %f24;
	st.global.f32 	[%rd1], %f25;
$L__BB1_12:
	add.s32 	%r23, %r23, %r7;
	setp.lt.s32 	%p8, %r23, %r5;
	@%p8 bra 	$L__BB1_2;
$L__BB1_13:
	ret;

}
	// .globl	_Z11kernel_histPfPiiffi
.visible .entry _Z11kernel_histPfPiiffi(
	.param .u64 .ptr .align 1 _Z11kernel_histPfPiiffi_param_0,
	.param .u64 .ptr .align 1 _Z11kernel_histPfPiiffi_param_1,
	.param .u32 _Z11kernel_histPfPiiffi_param_2,
	.param .f32 _Z11kernel_histPfPiiffi_param_3,
	.param .f32 _Z11kernel_histPfPiiffi_param_4,
	.param .u32 _Z11kernel_histPfPiiffi_param_5
)
{
	.reg .pred 	%p<7>;
	.reg .b32 	%r<42>;
	.reg .b32 	%f<25>;
	.reg .b64 	%rd<23>;
	.reg .b64 	%fd<11>;

	ld.param.u64 	%rd3, [_Z11kernel_histPfPiiffi_param_0];
	ld.param.u64 	%rd4, [_Z11kernel_histPfPiiffi_param_1];
	ld.param.u32 	%r12, [_Z11kernel_histPfPiiffi_param_2];
	ld.param.f32 	%f3, [_Z11kernel_histPfPiiffi_param_3];
	ld.param.f32 	%f4, [_Z11kernel_histPfPiiffi_param_4];
	ld.param.u32 	%r13, [_Z11kernel_histPfPiiffi_param_5];
	cvta.to.global.u64 	%rd1, %rd4;
	cvta.to.global.u64 	%rd2, %rd3;
	mov.u32 	%r14, %ntid.x;
	mov.u32 	%r15, %ctaid.x;
	mov.u32 	%r16, %tid.x;
	mad.lo.s32 	%r40, %r14, %r15, %r16;
	mov.u32 	%r17, %nctaid.x;
	mul.lo.s32 	%r2, %r14, %r17;
	setp.ge.s32 	%p1, %r40, %r12;
	@%p1 bra 	$L__BB2_7;
	sub.f32 	%f1, %f4, %f3;
	cvt.rn.f32.s32 	%f2, %r13;
	add.s32 	%r18, %r40, %r2;
	max.s32 	%r19, %r12, %r18;
	setp.lt.s32 	%p2, %r18, %r12;
	selp.u32 	%r20, 1, 0, %p2;
	add.s32 	%r21, %r18, %r20;
	sub.s32 	%r22, %r19, %r21;
	div.u32 	%r23, %r22, %r2;
	add.s32 	%r3, %r23, %r20;
	and.b32  	%r24, %r3, 3;
	setp.eq.s32 	%p3, %r24, 3;
	@%p3 bra 	$L__BB2_4;
	add.s32 	%r25, %r3, 1;
	and.b32  	%r26, %r25, 3;
	neg.s32 	%r38, %r26;
$L__BB2_3:
	.pragma "nounroll";
	mul.wide.s32 	%rd5, %r40, 4;
	add.s64 	%rd6, %rd2, %rd5;
	ld.global.f32 	%f5, [%rd6];
	sub.f32 	%f6, %f5, %f3;
	div.rn.f32 	%f7, %f6, %f1;
	mul.f32 	%f8, %f7, %f2;
	cvt.f64.f32 	%fd1, %f8;
	mul.f64 	%fd2, %fd1, 0d3FEFFFEB074A771D;
	cvt.rzi.s32.f64 	%r27, %fd2;
	mul.wide.s32 	%rd7, %r27, 4;
	add.s64 	%rd8, %rd1, %rd7;
	atom.global.add.u32 	%r28, [%rd8], 1;
	add.s32 	%r40, %r40, %r2;
	add.s32 	%r38, %r38, 1;
	setp.ne.s32 	%p4, %r38, 0;
	@%p4 bra 	$L__BB2_3;
$L__BB2_4:
	setp.lt.u32 	%p5, %r3, 3;
	@%p5 bra 	$L__BB2_7;
	mul.wide.s32 	%rd13, %r2, 4;
	shl.b32 	%r37, %r2, 2;
$L__BB2_6:
	mul.wide.s32 	%rd9, %r40, 4;
	add.s64 	%rd10, %rd2, %rd9;
	ld.global.f32 	%f9, [%rd10];
	sub.f32 	%f10, %f9, %f3;
	div.rn.f32 	%f11, %f10, %f1;
	mul.f32 	%f12, %f11, %f2;
	cvt.f64.f32 	%fd3, %f12;
	mul.f64 	%fd4, %fd3, 0d3FEFFFEB074A771D;
	cvt.rzi.s32.f64 	%r29, %fd4;
	mul.wide.s32 	%rd11, %r29, 4;
	add.s64 	%rd12, %rd1, %rd11;
	atom.global.add.u32 	%r30, [%rd12], 1;
	add.s64 	%rd14, %rd10, %rd13;
	ld.global.f32 	%f13, [%rd14];
	sub.f32 	%f14, %f13, %f3;
	div.rn.f32 	%f15, %f14, %f1;
	mul.f32 	%f16, %f15, %f2;
	cvt.f64.f32 	%fd5, %f16;
	mul.f64 	%fd6, %fd5, 0d3FEFFFEB074A771D;
	cvt.rzi.s32.f64 	%r31, %fd6;
	mul.wide.s32 	%rd15, %r31, 4;
	add.s64 	%rd16, %rd1, %rd15;
	atom.global.add.u32 	%r32, [%rd16], 1;
	add.s64 	%rd17, %rd14, %rd13;
	ld.global.f32 	%f17, [%rd17];
	sub.f32 	%f18, %f17, %f3;
	div.rn.f32 	%f19, %f18, %f1;
	mul.f32 	%f20, %f19, %f2;
	cvt.f64.f32 	%fd7, %f20;
	mul.f64 	%fd8, %fd7, 0d3FEFFFEB074A771D;
	cvt.rzi.s32.f64 	%r33, %fd8;
	mul.wide.s32 	%rd18, %r33, 4;
	add.s64 	%rd19, %rd1, %rd18;
	atom.global.add.u32 	%r34, [%rd19], 1;
	add.s64 	%rd20, %rd17, %rd13;
	ld.global.f32 	%f21, [%rd20];
	sub.f32 	%f22, %f21, %f3;
	div.rn.f32 	%f23, %f22, %f1;
	mul.f32 	%f24, %f23, %f2;
	cvt.f64.f32 	%fd9, %f24;
	mul.f64 	%fd10, %fd9, 0d3FEFFFEB074A771D;
	cvt.rzi.s32.f64 	%r35, %fd10;
	mul.wide.s32 	%rd21, %r35, 4;
	add.s64 	%rd22, %rd1, %rd21;
	atom.global.add.u32 	%r36, [%rd22], 1;
	add.s32 	%r40, %r37, %r40;
	setp.lt.s32 	%p6, %r40, %r12;
	@%p6 bra 	$L__BB2_6;
$L__BB2_7:
	ret;

}
	// .globl	_Z15kernel_pre_sortPfPiS_iffi
.visible .entry _Z15kernel_pre_sortPfPiS_iffi(
	.param .u64 .ptr .align 1 _Z15kernel_pre_sortPfPiS_iffi_param_0,
	.param .u64 .ptr .align 1 _Z15kernel_pre_sortPfPiS_iffi_param_1,
	.param .u64 .ptr .align 1 _Z15kernel_pre_sortPfPiS_iffi_param_2,
	.param .u32 _Z15kernel_pre_sortPfPiS_iffi_param_3,
	.param .f32 _Z15kernel_pre_sortPfPiS_iffi_param_4,
	.param .f32 _Z15kernel_pre_sortPfPiS_iffi_param_5,
	.param .u32 _Z15kernel_pre_sortPfPiS_iffi_param_6
)
{
	.reg .pred 	%p<7>;
	.reg .b32 	%r<42>;
	.reg .b32 	%f<25>;
	.reg .b64 	%rd<35>;
	.reg .b64 	%fd<11>;

	ld.param.u64 	%rd4, [_Z15kernel_pre_sortPfPiS_iffi_param_0];
	ld.param.u64 	%rd5, [_Z15kernel_pre_sortPfPiS_iffi_param_1];
	ld.param.u64 	%rd6, [_Z15kernel_pre_sortPfPiS_iffi_param_2];
	ld.param.u32 	%r12, [_Z15kernel_pre_sortPfPiS_iffi_param_3];
	ld.param.f32 	%f3, [_Z15kernel_pre_sortPfPiS_iffi_param_4];
	ld.param.f32 	%f4, [_Z15kernel_pre_sortPfPiS_iffi_param_5];
	ld.param.u32 	%r13, [_Z15kernel_pre_sortPfPiS_iffi_param_6];
	cvta.to.global.u64 	%rd1, %rd6;
	cvta.to.global.u64 	%rd2, %rd5;
	cvta.to.global.u64 	%rd3, %rd4;
	mov.u32 	%r14, %ntid.x;
	mov.u32 	%r15, %ctaid.x;
	mov.u32 	%r16, %tid.x;
	mad.lo.s32 	%r40, %r14, %r15, %r16;
	mov.u32 	%r17, %nctaid.x;
	mul.lo.s32 	%r2, %r14, %r17;
	setp.ge.s32 	%p1, %r40, %r12;
	@%p1 bra 	$L__BB3_7;
	sub.f32 	%f1, %f4, %f3;
	cvt.rn.f32.s32 	%f2, %r13;
	add.s32 	%r18, %r40, %r2;
	max.s32 	%r19, %r12, %r18;
	setp.lt.s32 	%p2, %r18, %r12;
	selp.u32 	%r20, 1, 0, %p2;
	add.s32 	%r21, %r18, %r20;
	sub.s32 	%r22, %r19, %r21;
	div.u32 	%r23, %r22, %r2;
	add.s32 	%r3, %r23, %r20;
	and.b32  	%r24, %r3, 3;
	setp.eq.s32 	%p3, %r24, 3;
	@%p3 bra 	$L__BB3_4;
	add.s32 	%r25, %r3, 1;
	and.b32  	%r26, %r25, 3;
	neg.s32 	%r38, %r26;
$L__BB3_3:
	.pragma "nounroll";
	mul.wide.s32 	%rd7, %r40, 4;
	add.s64 	%rd8, %rd3, %rd7;
	ld.global.f32 	%f5, [%rd8];
	sub.f32 	%f6, %f5, %f3;
	div.rn.f32 	%f7, %f6, %f1;
	mul.f32 	%f8, %f7, %f2;
	cvt.f64.f32 	%fd1, %f8;
	mul.f64 	%fd2, %fd1, 0d3FEFFFEB074A771D;
	cvt.rzi.s32.f64 	%r27, %fd2;
	mul.wide.s32 	%rd9, %r27, 4;
	add.s64 	%rd10, %rd2, %rd9;
	atom.global.add.u32 	%r28, [%rd10], -1;
	mul.wide.s32 	%rd11, %r28, 4;
	add.s64 	%rd12, %rd1, %rd11;
	st.global.f32 	[%rd12+-4], %f5;
	add.s32 	%r40, %r40, %r2;
	add.s32 	%r38, %r38, 1;
	setp.ne.s32 	%p4, %r38, 0;
	@%p4 bra 	$L__BB3_3;
$L__BB3_4:
	setp.lt.u32 	%p5, %r3, 3;
	@%p5 bra 	$L__BB3_7;
	mul.wide.s32 	%rd19, %r2, 4;
	shl.b32 	%r37, %r2, 2;
$L__BB3_6:
	mul.wide.s32 	%rd13, %r40, 4;
	add.s64 	%rd14, %rd3, %rd13;
	ld.global.f32 	%f9, [%rd14];
	sub.f32 	%f10, %f9, %f3;
	div.rn.f32 	%f11, %f10, %f1;
	mul.f32 	%f12, %f11, %f2;
	cvt.f64.f32 	%fd3, %f12;
	mul.f64 	%fd4, %fd3, 0d3FEFFFEB074A771D;
	cvt.rzi.s32.f64 	%r29, %fd4;
	mul.wide.s32 	%rd15, %r29, 4;
	add.s64 	%rd16, %rd2, %rd15;
	atom.global.add.u32 	%r30, [%rd16], -1;
	mul.wide.s32 	%rd17, %r30, 4;
	add.s64 	%rd18, %rd1, %rd17;
	st.global.f32 	[%rd18+-4], %f9;
	add.s64 	%rd20, %rd14, %rd19;
	ld.global.f32 	%f13, [%rd20];
	sub.f32 	%f14, %f13, %f3;
	div.rn.f32 	%f15, %f14, %f1;
	mul.f32 	%f16, %f15, %f2;
	cvt.f64.f32 	%fd5, %f16;
	mul.f64 	%fd6, %fd5, 0d3FEFFFEB074A771D;
	cvt.rzi.s32.f64 	%r31, %fd6;
	mul.wide.s32 	%rd21, %r31, 4;
	add.s64 	%rd22, %rd2, %rd21;
	atom.global.add.u32 	%r32, [%rd22], -1;
	mul.wide.s32 	%rd23, %r32, 4;
	add.s64 	%rd24, %rd1, %rd23;
	st.global.f32 	[%rd24+-4], %f13;
	add.s64 	%rd25, %rd20, %rd19;
	ld.global.f32 	%f17, [%rd25];
	sub.f32 	%f18, %f17, %f3;
	div.rn.f32 	%f19, %f18, %f1;
	mul.f32 	%f20, %f19, %f2;
	cvt.f64.f32 	%fd7, %f20;
	mul.f64 	%fd8, %fd7, 0d3FEFFFEB074A771D;
	cvt.rzi.s32.f64 	%r33, %fd8;
	mul.wide.s32 	%rd26, %r33, 4;
	add.s64 	%rd27, %rd2, %rd26;
	atom.global.add.u32 	%r34, [%rd27], -1;
	mul.wide.s32 	%rd28, %r34, 4;
	add.s64 	%rd29, %rd1, %rd28;
	st.global.f32 	[%rd29+-4], %f17;
	add.s64 	%rd30, %rd25, %rd19;
	ld.global.f32 	%f21, [%rd30];
	sub.f32 	%f22, %f21, %f3;
	div.rn.f32 	%f23, %f22, %f1;
	mul.f32 	%f24, %f23, %f2;
	cvt.f64.f32 	%fd9, %f24;
	mul.f64 	%fd10, %fd9, 0d3FEFFFEB074A771D;
	cvt.rzi.s32.f64 	%r35, %fd10;
	mul.wide.s32 	%rd31, %r35, 4;
	add.s64 	%rd32, %rd2, %rd31;
	atom.global.add.u32 	%r36, [%rd32], -1;
	mul.wide.s32 	%rd33, %r36, 4;
	add.s64 	%rd34, %rd1, %rd33;
	st.global.f32 	[%rd34+-4], %f21;
	add.s32 	%r40, %r37, %r40;
	setp.lt.s32 	%p6, %r40, %r12;
	@%p6 bra 	$L__BB3_6;
$L__BB3_7:
	ret;

}
	// .globl	_Z18kerel_bitonic_sortPfiPii
.visible .entry _Z18kerel_bitonic_sortPfiPii(
	.param .u64 .ptr .align 1 _Z18kerel_bitonic_sortPfiPii_param_0,
	.param .u32 _Z18kerel_bitonic_sortPfiPii_param_1,
	.param .u64 .ptr .align 1 _Z18kerel_bitonic_sortPfiPii_param_2,
	.param .u32 _Z18kerel_bitonic_sortPfiPii_param_3
)
{
	.reg .pred 	%p<206>;
	.reg .b32 	%r<74>;
	.reg .b32 	%f<203>;
	.reg .b64 	%rd<13>;
	// demoted variable
	.shared .align 4 .b8 _ZZ18kerel_bitonic_sortPfiPiiE5sdata[4096];
	ld.param.u32 	%r40, [_Z18kerel_bitonic_sortPfiPii_param_3];
	mov.u32 	%r1, %tid.x;
	mov.u32 	%r2, %ctaid.x;
	mov.u32 	%r3, %ntid.x;
	mad.lo.s32 	%r72, %r2, %r3, %r1;
	mov.u32 	%r5, %nctaid.x;
	shl.b32 	%r6, %r40, 10;
	setp.ge.s32 	%p1, %r72, %r6;
	@%p1 bra 	$L__BB4_308;
	shl.b32 	%r42, %r1, 2;
	mov.u32 	%r43, _ZZ18kerel_bitonic_sortPfiPiiE5sdata;
	add.s32 	%r7, %r43, %r42;
	xor.b32  	%r8, %r1, 1;
	xor.b32  	%r44, %r42, 4;
	add.s32 	%r9, %r43, %r44;
	xor.b32  	%r10, %r1, 2;
	xor.b32  	%r45, %r42, 8;
	add.s32 	%r11, %r43, %r45;
	and.b32  	%r12, %r1, 8;
	xor.b32  	%r13, %r1, 4;
	xor.b32  	%r46, %r42, 16;
	add.s32 	%r14, %r43, %r46;
	and.b32  	%r15, %r1, 16;
	xor.b32  	%r16, %r1, 8;
	xor.b32  	%r47, %r42, 32;
	add.s32 	%r17, %r43, %r47;
	and.b32  	%r18, %r1, 32;
	xor.b32  	%r19, %r1, 16;
	xor.b32  	%r48, %r42, 64;
	add.s32 	%r20, %r43, %r48;
	and.b32  	%r21, %r1, 64;
	xor.b32  	%r22, %r1, 32;
	xor.b32  	%r49, %r42, 128;
	add.s32 	%r23, %r43, %r49;
	and.b32  	%r24, %r1, 128;
	xor.b32  	%r25, %r1, 64;
	xor.b32  	%r50, %r42, 256;
	add.s32 	%r26, %r43, %r50;
	and.b32  	%r27, %r1, 256;
	xor.b32  	%r28, %r1, 128;
	xor.b32  	%r51, %r42, 512;
	add.s32 	%r29, %r43, %r51;
	and.b32  	%r30, %r1, 512;
	xor.b32  	%r31, %r1, 256;
	xor.b32  	%r52, %r42, 1024;
	add.s32 	%r32, %r43, %r52;
	mul.lo.s32 	%r33, %r5, %r3;
	mov.b32 	%r73, 0;
$L__BB4_2:
	ld.param.u64 	%rd12, [_Z18kerel_bitonic_sortPfiPii_param_2];
	add.s32 	%r53, %r73, %r2;
	cvta.to.global.u64 	%rd5, %rd12;
	mul.wide.u32 	%rd6, %r53, 4;
	add.s64 	%rd7, %rd5, %rd6;
	ld.global.u32 	%r36, [%rd7];
	add.s32 	%r54, %r53, 1;
	mul.wide.u32 	%rd8, %r54, 4;
	add.s64 	%rd1, %rd5, %rd8;
	ld.global.u32 	%r55, [%rd1];
	sub.s32 	%r37, %r55, %r36;
	setp.gt.s32 	%p2, %r37, 1024;
	@%p2 bra 	$L__BB4_307;
	ld.param.u64 	%rd11, [_Z18kerel_bitonic_sortPfiPii_param_0];
	mov.b32 	%r56, 2139095039;
	st.shared.u32 	[%r7], %r56;
	setp.ge.s32 	%p3, %r1, %r37;
	add.s32 	%r57, %r36, %r1;
	cvta.to.global.u64 	%rd9, %rd11;
	mul.wide.s32 	%rd10, %r57, 4;
	add.s64 	%rd2, %rd9, %rd10;
	@%p3 bra 	$L__BB4_5;
	ld.global.f32 	%f201, [%rd2];
	st.shared.f32 	[%r7], %f201;
$L__BB4_5:
	setp.le.u32 	%p4, %r8, %r1;
	bar.sync 	0;
	@%p4 bra 	$L__BB4_11;
	and.b32  	%r58, %r1, 2;
	setp.ne.s32 	%p5, %r58, 0;
	@%p5 bra 	$L__BB4_9;
	ld.shared.f32 	%f1, [%r7];
	ld.shared.f32 	%f2, [%r9];
	setp.leu.f32 	%p7, %f1, %f2;
	@%p7 bra 	$L__BB4_11;
	st.shared.f32 	[%r7], %f2;
	st.shared.f32 	[%r9], %f1;
	bra.uni 	$L__BB4_11;
$L__BB4_9:
	ld.shared.f32 	%f3, [%r7];
	ld.shared.f32 	%f4, [%r9];
	setp.geu.f32 	%p6, %f3, %f4;
	@%p6 bra 	$L__BB4_11;
	st.shared.f32 	[%r7], %f4;
	st.shared.f32 	[%r9], %f3;
$L__BB4_11:
	setp.le.u32 	%p8, %r10, %r1;
	bar.sync 	0;
	@%p8 bra 	$L__BB4_17;
	and.b32  	%r59, %r1, 4;
	setp.eq.s32 	%p9, %r59, 0;
	@%p9 bra 	$L__BB4_15;
	ld.shared.f32 	%f5, [%r7];
	ld.shared.f32 	%f6, [%r11];
	setp.geu.f32 	%p10, %f5, %f6;
	@%p10 bra 	$L__BB4_17;
	st.shared.f32 	[%r7], %f6;
	st.shared.f32 	[%r11], %f5;
	bra.uni 	$L__BB4_17;
$L__BB4_15:
	ld.shared.f32 	%f7, [%r7];
	ld.shared.f32 	%f8, [%r11];
	setp.leu.f32 	%p11, %f7, %f8;
	@%p11 bra 	$L__BB4_17;
	st.shared.f32 	[%r7], %f8;
	st.shared.f32 	[%r11], %f7;
$L__BB4_17:
	bar.sync 	0;
	@%p4 bra 	$L__BB4_23;
	and.b32  	%r60, %r1, 4;
	setp.eq.s32 	%p13, %r60, 0;
	@%p13 bra 	$L__BB4_21;
	ld.shared.f32 	%f9, [%r7];
	ld.shared.f32 	%f10, [%r9];
	setp.geu.f32 	%p14, %f9, %f10;
	@%p14 bra 	$L__BB4_23;
	st.shared.f32 	[%r7], %f10;
	st.shared.f32 	[%r9], %f9;
	bra.uni 	$L__BB4_23;
$L__BB4_21:
	ld.shared.f32 	%f11, [%r7];
	ld.shared.f32 	%f12, [%r9];
	setp.leu.f32 	%p15, %f11, %f12;
	@%p15 bra 	$L__BB4_23;
	st.shared.f32 	[%r7], %f12;
	st.shared.f32 	[%r9], %f11;
$L__BB4_23:
	setp.le.u32 	%p16, %r13, %r1;
	bar.sync 	0;
	@%p16 bra 	$L__BB4_29;
	setp.eq.s32 	%p17, %r12, 0;
	@%p17 bra 	$L__BB4_27;
	ld.shared.f32 	%f13, [%r7];
	ld.shared.f32 	%f14, [%r14];
	setp.geu.f32 	%p18, %f13, %f14;
	@%p18 bra 	$L__BB4_29;
	st.shared.f32 	[%r7], %f14;
	st.shared.f32 	[%r14], %f13;
	bra.uni 	$L__BB4_29;
$L__BB4_27:
	ld.shared.f32 	%f15, [%r7];
	ld.shared.f32 	%f16, [%r14];
	setp.leu.f32 	%p19, %f15, %f16;
	@%p19 bra 	$L__BB4_29;
	st.shared.f32 	[%r7], %f16;
	st.shared.f32 	[%r14], %f15;
$L__BB4_29:
	bar.sync 	0;
	@%p8 bra 	$L__BB4_35;
	setp.eq.s32 	%p21, %r12, 0;
	@%p21 bra 	$L__BB4_33;
	ld.shared.f32 	%f17, [%r7];
	ld.shared.f32 	%f18, [%r11];
	setp.geu.f32 	%p22, %f17, %f18;
	@%p22 bra 	$L__BB4_35;
	st.shared.f32 	[%r7], %f18;
	st.shared.f32 	[%r11], %f17;
	bra.uni 	$L__BB4_35;
$L__BB4_33:
	ld.shared.f32 	%f19, [%r7];
	ld.shared.f32 	%f20, [%r11];
	setp.leu.f32 	%p23, %f19, %f20;
	@%p23 bra 	$L__BB4_35;
	st.shared.f32 	[%r7], %f20;
	st.shared.f32 	[%r11], %f19;
$L__BB4_35:
	bar.sync 	0;
	@%p4 bra 	$L__BB4_41;
	setp.eq.s32 	%p25, %r12, 0;
	@%p25 bra 	$L__BB4_39;
	ld.shared.f32 	%f21, [%r7];
	ld.shared.f32 	%f22, [%r9];
	setp.geu.f32 	%p26, %f21, %f22;
	@%p26 bra 	$L__BB4_41;
	st.shared.f32 	[%r7], %f22;
	st.shared.f32 	[%r9], %f21;
	bra.uni 	$L__BB4_41;
$L__BB4_39:
	ld.shared.f32 	%f23, [%r7];
	ld.shared.f32 	%f24, [%r9];
	setp.leu.f32 	%p27, %f23, %f24;
	@%p27 bra 	$L__BB4_41;
	st.shared.f32 	[%r7], %f24;
	st.shared.f32 	[%r9], %f23;
$L__BB4_41:
	setp.le.u32 	%p28, %r16, %r1;
	bar.sync 	0;
	@%p28 bra 	$L__BB4_47;
	setp.eq.s32 	%p29, %r15, 0;
	@%p29 bra 	$L__BB4_45;
	ld.shared.f32 	%f25, [%r7];
	ld.shared.f32 	%f26, [%r17];
	setp.geu.f32 	%p30, %f25, %f26;
	@%p30 bra 	$L__BB4_47;
	st.shared.f32 	[%r7], %f26;
	st.shared.f32 	[%r17], %f25;
	bra.uni 	$L__BB4_47;
$L__BB4_45:
	ld.shared.f32 	%f27, [%r7];
	ld.shared.f32 	%f28, [%r17];
	setp.leu.f32 	%p31, %f27, %f28;
	@%p31 bra 	$L__BB4_47;
	st.shared.f32 	[%r7], %f28;
	st.shared.f32 	[%r17], %f27;
$L__BB4_47:
	bar.sync 	0;
	@%p16 bra 	$L__BB4_53;
	setp.eq.s32 	%p33, %r15, 0;
	@%p33 bra 	$L__BB4_51;
	ld.shared.f32 	%f29, [%r7];
	ld.shared.f32 	%f30, [%r14];
	setp.geu.f32 	%p34, %f29, %f30;
	@%p34 bra 	$L__BB4_53;
	st.shared.f32 	[%r7], %f30;
	st.shared.f32 	[%r14], %f29;
	bra.uni 	$L__BB4_53;
$L__BB4_51:
	ld.shared.f32 	%f31, [%r7];
	ld.shared.f32 	%f32, [%r14];
	setp.leu.f32 	%p35, %f31, %f32;
	@%p35 bra 	$L__BB4_53;
	st.shared.f32 	[%r7], %f32;
	st.shared.f32 	[%r14], %f31;
$L__BB4_53:
	bar.sync 	0;
	@%p8 bra 	$L__BB4_59;
	setp.eq.s32 	%p37, %r15, 0;
	@%p37 bra 	$L__BB4_57;
	ld.shared.f32 	%f33, [%r7];
	ld.shared.f32 	%f34, [%r11];
	setp.geu.f32 	%p38, %f33, %f34;
	@%p38 bra 	$L__BB4_59;
	st.shared.f32 	[%r7], %f34;
	st.shared.f32 	[%r11], %f33;
	bra.uni 	$L__BB4_59;
$L__BB4_57:
	ld.shared.f32 	%f35, [%r7];
	ld.shared.f32 	%f36, [%r11];
	setp.leu.f32 	%p39, %f35, %f36;
	@%p39 bra 	$L__BB4_59;
	st.shared.f32 	[%r7], %f36;
	st.shared.f32 	[%r11], %f35;
$L__BB4_59:
	bar.sync 	0;
	@%p4 bra 	$L__BB4_65;
	setp.eq.s32 	%p41, %r15, 0;
	@%p41 bra 	$L__BB4_63;
	ld.shared.f32 	%f37, [%r7];
	ld.shared.f32 	%f38, [%r9];
	setp.geu.f32 	%p42, %f37, %f38;
	@%p42 bra 	$L__BB4_65;
	st.shared.f32 	[%r7], %f38;
	st.shared.f32 	[%r9], %f37;
	bra.uni 	$L__BB4_65;
$L__BB4_63:
	ld.shared.f32 	%f39, [%r7];
	ld.shared.f32 	%f40, [%r9];
	setp.leu.f32 	%p43, %f39, %f40;
	@%p43 bra 	$L__BB4_65;
	st.shared.f32 	[%r7], %f40;
	st.shared.f32 	[%r9], %f39;
$L__BB4_65:
	setp.le.u32 	%p44, %r19, %r1;
	bar.sync 	0;
	@%p44 bra 	$L__BB4_71;
	setp.eq.s32 	%p45, %r18, 0;
	@%p45 bra 	$L__BB4_69;
	ld.shared.f32 	%f41, [%r7];
	ld.shared.f32 	%f42, [%r20];
	setp.geu.f32 	%p46, %f41, %f42;
	@%p46 bra 	$L__BB4_71;
	st.shared.f32 	[%r7], %f42;
	st.shared.f32 	[%r20], %f41;
	bra.uni 	$L__BB4_71;
$L__BB4_69:
	ld.shared.f32 	%f43, [%r7];
	ld.shared.f32 	%f44, [%r20];
	setp.leu.f32 	%p47, %f43, %f44;
	@%p47 bra 	$L__BB4_71;
	st.shared.f32 	[%r7], %f44;
	st.shared.f32 	[%r20], %f43;
$L__BB4_71:
	bar.sync 	0;
	@%p28 bra 	$L__BB4_77;
	setp.eq.s32 	%p49, %r18, 0;
	@%p49 bra 	$L__BB4_75;
	ld.shared.f32 	%f45, [%r7];
	ld.shared.f32 	%f46, [%r17];
	setp.geu.f32 	%p50, %f45, %f46;
	@%p50 bra 	$L__BB4_77;
	st.shared.f32 	[%r7], %f46;
	st.shared.f32 	[%r17], %f45;
	bra.uni 	$L__BB4_77;
$L__BB4_75:
	ld.shared.f32 	%f47, [%r7];
	ld.shared.f32 	%f48, [%r17];
	setp.leu.f32 	%p51, %f47, %f48;
	@%p51 bra 	$L__BB4_77;
	st.shared.f32 	[%r7], %f48;
	st.shared.f32 	[%r17], %f47;
$L__BB4_77:
	bar.sync 	0;
	@%p16 bra 	$L__BB4_83;
	setp.eq.s32 	%p53, %r18, 0;
	@%p53 bra 	$L__BB4_81;
	ld.shared.f32 	%f49, [%r7];
	ld.shared.f32 	%f50, [%r14];
	setp.geu.f32 	%p54, %f49, %f50;
	@%p54 bra 	$L__BB4_83;
	st.shared.f32 	[%r7], %f50;
	st.shared.f32 	[%r14], %f49;
	bra.uni 	$L__BB4_83;
$L__BB4_81:
	ld.shared.f32 	%f51, [%r7];
	ld.shared.f32 	%f52, [%r14];
	setp.leu.f32 	%p55, %f51, %f52;
	@%p55 bra 	$L__BB4_83;
	st.shared.f32 	[%r7], %f52;
	st.shared.f32 	[%r14], %f51;
$L__BB4_83:
	bar.sync 	0;
	@%p8 bra 	$L__BB4_89;
	setp.eq.s32 	%p57, %r18, 0;
	@%p57 bra 	$L__BB4_87;
	ld.shared.f32 	%f53, [%r7];
	ld.shared.f32 	%f54, [%r11];
	setp.geu.f32 	%p58, %f53, %f54;
	@%p58 bra 	$L__BB4_89;
	st.shared.f32 	[%r7], %f54;
	st.shared.f32 	[%r11], %f53;
	bra.uni 	$L__BB4_89;
$L__BB4_87:
	ld.shared.f32 	%f55, [%r7];
	ld.shared.f32 	%f56, [%r11];
	setp.leu.f32 	%p59, %f55, %f56;
	@%p59 bra 	$L__BB4_89;
	st.shared.f32 	[%r7], %f56;
	st.shared.f32 	[%r11], %f55;
$L__BB4_89:
	bar.sync 	0;
	@%p4 bra 	$L__BB4_95;
	setp.eq.s32 	%p61, %r18, 0;
	@%p61 bra 	$L__BB4_93;
	ld.shared.f32 	%f57, [%r7];
	ld.shared.f32 	%f58, [%r9];
	setp.geu.f32 	%p62, %f57, %f58;
	@%p62 bra 	$L__BB4_95;
	st.shared.f32 	[%r7], %f58;
	st.shared.f32 	[%r9], %f57;
	bra.uni 	$L__BB4_95;
$L__BB4_93:
	ld.shared.f32 	%f59, [%r7];
	ld.shared.f32 	%f60, [%r9];
	setp.leu.f32 	%p63, %f59, %f60;
	@%p63 bra 	$L__BB4_95;
	st.shared.f32 	[%r7], %f60;
	st.shared.f32 	[%r9], %f59;
$L__BB4_95:
	setp.le.u32 	%p64, %r22, %r1;
	bar.sync 	0;
	@%p64 bra 	$L__BB4_101;
	setp.eq.s32 	%p65, %r21, 0;
	@%p65 bra 	$L__BB4_99;
	ld.shared.f32 	%f61, [%r7];
	ld.shared.f32 	%f62, [%r23];
	setp.geu.f32 	%p66, %f61, %f62;
	@%p66 bra 	$L__BB4_101;
	st.shared.f32 	[%r7], %f62;
	st.shared.f32 	[%r23], %f61;
	bra.uni 	$L__BB4_101;
$L__BB4_99:
	ld.shared.f32 	%f63, [%r7];
	ld.shared.f32 	%f64, [%r23];
	setp.leu.f32 	%p67, %f63, %f64;
	@%p67 bra 	$L__BB4_101;
	st.shared.f32 	[%r7], %f64;
	st.shared.f32 	[%r23], %f63;
$L__BB4_101:
	bar.sync 	0;
	@%p44 bra 	$L__BB4_107;
	setp.eq.s32 	%p69, %r21, 0;
	@%p69 bra 	$L__BB4_105;
	ld.shared.f32 	%f65, [%r7];
	ld.shared.f32 	%f66, [%r20];
	setp.geu.f32 	%p70, %f65, %f66;
	@%p70 bra 	$L__BB4_107;
	st.shared.f32 	[%r7], %f66;
	st.shared.f32 	[%r20], %f65;
	bra.uni 	$L__BB4_107;
$L__BB4_105:
	ld.shared.f32 	%f67, [%r7];
	ld.shared.f32 	%f68, [%r20];
	setp.leu.f32 	%p71, %f67, %f68;
	@%p71 bra 	$L__BB4_107;
	st.shared.f32 	[%r7], %f68;
	st.shared.f32 	[%r20], %f67;
$L__BB4_107:
	bar.sync 	0;
	@%p28 bra 	$L__BB4_113;
	setp.eq.s32 	%p73, %r21, 0;
	@%p73 bra 	$L__BB4_111;
	ld.shared.f32 	%f69, [%r7];
	ld.shared.f32 	%f70, [%r17];
	setp.geu.f32 	%p74, %f69, %f70;
	@%p74 bra 	$L__BB4_113;
	st.shared.f32 	[%r7], %f70;
	st.shared.f32 	[%r17], %f69;
	bra.uni 	$L__BB4_113;
$L__BB4_111:
	ld.shared.f32 	%f71, [%r7];
	ld.shared.f32 	%f72, [%r17];
	setp.leu.f32 	%p75, %f71, %f72;
	@%p75 bra 	$L__BB4_113;
	st.shared.f32 	[%r7], %f72;
	st.shared.f32 	[%r17], %f71;
$L__BB4_113:
	bar.sync 	0;
	@%p16 bra 	$L__BB4_119;
	setp.eq.s32 	%p77, %r21, 0;
	@%p77 bra 	$L__BB4_117;
	ld.shared.f32 	%f73, [%r7];
	ld.shared.f32 	%f74, [%r14];
	setp.geu.f32 	%p78, %f73, %f74;
	@%p78 bra 	$L__BB4_119;
	st.shared.f32 	[%r7], %f74;
	st.shared.f32 	[%r14], %f73;
	bra.uni 	$L__BB4_119;
$L__BB4_117:
	ld.shared.f32 	%f75, [%r7];
	ld.shared.f32 	%f76, [%r14];
	setp.leu.f32 	%p79, %f75, %f76;
	@%p79 bra 	$L__BB4_119;
	st.shared.f32 	[%r7], %f76;
	st.shared.f32 	[%r14], %f75;
$L__BB4_119:
	bar.sync 	0;
	@%p8 bra 	$L__BB4_125;
	setp.eq.s32 	%p81, %r21, 0;
	@%p81 bra 	$L__BB4_123;
	ld.shared.f32 	%f77, [%r7];
	ld.shared.f32 	%f78, [%r11];
	setp.geu.f32 	%p82, %f77, %f78;
	@%p82 bra 	$L__BB4_125;
	st.shared.f32 	[%r7], %f78;
	st.shared.f32 	[%r11], %f77;
	bra.uni 	$L__BB4_125;
$L__BB4_123:
	ld.shared.f32 	%f79, [%r7];
	ld.shared.f32 	%f80, [%r11];
	setp.leu.f32 	%p83, %f79, %f80;
	@%p83 bra 	$L__BB4_125;
	st.shared.f32 	[%r7], %f80;
	st.shared.f32 	[%r11], %f79;
$L__BB4_125:
	bar.sync 	0;
	@%p4 bra 	$L__BB4_131;
	setp.eq.s32 	%p85, %r21, 0;
	@%p85 bra 	$L__BB4_129;
	ld.shared.f32 	%f81, [%r7];
	ld.shared.f32 	%f82, [%r9];
	setp.geu.f32 	%p86, %f81, %f82;
	@%p86 bra 	$L__BB4_131;
	st.shared.f32 	[%r7], %f82;
	st.shared.f32 	[%r9], %f81;
	bra.uni 	$L__BB4_131;
$L__BB4_129:
	ld.shared.f32 	%f83, [%r7];
	ld.shared.f32 	%f84, [%r9];
	setp.leu.f32 	%p87, %f83, %f84;
	@%p87 bra 	$L__BB4_131;
	st.shared.f32 	[%r7], %f84;
	st.shared.f32 	[%r9], %f83;
$L__BB4_131:
	setp.le.u32 	%p88, %r25, %r1;
	bar.sync 	0;
	@%p88 bra 	$L__BB4_137;
	setp.eq.s32 	%p89, %r24, 0;
	@%p89 bra 	$L__BB4_135;
	ld.shared.f32 	%f85, [%r7];
	ld.shared.f32 	%f86, [%r26];
	setp.geu.f32 	%p90, %f85, %f86;
	@%p90 bra 	$L__BB4_137;
	st.shared.f32 	[%r7], %f86;
	st.shared.f32 	[%r26], %f85;
	bra.uni 	$L__BB4_137;
$L__BB4_135:
	ld.shared.f32 	%f87, [%r7];
	ld.shared.f32 	%f88, [%r26];
	setp.leu.f32 	%p91, %f87, %f88;
	@%p91 bra 	$L__BB4_137;
	st.shared.f32 	[%r7], %f88;
	st.shared.f32 	[%r26], %f87;
$L__BB4_137:
	bar.sync 	0;
	@%p64 bra 	$L__BB4_143;
	setp.eq.s32 	%p93, %r24, 0;
	@%p93 bra 	$L__BB4_141;
	ld.shared.f32 	%f89, [%r7];
	ld.shared.f32 	%f90, [%r23];
	setp.geu.f32 	%p94, %f89, %f90;
	@%p94 bra 	$L__BB4_143;
	st.shared.f32 	[%r7], %f90;
	st.shared.f32 	[%r23], %f89;
	bra.uni 	$L__BB4_143;
$L__BB4_141:
	ld.shared.f32 	%f91, [%r7];
	ld.shared.f32 	%f92, [%r23];
	setp.leu.f32 	%p95, %f91, %f92;
	@%p95 bra 	$L__BB4_143;
	st.shared.f32 	[%r7], %f92;
	st.shared.f32 	[%r23], %f91;
$L__BB4_143:
	setp.le.u32 	%p96, %r19, %r1;
	bar.sync 	0;
	@%p96 bra 	$L__BB4_149;
	setp.eq.s32 	%p97, %r24, 0;
	@%p97 bra 	$L__BB4_147;
	ld.shared.f32 	%f93, [%r7];
	ld.shared.f32 	%f94, [%r20];
	setp.geu.f32 	%p98, %f93, %f94;
	@%p98 bra 	$L__BB4_149;
	st.shared.f32 	[%r7], %f94;
	st.shared.f32 	[%r20], %f93;
	bra.uni 	$L__BB4_149;
$L__BB4_147:
	ld.shared.f32 	%f95, [%r7];
	ld.shared.f32 	%f96, [%r20];
	setp.leu.f32 	%p99, %f95, %f96;
	@%p99 bra 	$L__BB4_149;
	st.shared.f32 	[%r7], %f96;
	st.shared.f32 	[%r20], %f95;
$L__BB4_149:
	setp.le.u32 	%p100, %r16, %r1;
	bar.sync 	0;
	@%p100 bra 	$L__BB4_155;
	setp.eq.s32 	%p101, %r24, 0;
	@%p101 bra 	$L__BB4_153;
	ld.shared.f32 	%f97, [%r7];
	ld.shared.f32 	%f98, [%r17];
	setp.geu.f32 	%p102, %f97, %f98;
	@%p102 bra 	$L__BB4_155;
	st.shared.f32 	[%r7], %f98;
	st.shared.f32 	[%r17], %f97;
	bra.uni 	$L__BB4_155;
$L__BB4_153:
	ld.shared.f32 	%f99, [%r7];
	ld.shared.f32 	%f100, [%r17];
	setp.leu.f32 	%p103, %f99, %f100;
	@%p103 bra 	$L__BB4_155;
	st.shared.f32 	[%r7], %f100;
	st.shared.f32 	[%r17], %f99;
$L__BB4_155:
	setp.le.u32 	%p104, %r13, %r1;
	bar.sync 	0;
	@%p104 bra 	$L__BB4_161;
	setp.eq.s32 	%p105, %r24, 0;
	@%p105 bra 	$L__BB4_159;
	ld.shared.f32 	%f101, [%r7];
	ld.shared.f32 	%f102, [%r14];
	setp.geu.f32 	%p106, %f101, %f102;
	@%p106 bra 	$L__BB4_161;
	st.shared.f32 	[%r7], %f102;
	st.shared.f32 	[%r14], %f101;
	bra.uni 	$L__BB4_161;
$L__BB4_159:
	ld.shared.f32 	%f103, [%r7];
	ld.shared.f32 	%f104, [%r14];
	setp.leu.f32 	%p107, %f103, %f104;
	@%p107 bra 	$L__BB4_161;
	st.shared.f32 	[%r7], %f104;
	st.shared.f32 	[%r14], %f103;
$L__BB4_161:
	setp.le.u32 	%p108, %r10, %r1;
	bar.sync 	0;
	@%p108 bra 	$L__BB4_167;
	setp.eq.s32 	%p109, %r24, 0;
	@%p109 bra 	$L__BB4_165;
	ld.shared.f32 	%f105, [%r7];
	ld.shared.f32 	%f106, [%r11];
	setp.geu.f32 	%p110, %f105, %f106;
	@%p110 bra 	$L__BB4_167;
	st.shared.f32 	[%r7], %f106;
	st.shared.f32 	[%r11], %f105;
	bra.uni 	$L__BB4_167;
$L__BB4_165:
	ld.shared.f32 	%f107, [%r7];
	ld.shared.f32 	%f108, [%r11];
	setp.leu.f32 	%p111, %f107, %f108;
	@%p111 bra 	$L__BB4_167;
	st.shared.f32 	[%r7], %f108;
	st.shared.f32 	[%r11], %f107;
$L__BB4_167:
	setp.le.u32 	%p112, %r8, %r1;
	bar.sync 	0;
	@%p112 bra 	$L__BB4_173;
	setp.eq.s32 	%p113, %r24, 0;
	@%p113 bra 	$L__BB4_171;
	ld.shared.f32 	%f109, [%r7];
	ld.shared.f32 	%f110, [%r9];
	setp.geu.f32 	%p114, %f109, %f110;
	@%p114 bra 	$L__BB4_173;
	st.shared.f32 	[%r7], %f110;
	st.shared.f32 	[%r9], %f109;
	bra.uni 	$L__BB4_173;
$L__BB4_171:
	ld.shared.f32 	%f111, [%r7];
	ld.shared.f32 	%f112, [%r9];
	setp.leu.f32 	%p115, %f111, %f112;
	@%p115 bra 	$L__BB4_173;
	st.shared.f32 	[%r7], %f112;
	st.shared.f32 	[%r9], %f111;
$L__BB4_173:
	setp.le.u32 	%p116, %r28, %r1;
	bar.sync 	0;
	@%p116 bra 	$L__BB4_179;
	setp.eq.s32 	%p117, %r27, 0;
	@%p117 bra 	$L__BB4_177;
	ld.shared.f32 	%f113, [%r7];
	ld.shared.f32 	%f114, [%r29];
	setp.geu.f32 	%p118, %f113, %f114;
	@%p118 bra 	$L__BB4_179;
	st.shared.f32 	[%r7], %f114;
	st.shared.f32 	[%r29], %f113;
	bra.uni 	$L__BB4_179;
$L__BB4_177:
	ld.shared.f32 	%f115, [%r7];
	ld.shared.f32 	%f116, [%r29];
	setp.leu.f32 	%p119, %f115, %f116;
	@%p119 bra 	$L__BB4_179;
	st.shared.f32 	[%r7], %f116;
	st.shared.f32 	[%r29], %f115;
$L__BB4_179:
	bar.sync 	0;
	@%p88 bra 	$L__BB4_185;
	setp.eq.s32 	%p121, %r27, 0;
	@%p121 bra 	$L__BB4_183;
	ld.shared.f32 	%f117, [%r7];
	ld.shared.f32 	%f118, [%r26];
	setp.geu.f32 	%p122, %f117, %f118;
	@%p122 bra 	$L__BB4_185;
	st.shared.f32 	[%r7], %f118;
	st.shared.f32 	[%r26], %f117;
	bra.uni 	$L__BB4_185;
$L__BB4_183:
	ld.shared.f32 	%f119, [%r7];
	ld.shared.f32 	%f120, [%r26];
	setp.leu.f32 	%p123, %f119, %f120;
	@%p123 bra 	$L__BB4_185;
	st.shared.f32 	[%r7], %f120;
	st.shared.f32 	[%r26], %f119;
$L__BB4_185:
	setp.le.u32 	%p124, %r22, %r1;
	bar.sync 	0;
	@%p124 bra 	$L__BB4_191;
	setp.eq.s32 	%p125, %r27, 0;
	@%p125 bra 	$L__BB4_189;
	ld.shared.f32 	%f121, [%r7];
	ld.shared.f32 	%f122, [%r23];
	setp.geu.f32 	%p126, %f121, %f122;
	@%p126 bra 	$L__BB4_191;
	st.shared.f32 	[%r7], %f122;
	st.shared.f32 	[%r23], %f121;
	bra.uni 	$L__BB4_191;
$L__BB4_189:
	ld.shared.f32 	%f123, [%r7];
	ld.shared.f32 	%f124, [%r23];
	setp.leu.f32 	%p127, %f123, %f124;
	@%p127 bra 	$L__BB4_191;
	st.shared.f32 	[%r7], %f124;
	st.shared.f32 	[%r23], %f123;
$L__BB4_191:
	bar.sync 	0;
	@%p96 bra 	$L__BB4_197;
	setp.eq.s32 	%p129, %r27, 0;
	@%p129 bra 	$L__BB4_195;
	ld.shared.f32 	%f125, [%r7];
	ld.shared.f32 	%f126, [%r20];
	setp.geu.f32 	%p130, %f125, %f126;
	@%p130 bra 	$L__BB4_197;
	st.shared.f32 	[%r7], %f126;
	st.shared.f32 	[%r20], %f125;
	bra.uni 	$L__BB4_197;
$L__BB4_195:
	ld.shared.f32 	%f127, [%r7];
	ld.shared.f32 	%f128, [%r20];
	setp.leu.f32 	%p131, %f127, %f128;
	@%p131 bra 	$L__BB4_197;
	st.shared.f32 	[%r7], %f128;
	st.shared.f32 	[%r20], %f127;
$L__BB4_197:
	bar.sync 	0;
	@%p100 bra 	$L__BB4_203;
	setp.eq.s32 	%p133, %r27, 0;
	@%p133 bra 	$L__BB4_201;
	ld.shared.f32 	%f129, [%r7];
	ld.shared.f32 	%f130, [%r17];
	setp.geu.f32 	%p134, %f129, %f130;
	@%p134 bra 	$L__BB4_203;
	st.shared.f32 	[%r7], %f130;
	st.shared.f32 	[%r17], %f129;
	bra.uni 	$L__BB4_203;
$L__BB4_201:
	ld.shared.f32 	%f131, [%r7];
	ld.shared.f32 	%f132, [%r17];
	setp.leu.f32 	%p135, %f131, %f132;
	@%p135 bra 	$L__BB4_203;
	st.shared.f32 	[%r7], %f132;
	st.shared.f32 	[%r17], %f131;
$L__BB4_203:
	bar.sync 	0;
	@%p104 bra 	$L__BB4_209;
	setp.eq.s32 	%p137, %r27, 0;
	@%p137 bra 	$L__BB4_207;
	ld.shared.f32 	%f133, [%r7];
	ld.shared.f32 	%f134, [%r14];
	setp.geu.f32 	%p138, %f133, %f134;
	@%p138 bra 	$L__BB4_209;
	st.shared.f32 	[%r7], %f134;
	st.shared.f32 	[%r14], %f133;
	bra.uni 	$L__BB4_209;
$L__BB4_207:
	ld.shared.f32 	%f135, [%r7];
	ld.shared.f32 	%f136, [%r14];
	setp.leu.f32 	%p139, %f135, %f136;
	@%p139 bra 	$L__BB4_209;
	st.shared.f32 	[%r7], %f136;
	st.shared.f32 	[%r14], %f135;
$L__BB4_209:
	bar.sync 	0;
	@%p108 bra 	$L__BB4_215;
	setp.eq.s32 	%p141, %r27, 0;
	@%p141 bra 	$L__BB4_213;
	ld.shared.f32 	%f137, [%r7];
	ld.shared.f32 	%f138, [%r11];
	setp.geu.f32 	%p142, %f137, %f138;
	@%p142 bra 	$L__BB4_215;
	st.shared.f32 	[%r7], %f138;
	st.shared.f32 	[%r11], %f137;
	bra.uni 	$L__BB4_215;
$L__BB4_213:
	ld.shared.f32 	%f139, [%r7];
	ld.shared.f32 	%f140, [%r11];
	setp.leu.f32 	%p143, %f139, %f140;
	@%p143 bra 	$L__BB4_215;
	st.shared.f32 	[%r7], %f140;
	st.shared.f32 	[%r11], %f139;
$L__BB4_215:
	bar.sync 	0;
	@%p112 bra 	$L__BB4_221;
	setp.eq.s32 	%p145, %r27, 0;
	@%p145 bra 	$L__BB4_219;
	ld.shared.f32 	%f141, [%r7];
	ld.shared.f32 	%f142, [%r9];
	setp.geu.f32 	%p146, %f141, %f142;
	@%p146 bra 	$L__BB4_221;
	st.shared.f32 	[%r7], %f142;
	st.shared.f32 	[%r9], %f141;
	bra.uni 	$L__BB4_221;
$L__BB4_219:
	ld.shared.f32 	%f143, [%r7];
	ld.shared.f32 	%f144, [%r9];
	setp.leu.f32 	%p147, %f143, %f144;
	@%p147 bra 	$L__BB4_221;
	st.shared.f32 	[%r7], %f144;
	st.shared.f32 	[%r9], %f143;
$L__BB4_221:
	setp.le.u32 	%p148, %r31, %r1;
	bar.sync 	0;
	@%p148 bra 	$L__BB4_227;
	setp.eq.s32 	%p149, %r30, 0;
	@%p149 bra 	$L__BB4_225;
	ld.shared.f32 	%f145, [%r7];
	ld.shared.f32 	%f146, [%r32];
	setp.geu.f32 	%p150, %f145, %f146;
	@%p150 bra 	$L__BB4_227;
	st.shared.f32 	[%r7], %f146;
	st.shared.f32 	[%r32], %f145;
	bra.uni 	$L__BB4_227;
$L__BB4_225:
	ld.shared.f32 	%f147, [%r7];
	ld.shared.f32 	%f148, [%r32];
	setp.leu.f32 	%p151, %f147, %f148;
	@%p151 bra 	$L__BB4_227;
	st.shared.f32 	[%r7], %f148;
	st.shared.f32 	[%r32], %f147;
$L__BB4_227:
	setp.le.u32 	%p152, %r28, %r1;
	bar.sync 	0;
	@%p152 bra 	$L__BB4_233;
	setp.eq.s32 	%p153, %r30, 0;
	@%p153 bra 	$L__BB4_231;
	ld.shared.f32 	%f149, [%r7];
	ld.shared.f32 	%f150, [%r29];
	setp.geu.f32 	%p154, %f149, %f150;
	@%p154 bra 	$L__BB4_233;
	st.shared.f32 	[%r7], %f150;
	st.shared.f32 	[%r29], %f149;
	bra.uni 	$L__BB4_233;
$L__BB4_231:
	ld.shared.f32 	%f151, [%r7];
	ld.shared.f32 	%f152, [%r29];
	setp.leu.f32 	%p155, %f151, %f152;
	@%p155 bra 	$L__BB4_233;
	st.shared.f32 	[%r7], %f152;
	st.shared.f32 	[%r29], %f151;
$L__BB4_233:
	setp.le.u32 	%p156, %r25, %r1;
	bar.sync 	0;
	@%p156 bra 	$L__BB4_239;
	setp.eq.s32 	%p157, %r30, 0;
	@%p157 bra 	$L__BB4_237;
	ld.shared.f32 	%f153, [%r7];
	ld.shared.f32 	%f154, [%r26];
	setp.geu.f32 	%p158, %f153, %f154;
	@%p158 bra 	$L__BB4_239;
	st.shared.f32 	[%r7], %f154;
	st.shared.f32 	[%r26], %f153;
	bra.uni 	$L__BB4_239;
$L__BB4_237:
	ld.shared.f32 	%f155, [%r7];
	ld.shared.f32 	%f156, [%r26];
	setp.leu.f32 	%p159, %f155, %f156;
	@%p159 bra 	$L__BB4_239;
	st.shared.f32 	[%r7], %f156;
	st.shared.f32 	[%r26], %f155;
$L__BB4_239:
	bar.sync 	0;
	@%p124 bra 	$L__BB4_245;
	setp.eq.s32 	%p161, %r30, 0;
	@%p161 bra 	$L__BB4_243;
	ld.shared.f32 	%f157, [%r7];
	ld.shared.f32 	%f158, [%r23];
	setp.geu.f32 	%p162, %f157, %f158;
	@%p162 bra 	$L__BB4_245;
	st.shared.f32 	[%r7], %f158;
	st.shared.f32 	[%r23], %f157;
	bra.uni 	$L__BB4_245;
$L__BB4_243:
	ld.shared.f32 	%f159, [%r7];
	ld.shared.f32 	%f160, [%r23];
	setp.leu.f32 	%p163, %f159, %f160;
	@%p163 bra 	$L__BB4_245;
	st.shared.f32 	[%r7], %f160;
	st.shared.f32 	[%r23], %f159;
$L__BB4_245:
	setp.le.u32 	%p164, %r19, %r1;
	bar.sync 	0;
	@%p164 bra 	$L__BB4_251;
	setp.eq.s32 	%p165, %r30, 0;
	@%p165 bra 	$L__BB4_249;
	ld.shared.f32 	%f161, [%r7];
	ld.shared.f32 	%f162, [%r20];
	setp.geu.f32 	%p166, %f161, %f162;
	@%p166 bra 	$L__BB4_251;
	st.shared.f32 	[%r7], %f162;
	st.shared.f32 	[%r20], %f161;
	bra.uni 	$L__BB4_251;
$L__BB4_249:
	ld.shared.f32 	%f163, [%r7];
	ld.shared.f32 	%f164, [%r20];
	setp.leu.f32 	%p167, %f163, %f164;
	@%p167 bra 	$L__BB4_251;
	st.shared.f32 	[%r7], %f164;
	st.shared.f32 	[%r20], %f163;
$L__BB4_251:
	setp.le.u32 	%p168, %r16, %r1;
	bar.sync 	0;
	@%p168 bra 	$L__BB4_257;
	setp.eq.s32 	%p169, %r30, 0;
	@%p169 bra 	$L__BB4_255;
	ld.shared.f32 	%f165, [%r7];
	ld.shared.f32 	%f166, [%r17];
	setp.geu.f32 	%p170, %f165, %f166;
	@%p170 bra 	$L__BB4_257;
	st.shared.f32 	[%r7], %f166;
	st.shared.f32 	[%r17], %f165;
	bra.uni 	$L__BB4_257;
$L__BB4_255:
	ld.shared.f32 	%f167, [%r7];
	ld.shared.f32 	%f168, [%r17];
	setp.leu.f32 	%p171, %f167, %f168;
	@%p171 bra 	$L__BB4_257;
	st.shared.f32 	[%r7], %f168;
	st.shared.f32 	[%r17], %f167;
$L__BB4_257:
	setp.le.u32 	%p172, %r13, %r1;
	bar.sync 	0;
	@%p172 bra 	$L__BB4_263;
	setp.eq.s32 	%p173, %r30, 0;
	@%p173 bra 	$L__BB4_261;
	ld.shared.f32 	%f169, [%r7];
	ld.shared.f32 	%f170, [%r14];
	setp.geu.f32 	%p174, %f169, %f170;
	@%p174 bra 	$L__BB4_263;
	st.shared.f32 	[%r7], %f170;
	st.shared.f32 	[%r14], %f169;
	bra.uni 	$L__BB4_263;
$L__BB4_261:
	ld.shared.f32 	%f171, [%r7];
	ld.shared.f32 	%f172, [%r14];
	setp.leu.f32 	%p175, %f171, %f172;
	@%p175 bra 	$L__BB4_263;
	st.shared.f32 	[%r7], %f172;
	st.shared.f32 	[%r14], %f171;
$L__BB4_263:
	setp.le.u32 	%p176, %r10, %r1;
	bar.sync 	0;
	@%p176 bra 	$L__BB4_269;
	setp.eq.s32 	%p177, %r30, 0;
	@%p177 bra 	$L__BB4_267;
	ld.shared.f32 	%f173, [%r7];
	ld.shared.f32 	%f174, [%r11];
	setp.geu.f32 	%p178, %f173, %f174;
	@%p178 bra 	$L__BB4_269;
	st.shared.f32 	[%r7], %f174;
	st.shared.f32 	[%r11], %f173;
	bra.uni 	$L__BB4_269;
$L__BB4_267:
	ld.shared.f32 	%f175, [%r7];
	ld.shared.f32 	%f176, [%r11];
	setp.leu.f32 	%p179, %f175, %f176;
	@%p179 bra 	$L__BB4_269;
	st.shared.f32 	[%r7], %f176;
	st.shared.f32 	[%r11], %f175;
$L__BB4_269:
	setp.le.u32 	%p180, %r8, %r1;
	bar.sync 	0;
	@%p180 bra 	$L__BB4_275;
	setp.eq.s32 	%p181, %r30, 0;
	@%p181 bra 	$L__BB4_273;
	ld.shared.f32 	%f177, [%r7];
	ld.shared.f32 	%f178, [%r9];
	setp.geu.f32 	%p182, %f177, %f178;
	@%p182 bra 	$L__BB4_275;
	st.shared.f32 	[%r7], %f178;
	st.shared.f32 	[%r9], %f177;
	bra.uni 	$L__BB4_275;
$L__BB4_273:
	ld.shared.f32 	%f179, [%r7];
	ld.shared.f32 	%f180, [%r9];
	setp.leu.f32 	%p183, %f179, %f180;
	@%p183 bra 	$L__BB4_275;
	st.shared.f32 	[%r7], %f180;
	st.shared.f32 	[%r9], %f179;
$L__BB4_275:
	xor.b32  	%r61, %r1, 512;
	setp.le.u32 	%p184, %r61, %r1;
	bar.sync 	0;
	@%p184 bra 	$L__BB4_278;
	ld.shared.f32 	%f181, [%r7];
	shl.b32 	%r62, %r1, 2;
	xor.b32  	%r63, %r62, 2048;
	mov.u32 	%r64, _ZZ18kerel_bitonic_sortPfiPiiE5sdata;
	add.s32 	%r65, %r64, %r63;
	ld.shared.f32 	%f182, [%r65];
	setp.leu.f32 	%p185, %f181, %f182;
	@%p185 bra 	$L__BB4_278;
	st.shared.f32 	[%r7], %f182;
	shl.b32 	%r66, %r1, 2;
	xor.b32  	%r67, %r66, 2048;
	mov.u32 	%r68, _ZZ18kerel_bitonic_sortPfiPiiE5sdata;
	add.s32 	%r69, %r68, %r67;
	st.shared.f32 	[%r69], %f181;
$L__BB4_278:
	bar.sync 	0;
	@%p148 bra 	$L__BB4_281;
	ld.shared.f32 	%f183, [%r7];
	ld.shared.f32 	%f184, [%r32];
	setp.leu.f32 	%p187, %f183, %f184;
	@%p187 bra 	$L__BB4_281;
	st.shared.f32 	[%r7], %f184;
	st.shared.f32 	[%r32], %f183;
$L__BB4_281:
	bar.sync 	0;
	@%p152 bra 	$L__BB4_284;
	ld.shared.f32 	%f185, [%r7];
	ld.shared.f32 	%f186, [%r29];
	setp.leu.f32 	%p189, %f185, %f186;
	@%p189 bra 	$L__BB4_284;
	st.shared.f32 	[%r7], %f186;
	st.shared.f32 	[%r29], %f185;
$L__BB4_284:
	bar.sync 	0;
	@%p156 bra 	$L__BB4_287;
	ld.shared.f32 	%f187, [%r7];
	ld.shared.f32 	%f188, [%r26];
	setp.leu.f32 	%p191, %f187, %f188;
	@%p191 bra 	$L__BB4_287;
	st.shared.f32 	[%r7], %f188;
	st.shared.f32 	[%r26], %f187;
$L__BB4_287:
	setp.le.u32 	%p192, %r22, %r1;
	bar.sync 	0;
	@%p192 bra 	$L__BB4_290;
	ld.shared.f32 	%f189, [%r7];
	ld.shared.f32 	%f190, [%r23];
	setp.leu.f32 	%p193, %f189, %f190;
	@%p193 bra 	$L__BB4_290;
	st.shared.f32 	[%r7], %f190;
	st.shared.f32 	[%r23], %f189;
$L__BB4_290:
	bar.sync 	0;
	@%p164 bra 	$L__BB4_293;
	ld.shared.f32 	%f191, [%r7];
	ld.shared.f32 	%f192, [%r20];
	setp.leu.f32 	%p195, %f191, %f192;
	@%p195 bra 	$L__BB4_293;
	st.shared.f32 	[%r7], %f192;
	st.shared.f32 	[%r20], %f191;
$L__BB4_293:
	bar.sync 	0;
	@%p168 bra 	$L__BB4_296;
	ld.shared.f32 	%f193, [%r7];
	ld.shared.f32 	%f194, [%r17];
	setp.leu.f32 	%p197, %f193, %f194;
	@%p197 bra 	$L__BB4_296;
	st.shared.f32 	[%r7], %f194;
	st.shared.f32 	[%r17], %f193;
$L__BB4_296:
	bar.sync 	0;
	@%p172 bra 	$L__BB4_299;
	ld.shared.f32 	%f195, [%r7];
	ld.shared.f32 	%f196, [%r14];
	setp.leu.f32 	%p199, %f195, %f196;
	@%p199 bra 	$L__BB4_299;
	st.shared.f32 	[%r7], %f196;
	st.shared.f32 	[%r14], %f195;
$L__BB4_299:
	setp.le.u32 	%p200, %r10, %r1;
	bar.sync 	0;
	@%p200 bra 	$L__BB4_302;
	ld.shared.f32 	%f197, [%r7];
	ld.shared.f32 	%f198, [%r11];
	setp.leu.f32 	%p201, %f197, %f198;
	@%p201 bra 	$L__BB4_302;
	st.shared.f32 	[%r7], %f198;
	st.shared.f32 	[%r11], %f197;
$L__BB4_302:
	setp.le.u32 	%p202, %r8, %r1;
	bar.sync 	0;
	@%p202 bra 	$L__BB4_305;
	ld.shared.f32 	%f199, [%r7];
	ld.shared.f32 	%f200, [%r9];
	setp.leu.f32 	%p203, %f199, %f200;
	@%p203 bra 	$L__BB4_305;
	st.shared.f32 	[%r7], %f200;
	st.shared.f32 	[%r9], %f199;
$L__BB4_305:
	bar.sync 	0;
	ld.global.u32 	%r70, [%rd1];
	sub.s32 	%r71, %r70, %r36;
	setp.ge.s32 	%p204, %r1, %r71;
	@%p204 bra 	$L__BB4_307;
	ld.shared.f32 	%f202, [%r7];
	st.global.f32 	[%rd2], %f202;
$L__BB4_307:
	add.s32 	%r72, %r72, %r33;
	add.s32 	%r73, %r73, %r5;
	setp.lt.s32 	%p205, %r72, %r6;
	@%p205 bra 	$L__BB4_2;
$L__BB4_308:
	ret;

}
	// .globl	_ZN3cub18CUB_300001_SM_10006detail11EmptyKernelIvEEvv
.visible .entry _ZN3cub18CUB_300001_SM_10006detail11EmptyKernelIvEEvv()
{


	ret;

}
	// .globl	_ZN3cub18CUB_300001_SM_10006detail4scan20DeviceScanInitKernelINS0_13ScanTileStateIiLb1EEEEEvT_i
.visible .entry _ZN3cub18CUB_300001_SM_10006detail4scan20DeviceScanInitKernelINS0_13ScanTileStateIiLb1EEEEEvT_i(
	.param .align 8 .b8 _ZN3cub18CUB_300001_SM_10006detail4scan20DeviceScanInitKernelINS0_13ScanTileStateIiLb1EEEEEvT_i_param_0[8],
	.param .u32 _ZN3cub18CUB_300001_SM_10006detail4scan20DeviceScanInitKernelINS0_13ScanTileStateIiLb1EEEEEvT_i_param_1
)
{
	.reg .pred 	%p<5>;
	.reg .b32 	%r<10>;
	.reg .b64 	%rd<7>;

	ld.param.u64 	%rd2, [_ZN3cub18CUB_300001_SM_10006detail4scan20DeviceScanInitKernelINS0_13ScanTileStateIiLb1EEEEEvT_i_param_0];
	ld.param.u32 	%r4, [_ZN3cub18CUB_300001_SM_10006detail4scan20DeviceScanInitKernelINS0_13ScanTileStateIiLb1EEEEEvT_i_param_1];
	cvta.to.global.u64 	%rd1, %rd2;
	mov.u32 	%r1, %ctaid.x;
	mov.u32 	%r5, %ntid.x;
	mov.u32 	%r2, %tid.x;
	mad.lo.s32 	%r3, %r1, %r5, %r2;
	setp.ge.s32 	%p1, %r3, %r4;
	@%p1 bra 	$L__BB6_2;
	mul.wide.s32 	%rd3, %r3, 8;
	add.s64 	%rd4, %rd1, %rd3;
	mov.b32 	%r6, 0;
	mov.b32 	%r7, 99;
	st.global.v2.u32 	[%rd4+256], {%r7, %r6};
$L__BB6_2:
	setp.ne.s32 	%p2, %r1, 0;
	setp.gt.u32 	%p3, %r2, 31;
	or.pred  	%p4, %p2, %p3;
	@%p4 bra 	$L__BB6_4;
	mul.wide.u32 	%rd5, %r2, 8;
	add.s64 	%rd6, %rd1, %rd5;
	mov.b32 	%r9, 0;
	st.global.v2.u32 	[%rd6], {%r9, %r9};
$L__BB6_4:
	ret;

}
	// .globl	_ZN3cub18CUB_300001_SM_10006detail4scan16DeviceScanKernelINS2_10policy_hubIiiijN4cuda3std3__44plusIvEEE10Policy1000EN6thrust24THRUST_300001_SM_1000_NS10device_ptrIiEESF_NS0_13ScanTileStateIiLb1EEES9_NS0_8NullTypeEjiLb0ESI_EEvT0_T1_T2_iT3_T4_T5_
.visible .entry _ZN3cub18CUB_300001_SM_10006detail4scan16DeviceScanKernelINS2_10policy_hubIiiijN4cuda3std3__44plusIvEEE10Policy1000EN6thrust24THRUST_300001_SM_1000_NS10device_ptrIiEESF_NS0_13ScanTileStateIiLb1EEES9_NS0_8NullTypeEjiLb0ESI_EEvT0_T1_T2_iT3_T4_T5_(
	.param .align 8 .b8 _ZN3cub18CUB_300001_SM_10006detail4scan16DeviceScanKernelINS2_10policy_hubIiiijN4cuda3std3__44plusIvEEE10Policy1000EN6thrust24THRUST_300001_SM_1000_NS10device_ptrIiEESF_NS0_13ScanTileStateIiLb1EEES9_NS0_8NullTypeEjiLb0ESI_EEvT0_T1_T2_iT3_T4_T5__param_0[8],
	.param .align 8 .b8 _ZN3cub18CUB_300001_SM_10006detail4scan16DeviceScanKernelINS2_10policy_hubIiiijN4cuda3std3__44plusIvEEE10Policy1000EN6thrust24THRUST_300001_SM_1000_NS10device_ptrIiEESF_NS0_13ScanTileStateIiLb1EEES9_NS0_8NullTypeEjiLb0ESI_EEvT0_T1_T2_iT3_T4_T5__param_1[8],
	.param .align 8 .b8 _ZN3cub18CUB_300001_SM_10006detail4scan16DeviceScanKernelINS2_10policy_hubIiiijN4cuda3std3__44plusIvEEE10Policy1000EN6thrust24THRUST_300001_SM_1000_NS10device_ptrIiEESF_NS0_13ScanTileStateIiLb1EEES9_NS0_8NullTypeEjiLb0ESI_EEvT0_T1_T2_iT3_T4_T5__param_2[8],
	.param .u32 _ZN3cub18CUB_300001_SM_10006detail4scan16DeviceScanKernelINS2_10policy_hubIiiijN4cuda3std3__44plusIvEEE10Policy1000EN6thrust24THRUST_300001_SM_1000_NS10device_ptrIiEESF_NS0_13ScanTileStateIiLb1EEES9_NS0_8NullTypeEjiLb0ESI_EEvT0_T1_T2_iT3_T4_T5__param_3,
	.param .align 1 .b8 _ZN3cub18CUB_300001_SM_10006detail4scan16DeviceScanKernelINS2_10policy_hubIiiijN4cuda3std3__44plusIvEEE10Policy1000EN6thrust24THRUST_300001_SM_1000_NS10device_ptrIiEESF_NS0_13ScanTileStateIiLb1EEES9_NS0_8NullTypeEjiLb0ESI_EEvT0_T1_T2_iT3_T4_T5__param_4[1],
	.param .align 1 .b8 _ZN3cub18CUB_300001_SM_10006detail4scan16DeviceScanKernelINS2_10policy_hubIiiijN4cuda3std3__44plusIvEEE10Policy1000EN6thrust24THRUST_300001_SM_1000_NS10device_ptrIiEESF_NS0_13ScanTileStateIiLb1EEES9_NS0_8NullTypeEjiLb0ESI_EEvT0_T1_T2_iT3_T4_T5__param_5[1],
	.param .u32 _ZN3cub18CUB_300001_SM_10006detail4scan16DeviceScanKernelINS2_10policy_hubIiiijN4cuda3std3__44plusIvEEE10Policy1000EN6thrust24THRUST_300001_SM_1000_NS10device_ptrIiEESF_NS0_13ScanTileStateIiLb1EEES9_NS0_8NullTypeEjiLb0ESI_EEvT0_T1_T2_iT3_T4_T5__param_6
)
.maxntid 384
{
	.reg .pred 	%p<160>;
	.reg .b32 	%r<1050>;
	.reg .b64 	%rd<55>;
	// demoted variable
	.shared .align 16 .b8 _ZZN3cub18CUB_300001_SM_10006detail4scan16DeviceScanKernelINS2_10policy_hubIiiijN4cuda3std3__44plusIvEEE10Policy1000EN6thrust24THRUST_300001_SM_1000_NS10device_ptrIiEESF_NS0_13ScanTileStateIiLb1EEES9_NS0_8NullTypeEjiLb0ESI_EEvT0_T1_T2_iT3_T4_T5_E12temp_storage[33808];
	ld.param.u64 	%rd1, [_ZN3cub18CUB_300001_SM_10006detail4scan16DeviceScanKernelINS2_10policy_hubIiiijN4cuda3std3__44plusIvEEE10Policy1000EN6thrust24THRUST_300001_SM_1000_NS10device_ptrIiEESF_NS0_13ScanTileStateIiLb1EEES9_NS0_8NullTypeEjiLb0ESI_EEvT0_T1_T2_iT3_T4_T5__param_2];
	ld.param.u64 	%rd13, [_ZN3cub18CUB_300001_SM_10006detail4scan16DeviceScanKernelINS2_10policy_hubIiiijN4cuda3std3__44plusIvEEE10Policy1000EN6thrust24THRUST_300001_SM_1000_NS10device_ptrIiEESF_NS0_13ScanTileStateIiLb1EEES9_NS0_8NullTypeEjiLb0ESI_EEvT0_T1_T2_iT3_T4_T5__param_1];
	ld.param.u64 	%rd14, [_ZN3cub18CUB_300001_SM_10006detail4scan16DeviceScanKernelINS2_10policy_hubIiiijN4cuda3std3__44plusIvEEE10Policy1000EN6thrust24THRUST_300001_SM_1000_NS10device_ptrIiEESF_NS0_13ScanTileStateIiLb1EEES9_NS0_8NullTypeEjiLb0ESI_EEvT0_T1_T2_iT3_T4_T5__param_0];
	ld.param.u32 	%r233, [_ZN3cub18CUB_300001_SM_10006detail4scan16DeviceScanKernelINS2_10policy_hubIiiijN4cuda3std3__44plusIvEEE10Policy1000EN6thrust24THRUST_300001_SM_1000_NS10device_ptrIiEESF_NS0_13ScanTileStateIiLb1EEES9_NS0_8NullTypeEjiLb0ESI_EEvT0_T1_T2_iT3_T4_T5__param_3];
	ld.param.u32 	%r234, [_ZN3cub18CUB_300001_SM_10006detail4scan16DeviceScanKernelINS2_10policy_hubIiiijN4cuda3std3__44plusIvEEE10Policy1000EN6thrust24THRUST_300001_SM_1000_NS10device_ptrIiEESF_NS0_13ScanTileStateIiLb1EEES9_NS0_8NullTypeEjiLb0ESI_EEvT0_T1_T2_iT3_T4_T5__param_6];
	cvta.to.global.u64 	%rd2, %rd14;
	cvta.to.global.u64 	%rd3, %rd13;
	mov.u32 	%r235, %ctaid.x;
	add.s32 	%r998, %r233, %r235;
	mul.lo.s32 	%r2, %r998, 8448;
	sub.s32 	%r3, %r234, %r2;
	setp.lt.u32 	%p1, %r3, 8449;
	@%p1 bra 	$L__BB7_26;
	cvt.u64.u32 	%rd37, %r2;
	mov.u32 	%r4, %tid.x;
	and.b32  	%r642, %r4, 31;
	and.b32  	%r643, %r4, 992;
	mul.lo.s32 	%r644, %r643, 22;
	or.b32  	%r645, %r644, %r642;
	cvt.u64.u32 	%rd38, %r645;
	add.s64 	%rd4, %rd38, %rd37;
	shl.b64 	%rd39, %rd4, 2;
	add.s64 	%rd40, %rd2, %rd39;
	ld.global.u32 	%r646, [%rd40];
	ld.global.u32 	%r647, [%rd40+128];
	ld.global.u32 	%r648, [%rd40+256];
	ld.global.u32 	%r649, [%rd40+384];
	ld.global.u32 	%r650, [%rd40+512];
	ld.global.u32 	%r651, [%rd40+640];
	ld.global.u32 	%r652, [%rd40+768];
	ld.global.u32 	%r653, [%rd40+896];
	ld.global.u32 	%r654, [%rd40+1024];
	ld.global.u32 	%r655, [%rd40+1152];
	ld.global.u32 	%r656, [%rd40+1280];
	ld.global.u32 	%r657, [%rd40+1408];
	ld.global.u32 	%r658, [%rd40+1536];
	ld.global.u32 	%r659, [%rd40+1664];
	ld.global.u32 	%r660, [%rd40+1792];
	ld.global.u32 	%r661, [%rd40+1920];
	ld.global.u32 	%r662, [%rd40+2048];
	ld.global.u32 	%r663, [%rd40+2176];
	ld.global.u32 	%r664, [%rd40+2304];
	ld.global.u32 	%r665, [%rd40+2432];
	ld.global.u32 	%r666, [%rd40+2560];
	ld.global.u32 	%r667, [%rd40+2688];
	// begin inline asm
	mov.u32 %r641, %laneid;
	// end inline asm
	shr.u32 	%r6, %r4, 5;
	mad.lo.s32 	%r668, %r6, 704, %r641;
	shl.b32 	%r669, %r668, 2;
	mov.u32 	%r670, _ZZN3cub18CUB_300001_SM_10006detail4scan16DeviceScanKernelINS2_10policy_hubIiiijN4cuda3std3__44plusIvEEE10Policy1000EN6thrust24THRUST_300001_SM_1000_NS10device_ptrIiEESF_NS0_13ScanTileStateIiLb1EEES9_NS0_8NullTypeEjiLb0ESI_EEvT0_T1_T2_iT3_T4_T5_E12temp_storage;
	add.s32 	%r7, %r670, %r669;
	st.shared.u32 	[%r7], %r646;
	st.shared.u32 	[%r7+128], %r647;
	st.shared.u32 	[%r7+256], %r648;
	st.shared.u32 	[%r7+384], %r649;
	st.shared.u32 	[%r7+512], %r650;
	st.shared.u32 	[%r7+640], %r651;
	st.shared.u32 	[%r7+768], %r652;
	st.shared.u32 	[%r7+896], %r653;
	st.shared.u32 	[%r7+1024], %r654;
	st.shared.u32 	[%r7+1152], %r655;
	st.shared.u32 	[%r7+1280], %r656;
	st.shared.u32 	[%r7+1408], %r657;
	st.shared.u32 	[%r7+1536], %r658;
	st.shared.u32 	[%r7+1664], %r659;
	st.shared.u32 	[%r7+1792], %r660;
	st.shared.u32 	[%r7+1920], %r661;
	st.shared.u32 	[%r7+2048], %r662;
	st.shared.u32 	[%r7+2176], %r663;
	st.shared.u32 	[%r7+2304], %r664;
	st.shared.u32 	[%r7+2432], %r665;
	st.shared.u32 	[%r7+2560], %r666;
	st.shared.u32 	[%r7+2688], %r667;
	bar.warp.sync 	-1;
	mad.lo.s32 	%r8, %r641, 84, %r7;
	ld.shared.v2.u32 	{%r9, %r10}, [%r8];
	ld.shared.v2.u32 	{%r11, %r12}, [%r8+8];
	ld.shared.v2.u32 	{%r13, %r14}, [%r8+16];
	ld.shared.v2.u32 	{%r15, %r16}, [%r8+24];
	ld.shared.v2.u32 	{%r17, %r18}, [%r8+32];
	ld.shared.v2.u32 	{%r19, %r20}, [%r8+40];
	ld.shared.v2.u32 	{%r21, %r22}, [%r8+48];
	ld.shared.v2.u32 	{%r23, %r24}, [%r8+56];
	ld.shared.v2.u32 	{%r25, %r26}, [%r8+64];
	ld.shared.v2.u32 	{%r27, %r28}, [%r8+72];
	ld.shared.v2.u32 	{%r29, %r30}, [%r8+80];
	bar.sync 	0;
	setp.ne.s32 	%p104, %r998, 0;
	@%p104 bra 	$L__BB7_6;
	add.s32 	%r892, %r10, %r9;
	add.s32 	%r893, %r11, %r892;
	add.s32 	%r894, %r12, %r893;
	add.s32 	%r895, %r13, %r894;
	add.s32 	%r896, %r14, %r895;
	add.s32 	%r897, %r15, %r896;
	add.s32 	%r898, %r16, %r897;
	add.s32 	%r899, %r17, %r898;
	add.s32 	%r900, %r18, %r899;
	add.s32 	%r901, %r19, %r900;
	add.s32 	%r902, %r20, %r901;
	add.s32 	%r903, %r21, %r902;
	add.s32 	%r904, %r22, %r903;
	add.s32 	%r905, %r23, %r904;
	add.s32 	%r906, %r24, %r905;
	add.s32 	%r907, %r25, %r906;
	add.s32 	%r908, %r26, %r907;
	add.s32 	%r909, %r27, %r908;
	add.s32 	%r910, %r28, %r909;
	add.s32 	%r911, %r29, %r910;
	add.s32 	%r866, %r30, %r911;
	mov.b32 	%r864, 1;
	mov.b32 	%r889, 0;
	mov.b32 	%r891, -1;
	// begin inline asm
	{  .reg .s32 r0;  .reg .pred p;  shfl.sync.up.b32 r0|p, %r866, %r864, %r889, %r891;  @p add.s32 r0, r0, %r866;  mov.s32 %r862, r0;}
	// end inline asm
	mov.b32 	%r870, 2;
	// begin inline asm
	{  .reg .s32 r0;  .reg .pred p;  shfl.sync.up.b32 r0|p, %r862, %r870, %r889, %r891;  @p add.s32 r0, r0, %r862;  mov.s32 %r868, r0;}
	// end inline asm
	mov.b32 	%r876, 4;
	// begin inline asm
	{  .reg .s32 r0;  .reg .pred p;  shfl.sync.up.b32 r0|p, %r868, %r876, %r889, %r891;  @p add.s32 r0, r0, %r868;  mov.s32 %r874, r0;}
	// end inline asm
	mov.b32 	%r882, 8;
	// begin inline asm
	{  .reg .s32 r0;  .reg .pred p;  shfl.sync.up.b32 r0|p, %r874, %r882, %r889, %r891;  @p add.s32 r0, r0, %r874;  mov.s32 %r880, r0;}
	// end inline asm
	mov.b32 	%r888, 16;
	// begin inline asm
	{  .reg .s32 r0;  .reg .pred p;  shfl.sync.up.b32 r0|p, %r880, %r888, %r889, %r891;  @p add.s32 r0, r0, %r880;  mov.s32 %r886, r0;}
	// end inline asm
	setp.ne.s32 	%p146, %r641, 31;
	@%p146 bra 	$L__BB7_4;
	shl.b32 	%r912, %r6, 2;
	add.s32 	%r914, %r670, %r912;
	st.shared.u32 	[%r914+16], %r886;
$L__BB7_4:
	sub.s32 	%r915, %r886, %r866;
	bar.sync 	0;
	ld.shared.v4.u32 	{%r916, %r917, %r918, %r919}, [_ZZN3cub18CUB_300001_SM_10006detail4scan16DeviceScanKernelINS2_10policy_hubIiiijN4cuda3std3__44plusIvEEE10Policy1000EN6thrust24THRUST_300001_SM_1000_NS10device_ptrIiEESF_NS0_13ScanTileStateIiLb1EEES9_NS0_8NullTypeEjiLb0ESI_EEvT0_T1_T2_iT3_T4_T5_E12temp_storage+16];
	add.s32 	%r920, %r917, %r916;
	setp.eq.s32 	%p147, %r6, 2;
	selp.b32 	%r921, %r920, %r916, %p147;
	add.s32 	%r922, %r920, %r918;
	setp.eq.s32 	%p148, %r6, 3;
	selp.b32 	%r923, %r922, %r921, %p148;
	add.s32 	%r924, %r922, %r919;
	setp.eq.s32 	%p149, %r6, 4;
	selp.b32 	%r925, %r924, %r923, %p149;
	ld.shared.v4.u32 	{%r926, %r927, %r928, %r929}, [_ZZN3cub18CUB_300001_SM_10006detail4scan16DeviceScanKernelINS2_10policy_hubIiiijN4cuda3std3__44plusIvEEE10Policy1000EN6thrust24THRUST_300001_SM_1000_NS10device_ptrIiEESF_NS0_13ScanTileStateIiLb1EEES9_NS0_8NullTypeEjiLb0ESI_EEvT0_T1_T2_iT3_T4_T5_E12temp_storage+32];
	add.s32 	%r930, %r924, %r926;
	setp.eq.s32 	%p150, %r6, 5;
	selp.b32 	%r931, %r930, %r925, %p150;
	add.s32 	%r932, %r930, %r927;
	setp.eq.s32 	%p151, %r6, 6;
	selp.b32 	%r933, %r932, %r931, %p151;
	add.s32 	%r934, %r932, %r928;
	setp.eq.s32 	%p152, %r6, 7;
	selp.b32 	%r935, %r934, %r933, %p152;
	add.s32 	%r936, %r934, %r929;
	setp.eq.s32 	%p153, %r6, 8;
	selp.b32 	%r937, %r936, %r935, %p153;
	ld.shared.v4.u32 	{%r938, %r939, %r940, %r941}, [_ZZN3cub18CUB_300001_SM_10006detail4scan16DeviceScanKernelINS2_10policy_hubIiiijN4cuda3std3__44plusIvEEE10Policy1000EN6thrust24THRUST_300001_SM_1000_NS10device_ptrIiEESF_NS0_13ScanTileStateIiLb1EEES9_NS0_8NullTypeEjiLb0ESI_EEvT0_T1_T2_iT3_T4_T5_E12temp_storage+48];
	add.s32 	%r942, %r936, %r938;
	setp.eq.s32 	%p154, %r6, 9;
	selp.b32 	%r943, %r942, %r937, %p154;
	add.s32 	%r944, %r942, %r939;
	setp.eq.s32 	%p155, %r6, 10;
	selp.b32 	%r945, %r944, %r943, %p155;
	add.s32 	%r946, %r944, %r940;
	setp.eq.s32 	%p156, %r6, 11;
	selp.b32 	%r947, %r946, %r945, %p156;
	add.s32 	%r33, %r946, %r941;
	setp.lt.u32 	%p157, %r4, 32;
	setp.eq.s32 	%p158, %r641, 0;
	selp.b32 	%r948, 0, %r915, %p158;
	add.s32 	%r949, %r947, %r948;
	selp.b32 	%r1012, %r915, %r949, %p157;
	setp.ne.s32 	%p159, %r4, 0;
	@%p159 bra 	$L__BB7_25;
	add.s64 	%rd52, %rd1, 256;
	mov.b32 	%r950, 101;
	// begin inline asm
	st.relaxed.gpu.v2.u32 [%rd52], {%r950, %r33};
	// end inline asm
	mov.b32 	%r1012, 0;
	bra.uni 	$L__BB7_25;
$L__BB7_6:
	add.s32 	%r701, %r10, %r9;
	add.s32 	%r702, %r11, %r701;
	add.s32 	%r703, %r12, %r702;
	add.s32 	%r704, %r13, %r703;
	add.s32 	%r705, %r14, %r704;
	add.s32 	%r706, %r15, %r705;
	add.s32 	%r707, %r16, %r706;
	add.s32 	%r708, %r17, %r707;
	add.s32 	%r709, %r18, %r708;
	add.s32 	%r710, %r19, %r709;
	add.s32 	%r711, %r20, %r710;
	add.s32 	%r712, %r21, %r711;
	add.s32 	%r713, %r22, %r712;
	add.s32 	%r714, %r23, %r713;
	add.s32 	%r715, %r24, %r714;
	add.s32 	%r716, %r25, %r715;
	add.s32 	%r717, %r26, %r716;
	add.s32 	%r718, %r27, %r717;
	add.s32 	%r719, %r28, %r718;
	add.s32 	%r720, %r29, %r719;
	add.s32 	%r675, %r30, %r720;
	mov.b32 	%r673, 1;
	mov.b32 	%r698, 0;
	mov.b32 	%r700, -1;
	// begin inline asm
	{  .reg .s32 r0;  .reg .pred p;  shfl.sync.up.b32 r0|p, %r675, %r673, %r698, %r700;  @p add.s32 r0, r0, %r675;  mov.s32 %r671, r0;}
	// end inline asm
	mov.b32 	%r679, 2;
	// begin inline asm
	{  .reg .s32 r0;  .reg .pred p;  shfl.sync.up.b32 r0|p, %r671, %r679, %r698, %r700;  @p add.s32 r0, r0, %r671;  mov.s32 %r677, r0;}
	// end inline asm
	mov.b32 	%r685, 4;
	// begin inline asm
	{  .reg .s32 r0;  .reg .pred p;  shfl.sync.up.b32 r0|p, %r677, %r685, %r698, %r700;  @p add.s32 r0, r0, %r677;  mov.s32 %r683, r0;}
	// end inline asm
	mov.b32 	%r691, 8;
	// begin inline asm
	{  .reg .s32 r0;  .reg .pred p;  shfl.sync.up.b32 r0|p, %r683, %r691, %r698, %r700;  @p add.s32 r0, r0, %r683;  mov.s32 %r689, r0;}
	// end inline asm
	mov.b32 	%r697, 16;
	// begin inline asm
	{  .reg .s32 r0;  .reg .pred p;  shfl.sync.up.b32 r0|p, %r689, %r697, %r698, %r700;  @p add.s32 r0, r0, %r689;  mov.s32 %r695, r0;}
	// end inline asm
	setp.ne.s32 	%p105, %r641, 31;
	@%p105 bra 	$L__BB7_8;
	shl.b32 	%r721, %r6, 2;
	add.s32 	%r723, %r670, %r721;
	st.shared.u32 	[%r723+16], %r695;
$L__BB7_8:
	sub.s32 	%r724, %r695, %r675;
	bar.sync 	0;
	ld.shared.v4.u32 	{%r725, %r726, %r727, %r728}, [_ZZN3cub18CUB_300001_SM_10006detail4scan16DeviceScanKernelINS2_10policy_hubIiiijN4cuda3std3__44plusIvEEE10Policy1000EN6thrust24THRUST_300001_SM_1000_NS10device_ptrIiEESF_NS0_13ScanTileStateIiLb1EEES9_NS0_8NullTypeEjiLb0ESI_EEvT0_T1_T2_iT3_T4_T5_E12temp_storage+16];
	add.s32 	%r729, %r726, %r725;
	setp.eq.s32 	%p106, %r6, 2;
	selp.b32 	%r730, %r729, %r725, %p106;
	add.s32 	%r731, %r729, %r727;
	setp.eq.s32 	%p107, %r6, 3;
	selp.b32 	%r732, %r731, %r730, %p107;
	add.s32 	%r733, %r731, %r728;
	setp.eq.s32 	%p108, %r6, 4;
	selp.b32 	%r734, %r733, %r732, %p108;
	ld.shared.v4.u32 	{%r735, %r736, %r737, %r738}, [_ZZN3cub18CUB_300001_SM_10006detail4scan16DeviceScanKernelINS2_10policy_hubIiiijN4cuda3std3__44plusIvEEE10Policy1000EN6thrust24THRUST_300001_SM_1000_NS10device_ptrIiEESF_NS0_13ScanTileStateIiLb1EEES9_NS0_8NullTypeEjiLb0ESI_EEvT0_T1_T2_iT3_T4_T5_E12temp_storage+32];
	add.s32 	%r739, %r733, %r735;
	setp.eq.s32 	%p109, %r6, 5;
	selp.b32 	%r740, %r739, %r734, %p109;
	add.s32 	%r741, %r739, %r736;
	setp.eq.s32 	%p110, %r6, 6;
	selp.b32 	%r742, %r741, %r740, %p110;
	add.s32 	%r743, %r741, %r737;
	setp.eq.s32 	%p111, %r6, 7;
	selp.b32 	%r744, %r743, %r742, %p111;
	add.s32 	%r745, %r743, %r738;
	setp.eq.s32 	%p112, %r6, 8;
	selp.b32 	%r746, %r745, %r744, %p112;
	ld.shared.v4.u32 	{%r747, %r748, %r749, %r750}, [_ZZN3cub18CUB_300001_SM_10006detail4scan16DeviceScanKernelINS2_10policy_hubIiiijN4cuda3std3__44plusIvEEE10Policy1000EN6thrust24THRUST_300001_SM_1000_NS10device_ptrIiEESF_NS0_13ScanTileStateIiLb1EEES9_NS0_8NullTypeEjiLb0ESI_EEvT0_T1_T2_iT3_T4_T5_E12temp_storage+48];
	add.s32 	%r751, %r745, %r747;
	setp.eq.s32 	%p113, %r6, 9;
	selp.b32 	%r752, %r751, %r746, %p113;
	add.s32 	%r753, %r751, %r748;
	setp.eq.s32 	%p114, %r6, 10;
	selp.b32 	%r754, %r753, %r752, %p114;
	add.s32 	%r755, %r753, %r749;
	setp.eq.s32 	%p115, %r6, 11;
	selp.b32 	%r756, %r755, %r754, %p115;
	add.s32 	%r37, %r755, %r750;
	setp.gt.u32 	%p116, %r4, 31;
	setp.lt.u32 	%p117, %r4, 32;
	setp.eq.s32 	%p118, %r641, 0;
	selp.b32 	%r757, 0, %r724, %p118;
	add.s32 	%r1011, %r756, %r757;
	selp.b32 	%r39, %r724, %r1011, %p117;
	@%p116 bra 	$L__BB7_24;
	setp.ne.s32 	%p119, %r4, 0;
	mul.wide.s32 	%rd41, %r998, 8;
	add.s64 	%rd5, %rd1, %rd41;
	@%p119 bra 	$L__BB7_11;
	st.shared.u32 	[_ZZN3cub18CUB_300001_SM_10006detail4scan16DeviceScanKernelINS2_10policy_hubIiiijN4cuda3std3__44plusIvEEE10Policy1000EN6thrust24THRUST_300001_SM_1000_NS10device_ptrIiEESF_NS0_13ScanTileStateIiLb1EEES9_NS0_8NullTypeEjiLb0ESI_EEvT0_T1_T2_iT3_T4_T5_E12temp_storage+12], %r37;
	add.s64 	%rd42, %rd5, 256;
	mov.b32 	%r758, 100;
	// begin inline asm
	st.relaxed.gpu.v2.u32 [%rd42], {%r758, %r37};
	// end inline asm
$L__BB7_11:
	not.b32 	%r764, %r4;
	add.s32 	%r1006, %r998, %r764;
	mov.b32 	%r760, 830;
	// begin inline asm
	nanosleep.u32 %r760;
	// end inline asm
	mul.wide.s32 	%rd44, %r1006, 8;
	add.s64 	%rd45, %rd1, %rd44;
	add.s64 	%rd43, %rd45, 256;
	// begin inline asm
	ld.relaxed.gpu.v2.u32 {%r1008, %r1000}, [%rd43];
	// end inline asm
	mov.b32 	%r1001, 952;
$L__BB7_12:
	setp.eq.s32 	%p120, %r1008, 99;
	mov.b32 	%r765, -1;
	vote.sync.any.pred 	%p121, %p120, %r765;
	not.pred 	%p122, %p121;
	@%p122 bra 	$L__BB7_14;
	mul.lo.s32 	%r860, %r998, 16807;
	and.b32  	%r998, %r860, 2147483647;
	add.s32 	%r861, %r1001, 1;
	rem.u32 	%r857, %r998, %r861;
	// begin inline asm
	nanosleep.u32 %r857;
	// end inline asm
	shr.u32 	%r1001, %r1001, 1;
	// begin inline asm
	ld.relaxed.gpu.v2.u32 {%r1008, %r1000}, [%rd43];
	// end inline asm
	bra.uni 	$L__BB7_12;
$L__BB7_14:
	setp.eq.s32 	%p123, %r1008, 101;
	mov.b32 	%r792, -1;
	vote.sync.ballot.b32 	%r794, %p123, %r792;
	// begin inline asm
	mov.u32 %r767, %lanemask_ge;
	// end inline asm
	and.b32  	%r795, %r794, %r767;
	or.b32  	%r796, %r795, -2147483648;
	add.s32 	%r797, %r796, -1;
	not.b32 	%r798, %r796;
	and.b32  	%r799, %r798, %r797;
	popc.b32 	%r771, %r799;
	mov.b32 	%r770, 1;
	// begin inline asm
	shfl.sync.down.b32 %r768, %r1000, %r770, %r771, %r792;
	// end inline asm
	setp.lt.s32 	%p125, %r641, %r771;
	selp.b32 	%r800, %r768, 0, %p125;
	add.s32 	%r774, %r800, %r1000;
	mov.b32 	%r775, 2;
	// begin inline asm
	shfl.sync.down.b32 %r773, %r774, %r775, %r771, %r792;
	// end inline asm
	add.s32 	%r54, %r641, 2;
	setp.gt.s32 	%p126, %r54, %r771;
	selp.b32 	%r801, 0, %r773, %p126;
	add.s32 	%r779, %r774, %r801;
	mov.b32 	%r780, 4;
	// begin inline asm
	shfl.sync.down.b32 %r778, %r779, %r780, %r771, %r792;
	// end inline asm
	add.s32 	%r55, %r641, 4;
	setp.gt.s32 	%p127, %r55, %r771;
	selp.b32 	%r802, 0, %r778, %p127;
	add.s32 	%r784, %r779, %r802;
	mov.b32 	%r785, 8;
	// begin inline asm
	shfl.sync.down.b32 %r783, %r784, %r785, %r771, %r792;
	// end inline asm
	add.s32 	%r56, %r641, 8;
	setp.gt.s32 	%p128, %r56, %r771;
	selp.b32 	%r803, 0, %r783, %p128;
	add.s32 	%r789, %r784, %r803;
	mov.b32 	%r790, 16;
	// begin inline asm
	shfl.sync.down.b32 %r788, %r789, %r790, %r771, %r792;
	// end inline asm
	add.s32 	%r57, %r641, 16;
	setp.gt.s32 	%p129, %r57, %r771;
	selp.b32 	%r804, 0, %r788, %p129;
	add.s32 	%r1005, %r789, %r804;
	add.s64 	%rd7, %rd1, 256;
	mov.b32 	%r1002, 952;
$L__BB7_15:
	setp.ne.s32 	%p130, %r1008, 101;
	mov.b32 	%r805, -1;
	vote.sync.all.pred 	%p131, %p130, %r805;
	not.pred 	%p132, %p131;
	@%p132 bra 	$L__BB7_20;
	shr.u32 	%r1002, %r1002, 1;
	mul.wide.s32 	%rd48, %r1006, 8;
	add.s64 	%rd49, %rd7, %rd48;
	add.s64 	%rd47, %rd49, -256;
	// begin inline asm
	ld.relaxed.gpu.v2.u32 {%r1008, %r1009}, [%rd47];
	// end inline asm
	mov.u32 	%r1010, %r1002;
$L__BB7_17:
	setp.eq.s32 	%p136, %r1008, 99;
	mov.b32 	%r813, -1;
	vote.sync.any.pred 	%p137, %p136, %r813;
	not.pred 	%p138, %p137;
	@%p138 bra 	$L__BB7_19;
	mul.lo.s32 	%r855, %r998, 16807;
	and.b32  	%r998, %r855, 2147483647;
	add.s32 	%r856, %r1010, 1;
	rem.u32 	%r852, %r998, %r856;
	// begin inline asm
	nanosleep.u32 %r852;
	// end inline asm
	shr.u32 	%r1010, %r1010, 1;
	// begin inline asm
	ld.relaxed.gpu.v2.u32 {%r1008, %r1009}, [%rd47];
	// end inline asm
	bra.uni 	$L__BB7_17;
$L__BB7_19:
	setp.eq.s32 	%p139, %r1008, 101;
	mov.b32 	%r839, -1;
	vote.sync.ballot.b32 	%r840, %p139, %r839;
	and.b32  	%r841, %r840, %r767;
	or.b32  	%r842, %r841, -2147483648;
	add.s32 	%r843, %r842, -1;
	not.b32 	%r844, %r842;
	and.b32  	%r845, %r844, %r843;
	popc.b32 	%r818, %r845;
	mov.b32 	%r817, 1;
	// begin inline asm
	shfl.sync.down.b32 %r815, %r1009, %r817, %r818, %r839;
	// end inline asm
	setp.lt.s32 	%p141, %r641, %r818;
	selp.b32 	%r846, %r815, 0, %p141;
	add.s32 	%r821, %r846, %r1009;
	mov.b32 	%r822, 2;
	// begin inline asm
	shfl.sync.down.b32 %r820, %r821, %r822, %r818, %r839;
	// end inline asm
	setp.gt.s32 	%p142, %r54, %r818;
	selp.b32 	%r847, 0, %r820, %p142;
	add.s32 	%r826, %r821, %r847;
	mov.b32 	%r827, 4;
	// begin inline asm
	shfl.sync.down.b32 %r825, %r826, %r827, %r818, %r839;
	// end inline asm
	setp.gt.s32 	%p143, %r55, %r818;
	selp.b32 	%r848, 0, %r825, %p143;
	add.s32 	%r831, %r826, %r848;
	mov.b32 	%r832, 8;
	// begin inline asm
	shfl.sync.down.b32 %r830, %r831, %r832, %r818, %r839;
	// end inline asm
	setp.gt.s32 	%p144, %r56, %r818;
	selp.b32 	%r849, 0, %r830, %p144;
	add.s32 	%r836, %r831, %r849;
	mov.b32 	%r837, 16;
	// begin inline asm
	shfl.sync.down.b32 %r835, %r836, %r837, %r818, %r839;
	// end inline asm
	setp.gt.s32 	%p145, %r57, %r818;
	selp.b32 	%r850, 0, %r835, %p145;
	add.s32 	%r851, %r850, %r1005;
	add.s32 	%r1005, %r851, %r836;
	add.s32 	%r1006, %r1006, -32;
	bra.uni 	$L__BB7_15;
$L__BB7_20:
	@%p119 bra 	$L__BB7_22;
	add.s32 	%r808, %r1005, %r37;
	add.s64 	%rd46, %rd5, 256;
	mov.b32 	%r807, 101;
	// begin inline asm
	st.relaxed.gpu.v2.u32 [%rd46], {%r807, %r808};
	// end inline asm
	st.shared.u32 	[_ZZN3cub18CUB_300001_SM_10006detail4scan16DeviceScanKernelINS2_10policy_hubIiiijN4cuda3std3__44plusIvEEE10Policy1000EN6thrust24THRUST_300001_SM_1000_NS10device_ptrIiEESF_NS0_13ScanTileStateIiLb1EEES9_NS0_8NullTypeEjiLb0ESI_EEvT0_T1_T2_iT3_T4_T5_E12temp_storage+4], %r1005;
	st.shared.u32 	[_ZZN3cub18CUB_300001_SM_10006detail4scan16DeviceScanKernelINS2_10policy_hubIiiijN4cuda3std3__44plusIvEEE10Policy1000EN6thrust24THRUST_300001_SM_1000_NS10device_ptrIiEESF_NS0_13ScanTileStateIiLb1EEES9_NS0_8NullTypeEjiLb0ESI_EEvT0_T1_T2_iT3_T4_T5_E12temp_storage+8], %r808;
$L__BB7_22:
	setp.ne.s32 	%p134, %r641, 0;
	mov.u32 	%r1011, %r39;
	@%p134 bra 	$L__BB7_24;
	st.shared.u32 	[_ZZN3cub18CUB_300001_SM_10006detail4scan16DeviceScanKernelINS2_10policy_hubIiiijN4cuda3std3__44plusIvEEE10Policy1000EN6thrust24THRUST_300001_SM_1000_NS10device_ptrIiEESF_NS0_13ScanTileStateIiLb1EEES9_NS0_8NullTypeEjiLb0ESI_EEvT0_T1_T2_iT3_T4_T5_E12temp_storage+76], %r1005;
	mov.u32 	%r1011, %r1005;
$L__BB7_24:
	bar.sync 	0;
	setp.eq.s32 	%p135, %r4, 0;
	ld.shared.u32 	%r809, [_ZZN3cub18CUB_300001_SM_10006detail4scan16DeviceScanKernelINS2_10policy_hubIiiijN4cuda3std3__44plusIvEEE10Policy1000EN6thrust24THRUST_300001_SM_1000_NS10device_ptrIiEESF_NS0_13ScanTileStateIiLb1EEES9_NS0_8NullTypeEjiLb0ESI_EEvT0_T1_T2_iT3_T4_T5_E12temp_storage+76];
	selp.b32 	%r810, 0, %r809, %p135;
	add.s32 	%r1012, %r810, %r1011;
$L__BB7_25:
	add.s32 	%r953, %r1012, %r9;
	add.s32 	%r954, %r10, %r953;
	add.s32 	%r955, %r11, %r954;
	add.s32 	%r956, %r12, %r955;
	add.s32 	%r957, %r13, %r956;
	add.s32 	%r958, %r14, %r957;
	add.s32 	%r959, %r15, %r958;
	add.s32 	%r960, %r16, %r959;
	add.s32 	%r961, %r17, %r960;
	add.s32 	%r962, %r18, %r961;
	add.s32 	%r963, %r19, %r962;
	add.s32 	%r964, %r20, %r963;
	add.s32 	%r965, %r21, %r964;
	add.s32 	%r966, %r22, %r965;
	add.s32 	%r967, %r23, %r966;
	add.s32 	%r968, %r24, %r967;
	add.s32 	%r969, %r25, %r968;
	add.s32 	%r970, %r26, %r969;
	add.s32 	%r971, %r27, %r970;
	add.s32 	%r972, %r28, %r971;
	add.s32 	%r973, %r29, %r972;
	add.s32 	%r974, %r30, %r973;
	bar.sync 	0;
	st.shared.v2.u32 	[%r8], {%r953, %r954};
	st.shared.v2.u32 	[%r8+8], {%r955, %r956};
	st.shared.v2.u32 	[%r8+16], {%r957, %r958};
	st.shared.v2.u32 	[%r8+24], {%r959, %r960};
	st.shared.v2.u32 	[%r8+32], {%r961, %r962};
	st.shared.v2.u32 	[%r8+40], {%r963, %r964};
	st.shared.v2.u32 	[%r8+48], {%r965, %r966};
	st.shared.v2.u32 	[%r8+56], {%r967, %r968};
	st.shared.v2.u32 	[%r8+64], {%r969, %r970};
	st.shared.v2.u32 	[%r8+72], {%r971, %r972};
	st.shared.v2.u32 	[%r8+80], {%r973, %r974};
	bar.warp.sync 	-1;
	ld.shared.u32 	%r975, [%r7];
	ld.shared.u32 	%r976, [%r7+128];
	ld.shared.u32 	%r977, [%r7+256];
	ld.shared.u32 	%r978, [%r7+384];
	ld.shared.u32 	%r979, [%r7+512];
	ld.shared.u32 	%r980, [%r7+640];
	ld.shared.u32 	%r981, [%r7+768];
	ld.shared.u32 	%r982, [%r7+896];
	ld.shared.u32 	%r983, [%r7+1024];
	ld.shared.u32 	%r984, [%r7+1152];
	ld.shared.u32 	%r985, [%r7+1280];
	ld.shared.u32 	%r986, [%r7+1408];
	ld.shared.u32 	%r987, [%r7+1536];
	ld.shared.u32 	%r988, [%r7+1664];
	ld.shared.u32 	%r989, [%r7+1792];
	ld.shared.u32 	%r990, [%r7+1920];
	ld.shared.u32 	%r991, [%r7+2048];
	ld.shared.u32 	%r992, [%r7+2176];
	ld.shared.u32 	%r993, [%r7+2304];
	ld.shared.u32 	%r994, [%r7+2432];
	ld.shared.u32 	%r995, [%r7+2560];
	ld.shared.u32 	%r996, [%r7+2688];
	add.s64 	%rd54, %rd3, %rd39;
	st.global.u32 	[%rd54], %r975;
	st.global.u32 	[%rd54+128], %r976;
	st.global.u32 	[%rd54+256], %r977;
	st.global.u32 	[%rd54+384], %r978;
	st.global.u32 	[%rd54+512], %r979;
	st.global.u32 	[%rd54+640], %r980;
	st.global.u32 	[%rd54+768], %r981;
	st.global.u32 	[%rd54+896], %r982;
	st.global.u32 	[%rd54+1024], %r983;
	st.global.u32 	[%rd54+1152], %r984;
	st.global.u32 	[%rd54+1280], %r985;
	st.global.u32 	[%rd54+1408], %r986;
	st.global.u32 	[%rd54+1536], %r987;
	st.global.u32 	[%rd54+1664], %r988;
	st.global.u32 	[%rd54+1792], %r989;
	st.global.u32 	[%rd54+1920], %r990;
	st.global.u32 	[%rd54+2048], %r991;
	st.global.u32 	[%rd54+2176], %r992;
	st.global.u32 	[%rd54+2304], %r993;
	st.global.u32 	[%rd54+2432], %r994;
	st.global.u32 	[%rd54+2560], %r995;
	st.global.u32 	[%rd54+2688], %r996;
	bra.uni 	$L__BB7_140;
$L__BB7_26:
	setp.eq.s32 	%p2, %r3, 0;
	@%p2 bra 	$L__BB7_140;
	mul.wide.u32 	%rd15, %r2, 4;
	add.s64 	%rd16, %rd2, %rd15;
	mov.u32 	%r82, %tid.x;
	ld.global.u32 	%r1034, [%rd16];
	and.b32  	%r236, %r82, 31;
	and.b32  	%r237, %r82, 992;
	mul.lo.s32 	%r238, %r237, 22;
	or.b32  	%r84, %r238, %r236;
	setp.ge.u32 	%p3, %r84, %r3;
	shl.b32 	%r239, %r84, 2;
	cvt.u64.u32 	%rd17, %r239;
	add.s64 	%rd9, %rd16, %rd17;
	mov.u32 	%r1013, %r1034;
	@%p3 bra 	$L__BB7_29;
	ld.global.u32 	%r1013, [%rd9];
$L__BB7_29:
	add.s32 	%r240, %r84, 32;
	setp.ge.u32 	%p4, %r240, %r3;
	mov.u32 	%r1014, %r1034;
	@%p4 bra 	$L__BB7_31;
	ld.global.u32 	%r1014, [%rd9+128];
$L__BB7_31:
	add.s32 	%r89, %r84, 64;
	setp.ge.u32 	%p5, %r89, %r3;
	mov.u32 	%r1015, %r1034;
	@%p5 bra 	$L__BB7_33;
	ld.global.u32 	%r1015, [%rd9+256];
$L__BB7_33:
	add.s32 	%r92, %r84, 96;
	setp.ge.u32 	%p6, %r92, %r3;
	mov.u32 	%r1016, %r1034;
	@%p6 bra 	$L__BB7_35;
	ld.global.u32 	%r1016, [%rd9+384];
$L__BB7_35:
	add.s32 	%r241, %r84, 128;
	setp.ge.u32 	%p7, %r241, %r3;
	mov.u32 	%r1017, %r1034;
	@%p7 bra 	$L__BB7_37;
	ld.global.u32 	%r1017, [%rd9+512];
$L__BB7_37:
	add.s32 	%r242, %r84, 160;
	setp.ge.u32 	%p8, %r242, %r3;
	mov.u32 	%r1018, %r1034;
	@%p8 bra 	$L__BB7_39;
	ld.global.u32 	%r1018, [%rd9+640];
$L__BB7_39:
	add.s32 	%r243, %r84, 192;
	setp.ge.u32 	%p9, %r243, %r3;
	mov.u32 	%r1019, %r1034;
	@%p9 bra 	$L__BB7_41;
	ld.global.u32 	%r1019, [%rd9+768];
$L__BB7_41:
	add.s32 	%r101, %r84, 224;
	setp.ge.u32 	%p10, %r101, %r3;
	mov.u32 	%r1020, %r1034;
	@%p10 bra 	$L__BB7_43;
	ld.global.u32 	%r1020, [%rd9+896];
$L__BB7_43:
	add.s32 	%r244, %r84, 256;
	setp.ge.u32 	%p11, %r244, %r3;
	mov.u32 	%r1021, %r1034;
	@%p11 bra 	$L__BB7_45;
	ld.global.u32 	%r1021, [%rd9+1024];
$L__BB7_45:
	add.s32 	%r245, %r84, 288;
	setp.ge.u32 	%p12, %r245, %r3;
	mov.u32 	%r1022, %r1034;
	@%p12 bra 	$L__BB7_47;
	ld.global.u32 	%r1022, [%rd9+1152];
$L__BB7_47:
	add.s32 	%r246, %r84, 320;
	setp.ge.u32 	%p13, %r246, %r3;
	mov.u32 	%r1023, %r1034;
	@%p13 bra 	$L__BB7_49;
	ld.global.u32 	%r1023, [%rd9+1280];
$L__BB7_49:
	add.s32 	%r110, %r84, 352;
	setp.ge.u32 	%p14, %r110, %r3;
	mov.u32 	%r1024, %r1034;
	@%p14 bra 	$L__BB7_51;
	ld.global.u32 	%r1024, [%rd9+1408];
$L__BB7_51:
	add.s32 	%r113, %r84, 384;
	setp.ge.u32 	%p15, %r113, %r3;
	mov.u32 	%r1025, %r1034;
	@%p15 bra 	$L__BB7_53;
	ld.global.u32 	%r1025, [%rd9+1536];
$L__BB7_53:
	add.s32 	%r116, %r84, 416;
	setp.ge.u32 	%p16, %r116, %r3;
	mov.u32 	%r1026, %r1034;
	@%p16 bra 	$L__BB7_55;
	ld.global.u32 	%r1026, [%rd9+1664];
$L__BB7_55:
	add.s32 	%r119, %r84, 448;
	setp.ge.u32 	%p17, %r119, %r3;
	mov.u32 	%r1027, %r1034;
	@%p17 bra 	$L__BB7_57;
	ld.global.u32 	%r1027, [%rd9+1792];
$L__BB7_57:
	add.s32 	%r247, %r84, 480;
	setp.ge.u32 	%p18, %r247, %r3;
	mov.u32 	%r1028, %r1034;
	@%p18 bra 	$L__BB7_59;
	ld.global.u32 	%r1028, [%rd9+1920];
$L__BB7_59:
	add.s32 	%r248, %r84, 512;
	setp.ge.u32 	%p19, %r248, %r3;
	mov.u32 	%r1029, %r1034;
	@%p19 bra 	$L__BB7_61;
	ld.global.u32 	%r1029, [%rd9+2048];
$L__BB7_61:
	add.s32 	%r126, %r84, 544;
	setp.ge.u32 	%p20, %r126, %r3;
	mov.u32 	%r1030, %r1034;
	@%p20 bra 	$L__BB7_63;
	ld.global.u32 	%r1030, [%rd9+2176];
$L__BB7_63:
	add.s32 	%r249, %r84, 576;
	setp.ge.u32 	%p21, %r249, %r3;
	mov.u32 	%r1031, %r1034;
	@%p21 bra 	$L__BB7_65;
	ld.global.u32 	%r1031, [%rd9+2304];
$L__BB7_65:
	add.s32 	%r131, %r84, 608;
	setp.ge.u32 	%p22, %r131, %r3;
	mov.u32 	%r1032, %r1034;
	@%p22 bra 	$L__BB7_67;
	ld.global.u32 	%r1032, [%rd9+2432];
$L__BB7_67:
	add.s32 	%r250, %r84, 640;
	setp.ge.u32 	%p23, %r250, %r3;
	mov.u32 	%r1033, %r1034;
	@%p23 bra 	$L__BB7_69;
	ld.global.u32 	%r1033, [%rd9+2560];
$L__BB7_69:
	add.s32 	%r251, %r84, 672;
	setp.ge.u32 	%p24, %r251, %r3;
	@%p24 bra 	$L__BB7_71;
	ld.global.u32 	%r1034, [%rd9+2688];
$L__BB7_71:
	// begin inline asm
	mov.u32 %r252, %laneid;
	// end inline asm
	shr.u32 	%r139, %r82, 5;
	mad.lo.s32 	%r253, %r139, 704, %r252;
	shl.b32 	%r254, %r253, 2;
	mov.u32 	%r255, _ZZN3cub18CUB_300001_SM_10006detail4scan16DeviceScanKernelINS2_10policy_hubIiiijN4cuda3std3__44plusIvEEE10Policy1000EN6thrust24THRUST_300001_SM_1000_NS10device_ptrIiEESF_NS0_13ScanTileStateIiLb1EEES9_NS0_8NullTypeEjiLb0ESI_EEvT0_T1_T2_iT3_T4_T5_E12temp_storage;
	add.s32 	%r140, %r255, %r254;
	st.shared.u32 	[%r140], %r1013;
	st.shared.u32 	[%r140+128], %r1014;
	st.shared.u32 	[%r140+256], %r1015;
	st.shared.u32 	[%r140+384], %r1016;
	st.shared.u32 	[%r140+512], %r1017;
	st.shared.u32 	[%r140+640], %r1018;
	st.shared.u32 	[%r140+768], %r1019;
	st.shared.u32 	[%r140+896], %r1020;
	st.shared.u32 	[%r140+1024], %r1021;
	st.shared.u32 	[%r140+1152], %r1022;
	st.shared.u32 	[%r140+1280], %r1023;
	st.shared.u32 	[%r140+1408], %r1024;
	st.shared.u32 	[%r140+1536], %r1025;
	st.shared.u32 	[%r140+1664], %r1026;
	st.shared.u32 	[%r140+1792], %r1027;
	st.shared.u32 	[%r140+1920], %r1028;
	st.shared.u32 	[%r140+2048], %r1029;
	st.shared.u32 	[%r140+2176], %r1030;
	st.shared.u32 	[%r140+2304], %r1031;
	st.shared.u32 	[%r140+2432], %r1032;
	st.shared.u32 	[%r140+2560], %r1033;
	st.shared.u32 	[%r140+2688], %r1034;
	bar.warp.sync 	-1;
	mad.lo.s32 	%r141, %r252, 84, %r140;
	ld.shared.v2.u32 	{%r142, %r143}, [%r141];
	ld.shared.v2.u32 	{%r144, %r145}, [%r141+8];
	ld.shared.v2.u32 	{%r146, %r147}, [%r141+16];
	ld.shared.v2.u32 	{%r148, %r149}, [%r141+24];
	ld.shared.v2.u32 	{%r150, %r151}, [%r141+32];
	ld.shared.v2.u32 	{%r152, %r153}, [%r141+40];
	ld.shared.v2.u32 	{%r154, %r155}, [%r141+48];
	ld.shared.v2.u32 	{%r156, %r157}, [%r141+56];
	ld.shared.v2.u32 	{%r158, %r159}, [%r141+64];
	ld.shared.v2.u32 	{%r160, %r161}, [%r141+72];
	ld.shared.v2.u32 	{%r162, %r163}, [%r141+80];
	bar.sync 	0;
	setp.ne.s32 	%p25, %r998, 0;
	@%p25 bra 	$L__BB7_75;
	add.s32 	%r485, %r143, %r142;
	add.s32 	%r486, %r144, %r485;
	add.s32 	%r487, %r145, %r486;
	add.s32 	%r488, %r146, %r487;
	add.s32 	%r489, %r147, %r488;
	add.s32 	%r490, %r148, %r489;
	add.s32 	%r491, %r149, %r490;
	add.s32 	%r492, %r150, %r491;
	add.s32 	%r493, %r151, %r492;
	add.s32 	%r494, %r152, %r493;
	add.s32 	%r495, %r153, %r494;
	add.s32 	%r496, %r154, %r495;
	add.s32 	%r497, %r155, %r496;
	add.s32 	%r498, %r156, %r497;
	add.s32 	%r499, %r157, %r498;
	add.s32 	%r500, %r158, %r499;
	add.s32 	%r501, %r159, %r500;
	add.s32 	%r502, %r160, %r501;
	add.s32 	%r503, %r161, %r502;
	add.s32 	%r504, %r162, %r503;
	add.s32 	%r459, %r163, %r504;
	mov.b32 	%r457, 1;
	mov.b32 	%r482, 0;
	mov.b32 	%r484, -1;
	// begin inline asm
	{  .reg .s32 r0;  .reg .pred p;  shfl.sync.up.b32 r0|p, %r459, %r457, %r482, %r484;  @p add.s32 r0, r0, %r459;  mov.s32 %r455, r0;}
	// end inline asm
	mov.b32 	%r463, 2;
	// begin inline asm
	{  .reg .s32 r0;  .reg .pred p;  shfl.sync.up.b32 r0|p, %r455, %r463, %r482, %r484;  @p add.s32 r0, r0, %r455;  mov.s32 %r461, r0;}
	// end inline asm
	mov.b32 	%r469, 4;
	// begin inline asm
	{  .reg .s32 r0;  .reg .pred p;  shfl.sync.up.b32 r0|p, %r461, %r469, %r482, %r484;  @p add.s32 r0, r0, %r461;  mov.s32 %r467, r0;}
	// end inline asm
	mov.b32 	%r475, 8;
	// begin inline asm
	{  .reg .s32 r0;  .reg .pred p;  shfl.sync.up.b32 r0|p, %r467, %r475, %r482, %r484;  @p add.s32 r0, r0, %r467;  mov.s32 %r473, r0;}
	// end inline asm
	mov.b32 	%r481, 16;
	// begin inline asm
	{  .reg .s32 r0;  .reg .pred p;  shfl.sync.up.b32 r0|p, %r473, %r481, %r482, %r484;  @p add.s32 r0, r0, %r473;  mov.s32 %r479, r0;}
	// end inline asm
	setp.ne.s32 	%p67, %r252, 31;
	@%p67 bra 	$L__BB7_74;
	shl.b32 	%r505, %r139, 2;
	mov.u32 	%r506, _ZZN3cub18CUB_300001_SM_10006detail4scan16DeviceScanKernelINS2_10policy_hubIiiijN4cuda3std3__44plusIvEEE10Policy1000EN6thrust24THRUST_300001_SM_1000_NS10device_ptrIiEESF_NS0_13ScanTileStateIiLb1EEES9_NS0_8NullTypeEjiLb0ESI_EEvT0_T1_T2_iT3_T4_T5_E12temp_storage;
	add.s32 	%r507, %r506, %r505;
	st.shared.u32 	[%r507+16], %r479;
$L__BB7_74:
	sub.s32 	%r508, %r479, %r459;
	bar.sync 	0;
	ld.shared.v4.u32 	{%r509, %r510, %r511, %r512}, [_ZZN3cub18CUB_300001_SM_10006detail4scan16DeviceScanKernelINS2_10policy_hubIiiijN4cuda3std3__44plusIvEEE10Policy1000EN6thrust24THRUST_300001_SM_1000_NS10device_ptrIiEESF_NS0_13ScanTileStateIiLb1EEES9_NS0_8NullTypeEjiLb0ESI_EEvT0_T1_T2_iT3_T4_T5_E12temp_storage+16];
	add.s32 	%r513, %r510, %r509;
	setp.eq.s32 	%p68, %r139, 2;
	selp.b32 	%r514, %r513, %r509, %p68;
	add.s32 	%r515, %r513, %r511;
	setp.eq.s32 	%p69, %r139, 3;
	selp.b32 	%r516, %r515, %r514, %p69;
	add.s32 	%r517, %r515, %r512;
	setp.eq.s32 	%p70, %r139, 4;
	selp.b32 	%r518, %r517, %r516, %p70;
	ld.shared.v4.u32 	{%r519, %r520, %r521, %r522}, [_ZZN3cub18CUB_300001_SM_10006detail4scan16DeviceScanKernelINS2_10policy_hubIiiijN4cuda3std3__44plusIvEEE10Policy1000EN6thrust24THRUST_300001_SM_1000_NS10device_ptrIiEESF_NS0_13ScanTileStateIiLb1EEES9_NS0_8NullTypeEjiLb0ESI_EEvT0_T1_T2_iT3_T4_T5_E12temp_storage+32];
	add.s32 	%r523, %r517, %r519;
	setp.eq.s32 	%p71, %r139, 5;
	selp.b32 	%r524, %r523, %r518, %p71;
	add.s32 	%r525, %r523, %r520;
	setp.eq.s32 	%p72, %r139, 6;
	selp.b32 	%r526, %r525, %r524, %p72;
	add.s32 	%r527, %r525, %r521;
	setp.eq.s32 	%p73, %r139, 7;
	selp.b32 	%r528, %r527, %r526, %p73;
	add.s32 	%r529, %r527, %r522;
	setp.eq.s32 	%p74, %r139, 8;
	selp.b32 	%r530, %r529, %r528, %p74;
	.pragma "used_bytes_mask 4095";
	ld.shared.v4.u32 	{%r531, %r532, %r533, %r534}, [_ZZN3cub18CUB_300001_SM_10006detail4scan16DeviceScanKernelINS2_10policy_hubIiiijN4cuda3std3__44plusIvEEE10Policy1000EN6thrust24THRUST_300001_SM_1000_NS10device_ptrIiEESF_NS0_13ScanTileStateIiLb1EEES9_NS0_8NullTypeEjiLb0ESI_EEvT0_T1_T2_iT3_T4_T5_E12temp_storage+48];
	add.s32 	%r535, %r529, %r531;
	setp.eq.s32 	%p75, %r139, 9;
	selp.b32 	%r536, %r535, %r530, %p75;
	add.s32 	%r537, %r535, %r532;
	setp.eq.s32 	%p76, %r139, 10;
	selp.b32 	%r538, %r537, %r536, %p76;
	add.s32 	%r539, %r537, %r533;
	setp.eq.s32 	%p77, %r139, 11;
	selp.b32 	%r540, %r539, %r538, %p77;
	setp.lt.u32 	%p78, %r82, 32;
	setp.eq.s32 	%p79, %r252, 0;
	selp.b32 	%r541, 0, %r508, %p79;
	add.s32 	%r542, %r540, %r541;
	selp.b32 	%r543, %r508, %r542, %p78;
	setp.eq.s32 	%p80, %r82, 0;
	selp.b32 	%r1049, 0, %r543, %p80;
	bra.uni 	$L__BB7_94;
$L__BB7_75:
	add.s32 	%r286, %r143, %r142;
	add.s32 	%r287, %r144, %r286;
	add.s32 	%r288, %r145, %r287;
	add.s32 	%r289, %r146, %r288;
	add.s32 	%r290, %r147, %r289;
	add.s32 	%r291, %r148, %r290;
	add.s32 	%r292, %r149, %r291;
	add.s32 	%r293, %r150, %r292;
	add.s32 	%r294, %r151, %r293;
	add.s32 	%r295, %r152, %r294;
	add.s32 	%r296, %r153, %r295;
	add.s32 	%r297, %r154, %r296;
	add.s32 	%r298, %r155, %r297;
	add.s32 	%r299, %r156, %r298;
	add.s32 	%r300, %r157, %r299;
	add.s32 	%r301, %r158, %r300;
	add.s32 	%r302, %r159, %r301;
	add.s32 	%r303, %r160, %r302;
	add.s32 	%r304, %r161, %r303;
	add.s32 	%r305, %r162, %r304;
	add.s32 	%r260, %r163, %r305;
	mov.b32 	%r258, 1;
	mov.b32 	%r283, 0;
	mov.b32 	%r285, -1;
	// begin inline asm
	{  .reg .s32 r0;  .reg .pred p;  shfl.sync.up.b32 r0|p, %r260, %r258, %r283, %r285;  @p add.s32 r0, r0, %r260;  mov.s32 %r256, r0;}
	// end inline asm
	mov.b32 	%r264, 2;
	// begin inline asm
	{  .reg .s32 r0;  .reg .pred p;  shfl.sync.up.b32 r0|p, %r256, %r264, %r283, %r285;  @p add.s32 r0, r0, %r256;  mov.s32 %r262, r0;}
	// end inline asm
	mov.b32 	%r270, 4;
	// begin inline asm
	{  .reg .s32 r0;  .reg .pred p;  shfl.sync.up.b32 r0|p, %r262, %r270, %r283, %r285;  @p add.s32 r0, r0, %r262;  mov.s32 %r268, r0;}
	// end inline asm
	mov.b32 	%r276, 8;
	// begin inline asm
	{  .reg .s32 r0;  .reg .pred p;  shfl.sync.up.b32 r0|p, %r268, %r276, %r283, %r285;  @p add.s32 r0, r0, %r268;  mov.s32 %r274, r0;}
	// end inline asm
	mov.b32 	%r282, 16;
	// begin inline asm
	{  .reg .s32 r0;  .reg .pred p;  shfl.sync.up.b32 r0|p, %r274, %r282, %r283, %r285;  @p add.s32 r0, r0, %r274;  mov.s32 %r280, r0;}
	// end inline asm
	setp.ne.s32 	%p26, %r252, 31;
	@%p26 bra 	$L__BB7_77;
	shl.b32 	%r306, %r139, 2;
	mov.u32 	%r307, _ZZN3cub18CUB_300001_SM_10006detail4scan16DeviceScanKernelINS2_10policy_hubIiiijN4cuda3std3__44plusIvEEE10Policy1000EN6thrust24THRUST_300001_SM_1000_NS10device_ptrIiEESF_NS0_13ScanTileStateIiLb1EEES9_NS0_8NullTypeEjiLb0ESI_EEvT0_T1_T2_iT3_T4_T5_E12temp_storage;
	add.s32 	%r308, %r307, %r306;
	st.shared.u32 	[%r308+16], %r280;
$L__BB7_77:
	sub.s32 	%r309, %r280, %r260;
	bar.sync 	0;
	ld.shared.v4.u32 	{%r310, %r311, %r312, %r313}, [_ZZN3cub18CUB_300001_SM_10006detail4scan16DeviceScanKernelINS2_10policy_hubIiiijN4cuda3std3__44plusIvEEE10Policy1000EN6thrust24THRUST_300001_SM_1000_NS10device_ptrIiEESF_NS0_13ScanTileStateIiLb1EEES9_NS0_8NullTypeEjiLb0ESI_EEvT0_T1_T2_iT3_T4_T5_E12temp_storage+16];
	add.s32 	%r314, %r311, %r310;
	setp.eq.s32 	%p27, %r139, 2;
	selp.b32 	%r315, %r314, %r310, %p27;
	add.s32 	%r316, %r314, %r312;
	setp.eq.s32 	%p28, %r139, 3;
	selp.b32 	%r317, %r316, %r315, %p28;
	add.s32 	%r318, %r316, %r313;
	setp.eq.s32 	%p29, %r139, 4;
	selp.b32 	%r319, %r318, %r317, %p29;
	ld.shared.v4.u32 	{%r320, %r321, %r322, %r323}, [_ZZN3cub18CUB_300001_SM_10006detail4scan16DeviceScanKernelINS2_10policy_hubIiiijN4cuda3std3__44plusIvEEE10Policy1000EN6thrust24THRUST_300001_SM_1000_NS10device_ptrIiEESF_NS0_13ScanTileStateIiLb1EEES9_NS0_8NullTypeEjiLb0ESI_EEvT0_T1_T2_iT3_T4_T5_E12temp_storage+32];
	add.s32 	%r324, %r318, %r320;
	setp.eq.s32 	%p30, %r139, 5;
	selp.b32 	%r325, %r324, %r319, %p30;
	add.s32 	%r326, %r324, %r321;
	setp.eq.s32 	%p31, %r139, 6;
	selp.b32 	%r327, %r326, %r325, %p31;
	add.s32 	%r328, %r326, %r322;
	setp.eq.s32 	%p32, %r139, 7;
	selp.b32 	%r329, %r328, %r327, %p32;
	add.s32 	%r330, %r328, %r323;
	setp.eq.s32 	%p33, %r139, 8;
	selp.b32 	%r331, %r330, %r329, %p33;
	ld.shared.v4.u32 	{%r332, %r333, %r334, %r335}, [_ZZN3cub18CUB_300001_SM_10006detail4scan16DeviceScanKernelINS2_10policy_hubIiiijN4cuda3std3__44plusIvEEE10Policy1000EN6thrust24THRUST_300001_SM_1000_NS10device_ptrIiEESF_NS0_13ScanTileStateIiLb1EEES9_NS0_8NullTypeEjiLb0ESI_EEvT0_T1_T2_iT3_T4_T5_E12temp_storage+48];
	add.s32 	%r336, %r330, %r332;
	setp.eq.s32 	%p34, %r139, 9;
	selp.b32 	%r337, %r336, %r331, %p34;
	add.s32 	%r338, %r336, %r333;
	setp.eq.s32 	%p35, %r139, 10;
	selp.b32 	%r339, %r338, %r337, %p35;
	add.s32 	%r340, %r338, %r334;
	setp.eq.s32 	%p36, %r139, 11;
	selp.b32 	%r341, %r340, %r339, %p36;
	add.s32 	%r169, %r340, %r335;
	setp.gt.u32 	%p37, %r82, 31;
	setp.lt.u32 	%p38, %r82, 32;
	setp.eq.s32 	%p39, %r252, 0;
	selp.b32 	%r342, 0, %r309, %p39;
	add.s32 	%r1048, %r341, %r342;
	selp.b32 	%r171, %r309, %r1048, %p38;
	@%p37 bra 	$L__BB7_93;
	setp.ne.s32 	%p40, %r82, 0;
	mul.wide.s32 	%rd18, %r998, 8;
	add.s64 	%rd10, %rd1, %rd18;
	@%p40 bra 	$L__BB7_80;
	st.shared.u32 	[_ZZN3cub18CUB_300001_SM_10006detail4scan16DeviceScanKernelINS2_10policy_hubIiiijN4cuda3std3__44plusIvEEE10Policy1000EN6thrust24THRUST_300001_SM_1000_NS10device_ptrIiEESF_NS0_13ScanTileStateIiLb1EEES9_NS0_8NullTypeEjiLb0ESI_EEvT0_T1_T2_iT3_T4_T5_E12temp_storage+12], %r169;
	add.s64 	%rd19, %rd10, 256;
	mov.b32 	%r343, 100;
	// begin inline asm
	st.relaxed.gpu.v2.u32 [%rd19], {%r343, %r169};
	// end inline asm
$L__BB7_80:
	not.b32 	%r349, %r82;
	add.s32 	%r1043, %r998, %r349;
	mov.b32 	%r345, 830;
	// begin inline asm
	nanosleep.u32 %r345;
	// end inline asm
	mul.wide.s32 	%rd21, %r1043, 8;
	add.s64 	%rd22, %rd1, %rd21;
	add.s64 	%rd20, %rd22, 256;
	// begin inline asm
	ld.relaxed.gpu.v2.u32 {%r1045, %r1037}, [%rd20];
	// end inline asm
	mov.b32 	%r1038, 952;
$L__BB7_81:
	setp.eq.s32 	%p41, %r1045, 99;
	mov.b32 	%r350, -1;
	vote.sync.any.pred 	%p42, %p41, %r350;
	not.pred 	%p43, %p42;
	@%p43 bra 	$L__BB7_83;
	mul.lo.s32 	%r453, %r998, 16807;
	and.b32  	%r998, %r453, 2147483647;
	add.s32 	%r454, %r1038, 1;
	rem.u32 	%r450, %r998, %r454;
	// begin inline asm
	nanosleep.u32 %r450;
	// end inline asm
	shr.u32 	%r1038, %r1038, 1;
	// begin inline asm
	ld.relaxed.gpu.v2.u32 {%r1045, %r1037}, [%rd20];
	// end inline asm
	bra.uni 	$L__BB7_81;
$L__BB7_83:
	setp.eq.s32 	%p44, %r1045, 101;
	mov.b32 	%r377, -1;
	vote.sync.ballot.b32 	%r379, %p44, %r377;
	// begin inline asm
	mov.u32 %r352, %lanemask_ge;
	// end inline asm
	and.b32  	%r380, %r379, %r352;
	or.b32  	%r381, %r380, -2147483648;
	add.s32 	%r382, %r381, -1;
	not.b32 	%r383, %r381;
	and.b32  	%r384, %r383, %r382;
	popc.b32 	%r356, %r384;
	mov.b32 	%r355, 1;
	// begin inline asm
	shfl.sync.down.b32 %r353, %r1037, %r355, %r356, %r377;
	// end inline asm
	setp.lt.s32 	%p46, %r252, %r356;
	selp.b32 	%r385, %r353, 0, %p46;
	add.s32 	%r359, %r385, %r1037;
	mov.b32 	%r360, 2;
	// begin inline asm
	shfl.sync.down.b32 %r358, %r359, %r360, %r356, %r377;
	// end inline asm
	add.s32 	%r386, %r252, 2;
	setp.gt.s32 	%p47, %r386, %r356;
	selp.b32 	%r387, 0, %r358, %p47;
	add.s32 	%r364, %r359, %r387;
	mov.b32 	%r365, 4;
	// begin inline asm
	shfl.sync.down.b32 %r363, %r364, %r365, %r356, %r377;
	// end inline asm
	add.s32 	%r388, %r252, 4;
	setp.gt.s32 	%p48, %r388, %r356;
	selp.b32 	%r389, 0, %r363, %p48;
	add.s32 	%r369, %r364, %r389;
	mov.b32 	%r370, 8;
	// begin inline asm
	shfl.sync.down.b32 %r368, %r369, %r370, %r356, %r377;
	// end inline asm
	add.s32 	%r390, %r252, 8;
	setp.gt.s32 	%p49, %r390, %r356;
	selp.b32 	%r391, 0, %r368, %p49;
	add.s32 	%r374, %r369, %r391;
	mov.b32 	%r375, 16;
	// begin inline asm
	shfl.sync.down.b32 %r373, %r374, %r375, %r356, %r377;
	// end inline asm
	add.s32 	%r392, %r252, 16;
	setp.gt.s32 	%p50, %r392, %r356;
	selp.b32 	%r393, 0, %r373, %p50;
	add.s32 	%r1041, %r374, %r393;
	add.s64 	%rd11, %rd1, 256;
	mov.b32 	%r1039, 952;
$L__BB7_84:
	setp.ne.s32 	%p51, %r1045, 101;
	mov.b32 	%r394, -1;
	vote.sync.all.pred 	%p52, %p51, %r394;
	not.pred 	%p53, %p52;
	@%p53 bra 	$L__BB7_89;
	shr.u32 	%r1039, %r1039, 1;
	mul.wide.s32 	%rd25, %r1043, 8;
	add.s64 	%rd26, %rd11, %rd25;
	add.s64 	%rd24, %rd26, -256;
	// begin inline asm
	ld.relaxed.gpu.v2.u32 {%r1045, %r1046}, [%rd24];
	// end inline asm
	mov.u32 	%r1047, %r1039;
$L__BB7_86:
	setp.eq.s32 	%p57, %r1045, 99;
	mov.b32 	%r402, -1;
	vote.sync.any.pred 	%p58, %p57, %r402;
	not.pred 	%p59, %p58;
	@%p59 bra 	$L__BB7_88;
	mul.lo.s32 	%r448, %r998, 16807;
	and.b32  	%r998, %r448, 2147483647;
	add.s32 	%r449, %r1047, 1;
	rem.u32 	%r445, %r998, %r449;
	// begin inline asm
	nanosleep.u32 %r445;
	// end inline asm
	shr.u32 	%r1047, %r1047, 1;
	// begin inline asm
	ld.relaxed.gpu.v2.u32 {%r1045, %r1046}, [%rd24];
	// end inline asm
	bra.uni 	$L__BB7_86;
$L__BB7_88:
	setp.eq.s32 	%p60, %r1045, 101;
	mov.b32 	%r428, -1;
	vote.sync.ballot.b32 	%r429, %p60, %r428;
	and.b32  	%r430, %r429, %r352;
	or.b32  	%r431, %r430, -2147483648;
	add.s32 	%r432, %r431, -1;
	not.b32 	%r433, %r431;
	and.b32  	%r434, %r433, %r432;
	popc.b32 	%r407, %r434;
	mov.b32 	%r406, 1;
	// begin inline asm
	shfl.sync.down.b32 %r404, %r1046, %r406, %r407, %r428;
	// end inline asm
	setp.lt.s32 	%p62, %r252, %r407;
	selp.b32 	%r435, %r404, 0, %p62;
	add.s32 	%r410, %r435, %r1046;
	mov.b32 	%r411, 2;
	// begin inline asm
	shfl.sync.down.b32 %r409, %r410, %r411, %r407, %r428;
	// end inline asm
	add.s32 	%r436, %r252, 2;
	setp.gt.s32 	%p63, %r436, %r407;
	selp.b32 	%r437, 0, %r409, %p63;
	add.s32 	%r415, %r410, %r437;
	mov.b32 	%r416, 4;
	// begin inline asm
	shfl.sync.down.b32 %r414, %r415, %r416, %r407, %r428;
	// end inline asm
	add.s32 	%r438, %r252, 4;
	setp.gt.s32 	%p64, %r438, %r407;
	selp.b32 	%r439, 0, %r414, %p64;
	add.s32 	%r420, %r415, %r439;
	mov.b32 	%r421, 8;
	// begin inline asm
	shfl.sync.down.b32 %r419, %r420, %r421, %r407, %r428;
	// end inline asm
	add.s32 	%r440, %r252, 8;
	setp.gt.s32 	%p65, %r440, %r407;
	selp.b32 	%r441, 0, %r419, %p65;
	add.s32 	%r425, %r420, %r441;
	mov.b32 	%r426, 16;
	// begin inline asm
	shfl.sync.down.b32 %r424, %r425, %r426, %r407, %r428;
	// end inline asm
	add.s32 	%r442, %r252, 16;
	setp.gt.s32 	%p66, %r442, %r407;
	selp.b32 	%r443, 0, %r424, %p66;
	add.s32 	%r444, %r443, %r1041;
	add.s32 	%r1041, %r444, %r425;
	add.s32 	%r1043, %r1043, -32;
	bra.uni 	$L__BB7_84;
$L__BB7_89:
	@%p40 bra 	$L__BB7_91;
	add.s32 	%r397, %r1041, %r169;
	add.s64 	%rd23, %rd10, 256;
	mov.b32 	%r396, 101;
	// begin inline asm
	st.relaxed.gpu.v2.u32 [%rd23], {%r396, %r397};
	// end inline asm
	st.shared.u32 	[_ZZN3cub18CUB_300001_SM_10006detail4scan16DeviceScanKernelINS2_10policy_hubIiiijN4cuda3std3__44plusIvEEE10Policy1000EN6thrust24THRUST_300001_SM_1000_NS10device_ptrIiEESF_NS0_13ScanTileStateIiLb1EEES9_NS0_8NullTypeEjiLb0ESI_EEvT0_T1_T2_iT3_T4_T5_E12temp_storage+4], %r1041;
	st.shared.u32 	[_ZZN3cub18CUB_300001_SM_10006detail4scan16DeviceScanKernelINS2_10policy_hubIiiijN4cuda3std3__44plusIvEEE10Policy1000EN6thrust24THRUST_300001_SM_1000_NS10device_ptrIiEESF_NS0_13ScanTileStateIiLb1EEES9_NS0_8NullTypeEjiLb0ESI_EEvT0_T1_T2_iT3_T4_T5_E12temp_storage+8], %r397;
$L__BB7_91:
	setp.ne.s32 	%p55, %r252, 0;
	mov.u32 	%r1048, %r171;
	@%p55 bra 	$L__BB7_93;
	st.shared.u32 	[_ZZN3cub18CUB_300001_SM_10006detail4scan16DeviceScanKernelINS2_10policy_hubIiiijN4cuda3std3__44plusIvEEE10Policy1000EN6thrust24THRUST_300001_SM_1000_NS10device_ptrIiEESF_NS0_13ScanTileStateIiLb1EEES9_NS0_8NullTypeEjiLb0ESI_EEvT0_T1_T2_iT3_T4_T5_E12temp_storage+76], %r1041;
	mov.u32 	%r1048, %r1041;
$L__BB7_93:
	bar.sync 	0;
	setp.eq.s32 	%p56, %r82, 0;
	ld.shared.u32 	%r398, [_ZZN3cub18CUB_300001_SM_10006detail4scan16DeviceScanKernelINS2_10policy_hubIiiijN4cuda3std3__44plusIvEEE10Policy1000EN6thrust24THRUST_300001_SM_1000_NS10device_ptrIiEESF_NS0_13ScanTileStateIiLb1EEES9_NS0_8NullTypeEjiLb0ESI_EEvT0_T1_T2_iT3_T4_T5_E12temp_storage+76];
	selp.b32 	%r399, 0, %r398, %p56;
	add.s32 	%r1049, %r399, %r1048;
$L__BB7_94:
	add.s32 	%r544, %r1049, %r142;
	add.s32 	%r545, %r143, %r544;
	add.s32 	%r546, %r144, %r545;
	add.s32 	%r547, %r145, %r546;
	add.s32 	%r548, %r146, %r547;
	add.s32 	%r549, %r147, %r548;
	add.s32 	%r550, %r148, %r549;
	add.s32 	%r551, %r149, %r550;
	add.s32 	%r552, %r150, %r551;
	add.s32 	%r553, %r151, %r552;
	add.s32 	%r554, %r152, %r553;
	add.s32 	%r555, %r153, %r554;
	add.s32 	%r556, %r154, %r555;
	add.s32 	%r557, %r155, %r556;
	add.s32 	%r558, %r156, %r557;
	add.s32 	%r559, %r157, %r558;
	add.s32 	%r560, %r158, %r559;
	add.s32 	%r561, %r159, %r560;
	add.s32 	%r562, %r160, %r561;
	add.s32 	%r563, %r161, %r562;
	add.s32 	%r564, %r162, %r563;
	add.s32 	%r565, %r163, %r564;
	bar.sync 	0;
	st.shared.v2.u32 	[%r141], {%r544, %r545};
	st.shared.v2.u32 	[%r141+8], {%r546, %r547};
	st.shared.v2.u32 	[%r141+16], {%r548, %r549};
	st.shared.v2.u32 	[%r141+24], {%r550, %r551};
	st.shared.v2.u32 	[%r141+32], {%r552, %r553};
	st.shared.v2.u32 	[%r141+40], {%r554, %r555};
	st.shared.v2.u32 	[%r141+48], {%r556, %r557};
	st.shared.v2.u32 	[%r141+56], {%r558, %r559};
	st.shared.v2.u32 	[%r141+64], {%r560, %r561};
	st.shared.v2.u32 	[%r141+72], {%r562, %r563};
	st.shared.v2.u32 	[%r141+80], {%r564, %r565};
	bar.warp.sync 	-1;
	ld.shared.u32 	%r210, [%r140];
	ld.shared.u32 	%r211, [%r140+128];
	ld.shared.u32 	%r212, [%r140+256];
	ld.shared.u32 	%r213, [%r140+384];
	ld.shared.u32 	%r214, [%r140+512];
	ld.shared.u32 	%r215, [%r140+640];
	ld.shared.u32 	%r216, [%r140+768];
	ld.shared.u32 	%r217, [%r140+896];
	ld.shared.u32 	%r218, [%r140+1024];
	ld.shared.u32 	%r219, [%r140+1152];
	ld.shared.u32 	%r220, [%r140+1280];
	ld.shared.u32 	%r221, [%r140+1408];
	ld.shared.u32 	%r222, [%r140+1536];
	ld.shared.u32 	%r223, [%r140+1664];
	ld.shared.u32 	%r224, [%r140+1792];
	ld.shared.u32 	%r225, [%r140+1920];
	ld.shared.u32 	%r226, [%r140+2048];
	ld.shared.u32 	%r227, [%r140+2176];
	ld.shared.u32 	%r228, [%r140+2304];
	ld.shared.u32 	%r229, [%r140+2432];
	ld.shared.u32 	%r230, [%r140+2560];
	ld.shared.u32 	%r231, [%r140+2688];
	setp.ne.s32 	%p81, %r82, 0;
	@%p81 bra 	$L__BB7_96;
	st.volatile.shared.u32 	[_ZZN3cub18CUB_300001_SM_10006detail4scan16DeviceScanKernelINS2_10policy_hubIiiijN4cuda3std3__44plusIvEEE10Policy1000EN6thrust24THRUST_300001_SM_1000_NS10device_ptrIiEESF_NS0_13ScanTileStateIiLb1EEES9_NS0_8NullTypeEjiLb0ESI_EEvT0_T1_T2_iT3_T4_T5_E12temp_storage+33792], %r3;
$L__BB7_96:
	ld.param.u32 	%r997, [_ZN3cub18CUB_300001_SM_10006detail4scan16DeviceScanKernelINS2_10policy_hubIiiijN4cuda3std3__44plusIvEEE10Policy1000EN6thrust24THRUST_300001_SM_1000_NS10device_ptrIiEESF_NS0_13ScanTileStateIiLb1EEES9_NS0_8NullTypeEjiLb0ESI_EEvT0_T1_T2_iT3_T4_T5__param_3];
	bar.sync 	0;
	ld.volatile.shared.u32 	%r232, [_ZZN3cub18CUB_300001_SM_10006detail4scan16DeviceScanKernelINS2_10policy_hubIiiijN4cuda3std3__44plusIvEEE10Policy1000EN6thrust24THRUST_300001_SM_1000_NS10device_ptrIiEESF_NS0_13ScanTileStateIiLb1EEES9_NS0_8NullTypeEjiLb0ESI_EEvT0_T1_T2_iT3_T4_T5_E12temp_storage+33792];
	cvt.u64.u32 	%rd33, %r84;
	mov.u32 	%r566, %ctaid.x;
	add.s32 	%r567, %r997, %r566;
	mul.lo.s32 	%r568, %r567, 8448;
	cvt.u64.u32 	%rd34, %r568;
	add.s64 	%rd35, %rd33, %rd34;
	setp.ge.s32 	%p82, %r84, %r232;
	shl.b64 	%rd36, %rd35, 2;
	add.s64 	%rd12, %rd3, %rd36;
	@%p82 bra 	$L__BB7_98;
	st.global.u32 	[%rd12], %r210;
$L__BB7_98:
	mov.u32 	%r569, %tid.x;
	and.b32  	%r570, %r569, 992;
	mul.lo.s32 	%r571, %r570, 22;
	and.b32  	%r572, %r569, 31;
	or.b32  	%r573, %r571, %r572;
	or.b32  	%r574, %r573, 32;
	setp.ge.s32 	%p83, %r574, %r232;
	@%p83 bra 	$L__BB7_100;
	st.global.u32 	[%rd12+128], %r211;
$L__BB7_100:
	setp.ge.s32 	%p84, %r89, %r232;
	@%p84 bra 	$L__BB7_102;
	st.global.u32 	[%rd12+256], %r212;
$L__BB7_102:
	setp.ge.s32 	%p85, %r92, %r232;
	@%p85 bra 	$L__BB7_104;
	st.global.u32 	[%rd12+384], %r213;
$L__BB7_104:
	add.s32 	%r580, %r573, 128;
	setp.ge.s32 	%p86, %r580, %r232;
	@%p86 bra 	$L__BB7_106;
	st.global.u32 	[%rd12+512], %r214;
$L__BB7_106:
	add.s32 	%r586, %r573, 160;
	setp.ge.s32 	%p87, %r586, %r232;
	@%p87 bra 	$L__BB7_108;
	st.global.u32 	[%rd12+640], %r215;
$L__BB7_108:
	add.s32 	%r592, %r573, 192;
	setp.ge.s32 	%p88, %r592, %r232;
	@%p88 bra 	$L__BB7_110;
	st.global.u32 	[%rd12+768], %r216;
$L__BB7_110:
	setp.ge.s32 	%p89, %r101, %r232;
	@%p89 bra 	$L__BB7_112;
	st.global.u32 	[%rd12+896], %r217;
$L__BB7_112:
	add.s32 	%r598, %r573, 256;
	setp.ge.s32 	%p90, %r598, %r232;
	@%p90 bra 	$L__BB7_114;
	st.global.u32 	[%rd12+1024], %r218;
$L__BB7_114:
	add.s32 	%r604, %r573, 288;
	setp.ge.s32 	%p91, %r604, %r232;
	@%p91 bra 	$L__BB7_116;
	st.global.u32 	[%rd12+1152], %r219;
$L__BB7_116:
	add.s32 	%r610, %r573, 320;
	setp.ge.s32 	%p92, %r610, %r232;
	@%p92 bra 	$L__BB7_118;
	st.global.u32 	[%rd12+1280], %r220;
$L__BB7_118:
	setp.ge.s32 	%p93, %r110, %r232;
	@%p93 bra 	$L__BB7_120;
	st.global.u32 	[%rd12+1408], %r221;
$L__BB7_120:
	setp.ge.s32 	%p94, %r113, %r232;
	@%p94 bra 	$L__BB7_122;
	st.global.u32 	[%rd12+1536], %r222;
$L__BB7_122:
	setp.ge.s32 	%p95, %r116, %r232;
	@%p95 bra 	$L__BB7_124;
	st.global.u32 	[%rd12+1664], %r223;
$L__BB7_124:
	setp.ge.s32 	%p96, %r119, %r232;
	@%p96 bra 	$L__BB7_126;
	st.global.u32 	[%rd12+1792], %r224;
$L__BB7_126:
	add.s32 	%r616, %r573, 480;
	setp.ge.s32 	%p97, %r616, %r232;
	@%p97 bra 	$L__BB7_128;
	st.global.u32 	[%rd12+1920], %r225;
$L__BB7_128:
	add.s32 	%r622, %r573, 512;
	setp.ge.s32 	%p98, %r622, %r232;
	@%p98 bra 	$L__BB7_130;
	st.global.u32 	[%rd12+2048], %r226;
$L__BB7_130:
	setp.ge.s32 	%p99, %r126, %r232;
	@%p99 bra 	$L__BB7_132;
	st.global.u32 	[%rd12+2176], %r227;
$L__BB7_132:
	add.s32 	%r628, %r573, 576;
	setp.ge.s32 	%p100, %r628, %r232;
	@%p100 bra 	$L__BB7_134;
	st.global.u32 	[%rd12+2304], %r228;
$L__BB7_134:
	setp.ge.s32 	%p101, %r131, %r232;
	@%p101 bra 	$L__BB7_136;
	st.global.u32 	[%rd12+2432], %r229;
$L__BB7_136:
	add.s32 	%r634, %r573, 640;
	setp.ge.s32 	%p102, %r634, %r232;
	@%p102 bra 	$L__BB7_138;
	st.global.u32 	[%rd12+2560], %r230;
$L__BB7_138:
	add.s32 	%r640, %r573, 672;
	setp.ge.s32 	%p103, %r640, %r232;
	@%p103 bra 	$L__BB7_140;
	st.global.u32 	[%rd12+2688], %r231;
$L__BB7_140:
	ret;

}
	// .globl	_ZN3cub18CUB_300001_SM_10006detail4scan16DeviceScanKernelINS2_10policy_hubIiiimN4cuda3std3__44plusIvEEE10Policy1000EN6thrust24THRUST_300001_SM_1000_NS10device_ptrIiEESF_NS0_13ScanTileStateIiLb1EEES9_NS0_8NullTypeEmiLb0ESI_EEvT0_T1_T2_iT3_T4_T5_
.visible .entry _ZN3cub18CUB_300001_SM_10006detail4scan16DeviceScanKernelINS2_10policy_hubIiiimN4cuda3std3__44plusIvEEE10Policy1000EN6thrust24THRUST_300001_SM_1000_NS10device_ptrIiEESF_NS0_13ScanTileStateIiLb1EEES9_NS0_8NullTypeEmiLb0ESI_EEvT0_T1_T2_iT3_T4_T5_(
	.param .align 8 .b8 _ZN3cub18CUB_300001_SM_10006detail4scan16DeviceScanKernelINS2_10policy_hubIiiimN4cuda3std3__44plusIvEEE10Policy1000EN6thrust24THRUST_300001_SM_1000_NS10device_ptrIiEESF_NS0_13ScanTileStateIiLb1EEES9_NS0_8NullTypeEmiLb0ESI_EEvT0_T1_T2_iT3_T4_T5__param_0[8],
	.param .align 8 .b8 _ZN3cub18CUB_300001_SM_10006detail4scan16DeviceScanKernelINS2_10policy_hubIiiimN4cuda3std3__44plusIvEEE10Policy1000EN6thrust24THRUST_300001_SM_1000_NS10device_ptrIiEESF_NS0_13ScanTileStateIiLb1EEES9_NS0_8NullTypeEmiLb0ESI_EEvT0_T1_T2_iT3_T4_T5__param_1[8],
	.param .align 8 .b8 _ZN3cub18CUB_300001_SM_10006detail4scan16DeviceScanKernelINS2_10policy_hubIiiimN4cuda3std3__44plusIvEEE10Policy1000EN6thrust24THRUST_300001_SM_1000_NS10device_ptrIiEESF_NS0_13ScanTileStateIiLb1EEES9_NS0_8NullTypeEmiLb0ESI_EEvT0_T1_T2_iT3_T4_T5__param_2[8],
	.param .u32 _ZN3cub18CUB_300001_SM_10006detail4scan16DeviceScanKernelINS2_10policy_hubIiiimN4cuda3std3__44plusIvEEE10Policy1000EN6thrust24THRUST_300001_SM_1000_NS10device_ptrIiEESF_NS0_13ScanTileStateIiLb1EEES9_NS0_8NullTypeEmiLb0ESI_EEvT0_T1_T2_iT3_T4_T5__param_3,
	.param .align 1 .b8 _ZN3cub18CUB_300001_SM_10006detail4scan16DeviceScanKernelINS2_10policy_hubIiiimN4cuda3std3__44plusIvEEE10Policy1000EN6thrust24THRUST_300001_SM_1000_NS10device_ptrIiEESF_NS0_13ScanTileStateIiLb1EEES9_NS0_8NullTypeEmiLb0ESI_EEvT0_T1_T2_iT3_T4_T5__param_4[1],
	.param .align 1 .b8 _ZN3cub18CUB_300001_SM_10006detail4scan16DeviceScanKernelINS2_10policy_hubIiiimN4cuda3std3__44plusIvEEE10Policy1000EN6thrust24THRUST_300001_SM_1000_NS10device_ptrIiEESF_NS0_13ScanTileStateIiLb1EEES9_NS0_8NullTypeEmiLb0ESI_EEvT0_T1_T2_iT3_T4_T5__param_5[1],
	.param .u64 _ZN3cub18CUB_300001_SM_10006detail4scan16DeviceScanKernelINS2_10policy_hubIiiimN4cuda3std3__44plusIvEEE10Policy1000EN6thrust24THRUST_300001_SM_1000_NS10device_ptrIiEESF_NS0_13ScanTileStateIiLb1EEES9_NS0_8NullTypeEmiLb0ESI_EEvT0_T1_T2_iT3_T4_T5__param_6
)
.maxntid 416
{
	.reg .pred 	%p<158>;
	.reg .b32 	%r<1009>;
	.reg .b64 	%rd<55>;
	// demoted variable
	.shared .align 16 .b8 _ZZN3cub18CUB_300001_SM_10006detail4scan16DeviceScanKernelINS2_10policy_hubIiiimN4cuda3std3__44plusIvEEE10Policy1000EN6thrust24THRUST_300001_SM_1000_NS10device_ptrIiEESF_NS0_13ScanTileStateIiLb1EEES9_NS0_8NullTypeEmiLb0ESI_EEvT0_T1_T2_iT3_T4_T5_E12temp_storage[31632];
	ld.param.u64 	%rd1, [_ZN3cub18CUB_300001_SM_10006detail4scan16DeviceScanKernelINS2_10policy_hubIiiimN4cuda3std3__44plusIvEEE10Policy1000EN6thrust24THRUST_300001_SM_1000_NS10device_ptrIiEESF_NS0_13ScanTileStateIiLb1EEES9_NS0_8NullTypeEmiLb0ESI_EEvT0_T1_T2_iT3_T4_T5__param_2];
	ld.param.u64 	%rd16, [_ZN3cub18CUB_300001_SM_10006detail4scan16DeviceScanKernelINS2_10policy_hubIiiimN4cuda3std3__44plusIvEEE10Policy1000EN6thrust24THRUST_300001_SM_1000_NS10device_ptrIiEESF_NS0_13ScanTileStateIiLb1EEES9_NS0_8NullTypeEmiLb0ESI_EEvT0_T1_T2_iT3_T4_T5__param_1];
	ld.param.u64 	%rd17, [_ZN3cub18CUB_300001_SM_10006detail4scan16DeviceScanKernelINS2_10policy_hubIiiimN4cuda3std3__44plusIvEEE10Policy1000EN6thrust24THRUST_300001_SM_1000_NS10device_ptrIiEESF_NS0_13ScanTileStateIiLb1EEES9_NS0_8NullTypeEmiLb0ESI_EEvT0_T1_T2_iT3_T4_T5__param_0];
	ld.param.u32 	%r200, [_ZN3cub18CUB_300001_SM_10006detail4scan16DeviceScanKernelINS2_10policy_hubIiiimN4cuda3std3__44plusIvEEE10Policy1000EN6thrust24THRUST_300001_SM_1000_NS10device_ptrIiEESF_NS0_13ScanTileStateIiLb1EEES9_NS0_8NullTypeEmiLb0ESI_EEvT0_T1_T2_iT3_T4_T5__param_3];
	ld.param.u64 	%rd18, [_ZN3cub18CUB_300001_SM_10006detail4scan16DeviceScanKernelINS2_10policy_hubIiiimN4cuda3std3__44plusIvEEE10Policy1000EN6thrust24THRUST_300001_SM_1000_NS10device_ptrIiEESF_NS0_13ScanTileStateIiLb1EEES9_NS0_8NullTypeEmiLb0ESI_EEvT0_T1_T2_iT3_T4_T5__param_6];
	cvta.to.global.u64 	%rd2, %rd17;
	cvta.to.global.u64 	%rd3, %rd16;
	mov.u32 	%r201, %ctaid.x;
	add.s32 	%r1, %r200, %r201;
	mul.wide.s32 	%rd4, %r1, 7904;
	sub.s64 	%rd5, %rd18, %rd4;
	setp.lt.u64 	%p1, %rd5, 7905;
	@%p1 bra 	$L__BB8_26;
	mov.u32 	%r2, %tid.x;
	and.b32  	%r625, %r2, 31;
	and.b32  	%r626, %r2, 992;
	mul.lo.s32 	%r627, %r626, 19;
	or.b32  	%r628, %r627, %r625;
	cvt.u64.u32 	%rd38, %r628;
	add.s64 	%rd6, %rd4, %rd38;
	shl.b64 	%rd39, %rd6, 2;
	add.s64 	%rd40, %rd2, %rd39;
	ld.global.u32 	%r629, [%rd40];
	ld.global.u32 	%r630, [%rd40+128];
	ld.global.u32 	%r631, [%rd40+256];
	ld.global.u32 	%r632, [%rd40+384];
	ld.global.u32 	%r633, [%rd40+512];
	ld.global.u32 	%r634, [%rd40+640];
	ld.global.u32 	%r635, [%rd40+768];
	ld.global.u32 	%r636, [%rd40+896];
	ld.global.u32 	%r637, [%rd40+1024];
	ld.global.u32 	%r638, [%rd40+1152];
	ld.global.u32 	%r639, [%rd40+1280];
	ld.global.u32 	%r640, [%rd40+1408];
	ld.global.u32 	%r641, [%rd40+1536];
	ld.global.u32 	%r642, [%rd40+1664];
	ld.global.u32 	%r643, [%rd40+1792];
	ld.global.u32 	%r644, [%rd40+1920];
	ld.global.u32 	%r645, [%rd40+2048];
	ld.global.u32 	%r646, [%rd40+2176];
	ld.global.u32 	%r647, [%rd40+2304];
	// begin inline asm
	mov.u32 %r624, %laneid;
	// end inline asm
	shr.u32 	%r4, %r2, 5;
	mad.lo.s32 	%r648, %r4, 608, %r624;
	shl.b32 	%r649, %r648, 2;
	mov.u32 	%r650, _ZZN3cub18CUB_300001_SM_10006detail4scan16DeviceScanKernelINS2_10policy_hubIiiimN4cuda3std3__44plusIvEEE10Policy1000EN6thrust24THRUST_300001_SM_1000_NS10device_ptrIiEESF_NS0_13ScanTileStateIiLb1EEES9_NS0_8NullTypeEmiLb0ESI_EEvT0_T1_T2_iT3_T4_T5_E12temp_storage;
	add.s32 	%r5, %r650, %r649;
	st.shared.u32 	[%r5], %r629;
	st.shared.u32 	[%r5+128], %r630;
	st.shared.u32 	[%r5+256], %r631;
	st.shared.u32 	[%r5+384], %r632;
	st.shared.u32 	[%r5+512], %r633;
	st.shared.u32 	[%r5+640], %r634;
	st.shared.u32 	[%r5+768], %r635;
	st.shared.u32 	[%r5+896], %r636;
	st.shared.u32 	[%r5+1024], %r637;
	st.shared.u32 	[%r5+1152], %r638;
	st.shared.u32 	[%r5+1280], %r639;
	st.shared.u32 	[%r5+1408], %r640;
	st.shared.u32 	[%r5+1536], %r641;
	st.shared.u32 	[%r5+1664], %r642;
	st.shared.u32 	[%r5+1792], %r643;
	st.shared.u32 	[%r5+1920], %r644;
	st.shared.u32 	[%r5+2048], %r645;
	st.shared.u32 	[%r5+2176], %r646;
	st.shared.u32 	[%r5+2304], %r647;
	bar.warp.sync 	-1;
	mad.lo.s32 	%r6, %r624, 72, %r5;
	ld.shared.u32 	%r7, [%r6];
	ld.shared.u32 	%r8, [%r6+4];
	ld.shared.u32 	%r9, [%r6+8];
	ld.shared.u32 	%r10, [%r6+12];
	ld.shared.u32 	%r11, [%r6+16];
	ld.shared.u32 	%r12, [%r6+20];
	ld.shared.u32 	%r13, [%r6+24];
	ld.shared.u32 	%r14, [%r6+28];
	ld.shared.u32 	%r15, [%r6+32];
	ld.shared.u32 	%r16, [%r6+36];
	ld.shared.u32 	%r17, [%r6+40];
	ld.shared.u32 	%r18, [%r6+44];
	ld.shared.u32 	%r19, [%r6+48];
	ld.shared.u32 	%r20, [%r6+52];
	ld.shared.u32 	%r21, [%r6+56];
	ld.shared.u32 	%r22, [%r6+60];
	ld.shared.u32 	%r23, [%r6+64];
	ld.shared.u32 	%r24, [%r6+68];
	ld.shared.u32 	%r25, [%r6+72];
	bar.sync 	0;
	setp.ne.s32 	%p100, %r1, 0;
	@%p100 bra 	$L__BB8_6;
	add.s32 	%r868, %r8, %r7;
	add.s32 	%r869, %r9, %r868;
	add.s32 	%r870, %r10, %r869;
	add.s32 	%r871, %r11, %r870;
	add.s32 	%r872, %r12, %r871;
	add.s32 	%r873, %r13, %r872;
	add.s32 	%r874, %r14, %r873;
	add.s32 	%r875, %r15, %r874;
	add.s32 	%r876, %r16, %r875;
	add.s32 	%r877, %r17, %r876;
	add.s32 	%r878, %r18, %r877;
	add.s32 	%r879, %r19, %r878;
	add.s32 	%r880, %r20, %r879;
	add.s32 	%r881, %r21, %r880;
	add.s32 	%r882, %r22, %r881;
	add.s32 	%r883, %r23, %r882;
	add.s32 	%r884, %r24, %r883;
	add.s32 	%r842, %r25, %r884;
	mov.b32 	%r840, 1;
	mov.b32 	%r865, 0;
	mov.b32 	%r867, -1;
	// begin inline asm
	{  .reg .s32 r0;  .reg .pred p;  shfl.sync.up.b32 r0|p, %r842, %r840, %r865, %r867;  @p add.s32 r0, r0, %r842;  mov.s32 %r838, r0;}
	// end inline asm
	mov.b32 	%r846, 2;
	// begin inline asm
	{  .reg .s32 r0;  .reg .pred p;  shfl.sync.up.b32 r0|p, %r838, %r846, %r865, %r867;  @p add.s32 r0, r0, %r838;  mov.s32 %r844, r0;}
	// end inline asm
	mov.b32 	%r852, 4;
	// begin inline asm
	{  .reg .s32 r0;  .reg .pred p;  shfl.sync.up.b32 r0|p, %r844, %r852, %r865, %r867;  @p add.s32 r0, r0, %r844;  mov.s32 %r850, r0;}
	// end inline asm
	mov.b32 	%r858, 8;
	// begin inline asm
	{  .reg .s32 r0;  .reg .pred p;  shfl.sync.up.b32 r0|p, %r850, %r858, %r865, %r867;  @p add.s32 r0, r0, %r850;  mov.s32 %r856, r0;}
	// end inline asm
	mov.b32 	%r864, 16;
	// begin inline asm
	{  .reg .s32 r0;  .reg .pred p;  shfl.sync.up.b32 r0|p, %r856, %r864, %r865, %r867;  @p add.s32 r0, r0, %r856;  mov.s32 %r862, r0;}
	// end inline asm
	setp.ne.s32 	%p143, %r624, 31;
	@%p143 bra 	$L__BB8_4;
	shl.b32 	%r885, %r4, 2;
	mov.u32 	%r886, _ZZN3cub18CUB_300001_SM_10006detail4scan16DeviceScanKernelINS2_10policy_hubIiiimN4cuda3std3__44plusIvEEE10Policy1000EN6thrust24THRUST_300001_SM_1000_NS10device_ptrIiEESF_NS0_13ScanTileStateIiLb1EEES9_NS0_8NullTypeEmiLb0ESI_EEvT0_T1_T2_iT3_T4_T5_E12temp_storage;
	add.s32 	%r887, %r886, %r885;
	st.shared.u32 	[%r887+16], %r862;
$L__BB8_4:
	sub.s32 	%r888, %r862, %r842;
	bar.sync 	0;
	ld.shared.v4.u32 	{%r889, %r890, %r891, %r892}, [_ZZN3cub18CUB_300001_SM_10006detail4scan16DeviceScanKernelINS2_10policy_hubIiiimN4cuda3std3__44plusIvEEE10Policy1000EN6thrust24THRUST_300001_SM_1000_NS10device_ptrIiEESF_NS0_13ScanTileStateIiLb1EEES9_NS0_8NullTypeEmiLb0ESI_EEvT0_T1_T2_iT3_T4_T5_E12temp_storage+16];
	add.s32 	%r893, %r890, %r889;
	setp.eq.s32 	%p144, %r4, 2;
	selp.b32 	%r894, %r893, %r889, %p144;
	add.s32 	%r895, %r893, %r891;
	setp.eq.s32 	%p145, %r4, 3;
	selp.b32 	%r896, %r895, %r894, %p145;
	add.s32 	%r897, %r895, %r892;
	setp.eq.s32 	%p146, %r4, 4;
	selp.b32 	%r898, %r897, %r896, %p146;
	ld.shared.v4.u32 	{%r899, %r900, %r901, %r902}, [_ZZN3cub18CUB_300001_SM_10006detail4scan16DeviceScanKernelINS2_10policy_hubIiiimN4cuda3std3__44plusIvEEE10Policy1000EN6thrust24THRUST_300001_SM_1000_NS10device_ptrIiEESF_NS0_13ScanTileStateIiLb1EEES9_NS0_8NullTypeEmiLb0ESI_EEvT0_T1_T2_iT3_T4_T5_E12temp_storage+32];
	add.s32 	%r903, %r897, %r899;
	setp.eq.s32 	%p147, %r4, 5;
	selp.b32 	%r904, %r903, %r898, %p147;
	add.s32 	%r905, %r903, %r900;
	setp.eq.s32 	%p148, %r4, 6;
	selp.b32 	%r906, %r905, %r904, %p148;
	add.s32 	%r907, %r905, %r901;
	setp.eq.s32 	%p149, %r4, 7;
	selp.b32 	%r908, %r907, %r906, %p149;
	add.s32 	%r909, %r907, %r902;
	setp.eq.s32 	%p150, %r4, 8;
	selp.b32 	%r910, %r909, %r908, %p150;
	ld.shared.v4.u32 	{%r911, %r912, %r913, %r914}, [_ZZN3cub18CUB_300001_SM_10006detail4scan16DeviceScanKernelINS2_10policy_hubIiiimN4cuda3std3__44plusIvEEE10Policy1000EN6thrust24THRUST_300001_SM_1000_NS10device_ptrIiEESF_NS0_13ScanTileStateIiLb1EEES9_NS0_8NullTypeEmiLb0ESI_EEvT0_T1_T2_iT3_T4_T5_E12temp_storage+48];
	add.s32 	%r915, %r909, %r911;
	setp.eq.s32 	%p151, %r4, 9;
	selp.b32 	%r916, %r915, %r910, %p151;
	add.s32 	%r917, %r915, %r912;
	setp.eq.s32 	%p152, %r4, 10;
	selp.b32 	%r918, %r917, %r916, %p152;
	add.s32 	%r919, %r917, %r913;
	setp.eq.s32 	%p153, %r4, 11;
	selp.b32 	%r920, %r919, %r918, %p153;
	add.s32 	%r28, %r919, %r914;
	setp.eq.s32 	%p154, %r4, 12;
	selp.b32 	%r921, %r28, %r920, %p154;
	setp.lt.u32 	%p155, %r2, 32;
	setp.eq.s32 	%p156, %r624, 0;
	selp.b32 	%r922, 0, %r888, %p156;
	add.s32 	%r923, %r921, %r922;
	selp.b32 	%r977, %r888, %r923, %p155;
	setp.ne.s32 	%p157, %r2, 0;
	@%p157 bra 	$L__BB8_25;
	ld.shared.u32 	%r927, [_ZZN3cub18CUB_300001_SM_10006detail4scan16DeviceScanKernelINS2_10policy_hubIiiimN4cuda3std3__44plusIvEEE10Policy1000EN6thrust24THRUST_300001_SM_1000_NS10device_ptrIiEESF_NS0_13ScanTileStateIiLb1EEES9_NS0_8NullTypeEmiLb0ESI_EEvT0_T1_T2_iT3_T4_T5_E12temp_storage+64];
	add.s64 	%rd52, %rd1, 256;
	add.s32 	%r925, %r28, %r927;
	mov.b32 	%r924, 101;
	// begin inline asm
	st.relaxed.gpu.v2.u32 [%rd52], {%r924, %r925};
	// end inline asm
	mov.b32 	%r977, 0;
	bra.uni 	$L__BB8_25;
$L__BB8_6:
	add.s32 	%r681, %r8, %r7;
	add.s32 	%r682, %r9, %r681;
	add.s32 	%r683, %r10, %r682;
	add.s32 	%r684, %r11, %r683;
	add.s32 	%r685, %r12, %r684;
	add.s32 	%r686, %r13, %r685;
	add.s32 	%r687, %r14, %r686;
	add.s32 	%r688, %r15, %r687;
	add.s32 	%r689, %r16, %r688;
	add.s32 	%r690, %r17, %r689;
	add.s32 	%r691, %r18, %r690;
	add.s32 	%r692, %r19, %r691;
	add.s32 	%r693, %r20, %r692;
	add.s32 	%r694, %r21, %r693;
	add.s32 	%r695, %r22, %r694;
	add.s32 	%r696, %r23, %r695;
	add.s32 	%r697, %r24, %r696;
	add.s32 	%r655, %r25, %r697;
	mov.b32 	%r653, 1;
	mov.b32 	%r678, 0;
	mov.b32 	%r680, -1;
	// begin inline asm
	{  .reg .s32 r0;  .reg .pred p;  shfl.sync.up.b32 r0|p, %r655, %r653, %r678, %r680;  @p add.s32 r0, r0, %r655;  mov.s32 %r651, r0;}
	// end inline asm
	mov.b32 	%r659, 2;
	// begin inline asm
	{  .reg .s32 r0;  .reg .pred p;  shfl.sync.up.b32 r0|p, %r651, %r659, %r678, %r680;  @p add.s32 r0, r0, %r651;  mov.s32 %r657, r0;}
	// end inline asm
	mov.b32 	%r665, 4;
	// begin inline asm
	{  .reg .s32 r0;  .reg .pred p;  shfl.sync.up.b32 r0|p, %r657, %r665, %r678, %r680;  @p add.s32 r0, r0, %r657;  mov.s32 %r663, r0;}
	// end inline asm
	mov.b32 	%r671, 8;
	// begin inline asm
	{  .reg .s32 r0;  .reg .pred p;  shfl.sync.up.b32 r0|p, %r663, %r671, %r678, %r680;  @p add.s32 r0, r0, %r663;  mov.s32 %r669, r0;}
	// end inline asm
	mov.b32 	%r677, 16;
	// begin inline asm
	{  .reg .s32 r0;  .reg .pred p;  shfl.sync.up.b32 r0|p, %r669, %r677, %r678, %r680;  @p add.s32 r0, r0, %r669;  mov.s32 %r675, r0;}
	// end inline asm
	setp.ne.s32 	%p101, %r624, 31;
	@%p101 bra 	$L__BB8_8;
	shl.b32 	%r698, %r4, 2;
	mov.u32 	%r699, _ZZN3cub18CUB_300001_SM_10006detail4scan16DeviceScanKernelINS2_10policy_hubIiiimN4cuda3std3__44plusIvEEE10Policy1000EN6thrust24THRUST_300001_SM_1000_NS10device_ptrIiEESF_NS0_13ScanTileStateIiLb1EEES9_NS0_8NullTypeEmiLb0ESI_EEvT0_T1_T2_iT3_T4_T5_E12temp_storage;
	add.s32 	%r700, %r699, %r698;
	st.shared.u32 	[%r700+16], %r675;
$L__BB8_8:
	sub.s32 	%r701, %r675, %r655;
	bar.sync 	0;
	ld.shared.v4.u32 	{%r702, %r703, %r704, %r705}, [_ZZN3cub18CUB_300001_SM_10006detail4scan16DeviceScanKernelINS2_10policy_hubIiiimN4cuda3std3__44plusIvEEE10Policy1000EN6thrust24THRUST_300001_SM_1000_NS10device_ptrIiEESF_NS0_13ScanTileStateIiLb1EEES9_NS0_8NullTypeEmiLb0ESI_EEvT0_T1_T2_iT3_T4_T5_E12temp_storage+16];
	add.s32 	%r706, %r703, %r702;
	setp.eq.s32 	%p102, %r4, 2;
	selp.b32 	%r707, %r706, %r702, %p102;
	add.s32 	%r708, %r706, %r704;
	setp.eq.s32 	%p103, %r4, 3;
	selp.b32 	%r709, %r708, %r707, %p103;
	add.s32 	%r710, %r708, %r705;
	setp.eq.s32 	%p104, %r4, 4;
	selp.b32 	%r711, %r710, %r709, %p104;
	ld.shared.v4.u32 	{%r712, %r713, %r714, %r715}, [_ZZN3cub18CUB_300001_SM_10006detail4scan16DeviceScanKernelINS2_10policy_hubIiiimN4cuda3std3__44plusIvEEE10Policy1000EN6thrust24THRUST_300001_SM_1000_NS10device_ptrIiEESF_NS0_13ScanTileStateIiLb1EEES9_NS0_8NullTypeEmiLb0ESI_EEvT0_T1_T2_iT3_T4_T5_E12temp_storage+32];
	add.s32 	%r716, %r710, %r712;
	setp.eq.s32 	%p105, %r4, 5;
	selp.b32 	%r717, %r716, %r711, %p105;
	add.s32 	%r718, %r716, %r713;
	setp.eq.s32 	%p106, %r4, 6;
	selp.b32 	%r719, %r718, %r717, %p106;
	add.s32 	%r720, %r718, %r714;
	setp.eq.s32 	%p107, %r4, 7;
	selp.b32 	%r721, %r720, %r719, %p107;
	add.s32 	%r722, %r720, %r715;
	setp.eq.s32 	%p108, %r4, 8;
	selp.b32 	%r723, %r722, %r721, %p108;
	ld.shared.v4.u32 	{%r724, %r725, %r726, %r727}, [_ZZN3cub18CUB_300001_SM_10006detail4scan16DeviceScanKernelINS2_10policy_hubIiiimN4cuda3std3__44plusIvEEE10Policy1000EN6thrust24THRUST_300001_SM_1000_NS10device_ptrIiEESF_NS0_13ScanTileStateIiLb1EEES9_NS0_8NullTypeEmiLb0ESI_EEvT0_T1_T2_iT3_T4_T5_E12temp_storage+48];
	add.s32 	%r728, %r722, %r724;
	setp.eq.s32 	%p109, %r4, 9;
	selp.b32 	%r729, %r728, %r723, %p109;
	add.s32 	%r730, %r728, %r725;
	setp.eq.s32 	%p110, %r4, 10;
	selp.b32 	%r731, %r730, %r729, %p110;
	add.s32 	%r732, %r730, %r726;
	setp.eq.s32 	%p111, %r4, 11;
	selp.b32 	%r733, %r732, %r731, %p111;
	add.s32 	%r734, %r732, %r727;
	setp.eq.s32 	%p112, %r4, 12;
	selp.b32 	%r735, %r734, %r733, %p112;
	ld.shared.u32 	%r736, [_ZZN3cub18CUB_300001_SM_10006detail4scan16DeviceScanKernelINS2_10policy_hubIiiimN4cuda3std3__44plusIvEEE10Policy1000EN6thrust24THRUST_300001_SM_1000_NS10device_ptrIiEESF_NS0_13ScanTileStateIiLb1EEES9_NS0_8NullTypeEmiLb0ESI_EEvT0_T1_T2_iT3_T4_T5_E12temp_storage+64];
	add.s32 	%r32, %r734, %r736;
	setp.gt.u32 	%p113, %r2, 31;
	setp.lt.u32 	%p114, %r2, 32;
	setp.eq.s32 	%p115, %r624, 0;
	selp.b32 	%r737, 0, %r701, %p115;
	add.s32 	%r976, %r735, %r737;
	selp.b32 	%r34, %r701, %r976, %p114;
	@%p113 bra 	$L__BB8_24;
	setp.ne.s32 	%p116, %r2, 0;
	mul.wide.s32 	%rd41, %r1, 8;
	add.s64 	%rd7, %rd1, %rd41;
	@%p116 bra 	$L__BB8_11;
	st.shared.u32 	[_ZZN3cub18CUB_300001_SM_10006detail4scan16DeviceScanKernelINS2_10policy_hubIiiimN4cuda3std3__44plusIvEEE10Policy1000EN6thrust24THRUST_300001_SM_1000_NS10device_ptrIiEESF_NS0_13ScanTileStateIiLb1EEES9_NS0_8NullTypeEmiLb0ESI_EEvT0_T1_T2_iT3_T4_T5_E12temp_storage+12], %r32;
	add.s64 	%rd42, %rd7, 256;
	mov.b32 	%r738, 100;
	// begin inline asm
	st.relaxed.gpu.v2.u32 [%rd42], {%r738, %r32};
	// end inline asm
$L__BB8_11:
	not.b32 	%r744, %r2;
	add.s32 	%r972, %r1, %r744;
	mov.b32 	%r740, 550;
	// begin inline asm
	nanosleep.u32 %r740;
	// end inline asm
	mul.wide.s32 	%rd44, %r972, 8;
	add.s64 	%rd45, %rd1, %rd44;
	add.s64 	%rd43, %rd45, 256;
	// begin inline asm
	ld.relaxed.gpu.v2.u32 {%r973, %r967}, [%rd43];
	// end inline asm
	mov.b32 	%r968, 478;
$L__BB8_12:
	setp.eq.s32 	%p117, %r973, 99;
	mov.b32 	%r745, -1;
	vote.sync.any.pred 	%p118, %p117, %r745;
	not.pred 	%p119, %p118;
	@%p119 bra 	$L__BB8_14;
	// begin inline asm
	nanosleep.u32 %r968;
	// end inline asm
	shr.u32 	%r968, %r968, 1;
	// begin inline asm
	ld.relaxed.gpu.v2.u32 {%r973, %r967}, [%rd43];
	// end inline asm
	bra.uni 	$L__BB8_12;
$L__BB8_14:
	setp.eq.s32 	%p120, %r973, 101;
	mov.b32 	%r772, -1;
	vote.sync.ballot.b32 	%r774, %p120, %r772;
	// begin inline asm
	mov.u32 %r747, %lanemask_ge;
	// end inline asm
	and.b32  	%r775, %r774, %r747;
	or.b32  	%r776, %r775, -2147483648;
	add.s32 	%r777, %r776, -1;
	not.b32 	%r778, %r776;
	and.b32  	%r779, %r778, %r777;
	popc.b32 	%r751, %r779;
	mov.b32 	%r750, 1;
	// begin inline asm
	shfl.sync.down.b32 %r748, %r967, %r750, %r751, %r772;
	// end inline asm
	setp.lt.s32 	%p122, %r624, %r751;
	selp.b32 	%r780, %r748, 0, %p122;
	add.s32 	%r754, %r780, %r967;
	mov.b32 	%r755, 2;
	// begin inline asm
	shfl.sync.down.b32 %r753, %r754, %r755, %r751, %r772;
	// end inline asm
	add.s32 	%r47, %r624, 2;
	setp.gt.s32 	%p123, %r47, %r751;
	selp.b32 	%r781, 0, %r753, %p123;
	add.s32 	%r759, %r754, %r781;
	mov.b32 	%r760, 4;
	// begin inline asm
	shfl.sync.down.b32 %r758, %r759, %r760, %r751, %r772;
	// end inline asm
	add.s32 	%r48, %r624, 4;
	setp.gt.s32 	%p124, %r48, %r751;
	selp.b32 	%r782, 0, %r758, %p124;
	add.s32 	%r764, %r759, %r782;
	mov.b32 	%r765, 8;
	// begin inline asm
	shfl.sync.down.b32 %r763, %r764, %r765, %r751, %r772;
	// end inline asm
	add.s32 	%r49, %r624, 8;
	setp.gt.s32 	%p125, %r49, %r751;
	selp.b32 	%r783, 0, %r763, %p125;
	add.s32 	%r769, %r764, %r783;
	mov.b32 	%r770, 16;
	// begin inline asm
	shfl.sync.down.b32 %r768, %r769, %r770, %r751, %r772;
	// end inline asm
	add.s32 	%r50, %r624, 16;
	setp.gt.s32 	%p126, %r50, %r751;
	selp.b32 	%r784, 0, %r768, %p126;
	add.s32 	%r971, %r769, %r784;
	add.s64 	%rd9, %rd1, 256;
	mov.b32 	%r969, 478;
$L__BB8_15:
	setp.ne.s32 	%p127, %r973, 101;
	mov.b32 	%r785, -1;
	vote.sync.all.pred 	%p128, %p127, %r785;
	not.pred 	%p129, %p128;
	@%p129 bra 	$L__BB8_20;
	shr.u32 	%r969, %r969, 1;
	mul.wide.s32 	%rd48, %r972, 8;
	add.s64 	%rd49, %rd9, %rd48;
	add.s64 	%rd47, %rd49, -256;
	// begin inline asm
	ld.relaxed.gpu.v2.u32 {%r973, %r974}, [%rd47];
	// end inline asm
	mov.u32 	%r975, %r969;
$L__BB8_17:
	setp.eq.s32 	%p133, %r973, 99;
	mov.b32 	%r793, -1;
	vote.sync.any.pred 	%p134, %p133, %r793;
	not.pred 	%p135, %p134;
	@%p135 bra 	$L__BB8_19;
	// begin inline asm
	nanosleep.u32 %r975;
	// end inline asm
	shr.u32 	%r975, %r975, 1;
	// begin inline asm
	ld.relaxed.gpu.v2.u32 {%r973, %r974}, [%rd47];
	// end inline asm
	bra.uni 	$L__BB8_17;
$L__BB8_19:
	setp.eq.s32 	%p136, %r973, 101;
	mov.b32 	%r819, -1;
	vote.sync.ballot.b32 	%r820, %p136, %r819;
	and.b32  	%r821, %r820, %r747;
	or.b32  	%r822, %r821, -2147483648;
	add.s32 	%r823, %r822, -1;
	not.b32 	%r824, %r822;
	and.b32  	%r825, %r824, %r823;
	popc.b32 	%r798, %r825;
	mov.b32 	%r797, 1;
	// begin inline asm
	shfl.sync.down.b32 %r795, %r974, %r797, %r798, %r819;
	// end inline asm
	setp.lt.s32 	%p138, %r624, %r798;
	selp.b32 	%r826, %r795, 0, %p138;
	add.s32 	%r801, %r826, %r974;
	mov.b32 	%r802, 2;
	// begin inline asm
	shfl.sync.down.b32 %r800, %r801, %r802, %r798, %r819;
	// end inline asm
	setp.gt.s32 	%p139, %r47, %r798;
	selp.b32 	%r827, 0, %r800, %p139;
	add.s32 	%r806, %r801, %r827;
	mov.b32 	%r807, 4;
	// begin inline asm
	shfl.sync.down.b32 %r805, %r806, %r807, %r798, %r819;
	// end inline asm
	setp.gt.s32 	%p140, %r48, %r798;
	selp.b32 	%r828, 0, %r805, %p140;
	add.s32 	%r811, %r806, %r828;
	mov.b32 	%r812, 8;
	// begin inline asm
	shfl.sync.down.b32 %r810, %r811, %r812, %r798, %r819;
	// end inline asm
	setp.gt.s32 	%p141, %r49, %r798;
	selp.b32 	%r829, 0, %r810, %p141;
	add.s32 	%r816, %r811, %r829;
	mov.b32 	%r817, 16;
	// begin inline asm
	shfl.sync.down.b32 %r815, %r816, %r817, %r798, %r819;
	// end inline asm
	setp.gt.s32 	%p142, %r50, %r798;
	selp.b32 	%r830, 0, %r815, %p142;
	add.s32 	%r831, %r830, %r971;
	add.s32 	%r971, %r831, %r816;
	add.s32 	%r972, %r972, -32;
	bra.uni 	$L__BB8_15;
$L__BB8_20:
	@%p116 bra 	$L__BB8_22;
	add.s32 	%r788, %r971, %r32;
	add.s64 	%rd46, %rd7, 256;
	mov.b32 	%r787, 101;
	// begin inline asm
	st.relaxed.gpu.v2.u32 [%rd46], {%r787, %r788};
	// end inline asm
	st.shared.u32 	[_ZZN3cub18CUB_300001_SM_10006detail4scan16DeviceScanKernelINS2_10policy_hubIiiimN4cuda3std3__44plusIvEEE10Policy1000EN6thrust24THRUST_300001_SM_1000_NS10device_ptrIiEESF_NS0_13ScanTileStateIiLb1EEES9_NS0_8NullTypeEmiLb0ESI_EEvT0_T1_T2_iT3_T4_T5_E12temp_storage+4], %r971;
	st.shared.u32 	[_ZZN3cub18CUB_300001_SM_10006detail4scan16DeviceScanKernelINS2_10policy_hubIiiimN4cuda3std3__44plusIvEEE10Policy1000EN6thrust24THRUST_300001_SM_1000_NS10device_ptrIiEESF_NS0_13ScanTileStateIiLb1EEES9_NS0_8NullTypeEmiLb0ESI_EEvT0_T1_T2_iT3_T4_T5_E12temp_storage+8], %r788;
$L__BB8_22:
	setp.ne.s32 	%p131, %r624, 0;
	mov.u32 	%r976, %r34;
	@%p131 bra 	$L__BB8_24;
	st.shared.u32 	[_ZZN3cub18CUB_300001_SM_10006detail4scan16DeviceScanKernelINS2_10policy_hubIiiimN4cuda3std3__44plusIvEEE10Policy1000EN6thrust24THRUST_300001_SM_1000_NS10device_ptrIiEESF_NS0_13ScanTileStateIiLb1EEES9_NS0_8NullTypeEmiLb0ESI_EEvT0_T1_T2_iT3_T4_T5_E12temp_storage+84], %r971;
	mov.u32 	%r976, %r971;
$L__BB8_24:
	bar.sync 	0;
	setp.eq.s32 	%p132, %r2, 0;
	ld.shared.u32 	%r789, [_ZZN3cub18CUB_300001_SM_10006detail4scan16DeviceScanKernelINS2_10policy_hubIiiimN4cuda3std3__44plusIvEEE10Policy1000EN6thrust24THRUST_300001_SM_1000_NS10device_ptrIiEESF_NS0_13ScanTileStateIiLb1EEES9_NS0_8NullTypeEmiLb0ESI_EEvT0_T1_T2_iT3_T4_T5_E12temp_storage+84];
	selp.b32 	%r790, 0, %r789, %p132;
	add.s32 	%r977, %r790, %r976;
$L__BB8_25:
	add.s32 	%r928, %r977, %r7;
	add.s32 	%r929, %r8, %r928;
	add.s32 	%r930, %r9, %r929;
	add.s32 	%r931, %r10, %r930;
	add.s32 	%r932, %r11, %r931;
	add.s32 	%r933, %r12, %r932;
	add.s32 	%r934, %r13, %r933;
	add.s32 	%r935, %r14, %r934;
	add.s32 	%r936, %r15, %r935;
	add.s32 	%r937, %r16, %r936;
	add.s32 	%r938, %r17, %r937;
	add.s32 	%r939, %r18, %r938;
	add.s32 	%r940, %r19, %r939;
	add.s32 	%r941, %r20, %r940;
	add.s32 	%r942, %r21, %r941;
	add.s32 	%r943, %r22, %r942;
	add.s32 	%r944, %r23, %r943;
	add.s32 	%r945, %r24, %r944;
	add.s32 	%r946, %r25, %r945;
	bar.sync 	0;
	st.shared.u32 	[%r6], %r928;
	st.shared.u32 	[%r6+4], %r929;
	st.shared.u32 	[%r6+8], %r930;
	st.shared.u32 	[%r6+12], %r931;
	st.shared.u32 	[%r6+16], %r932;
	st.shared.u32 	[%r6+20], %r933;
	st.shared.u32 	[%r6+24], %r934;
	st.shared.u32 	[%r6+28], %r935;
	st.shared.u32 	[%r6+32], %r936;
	st.shared.u32 	[%r6+36], %r937;
	st.shared.u32 	[%r6+40], %r938;
	st.shared.u32 	[%r6+44], %r939;
	st.shared.u32 	[%r6+48], %r940;
	st.shared.u32 	[%r6+52], %r941;
	st.shared.u32 	[%r6+56], %r942;
	st.shared.u32 	[%r6+60], %r943;
	st.shared.u32 	[%r6+64], %r944;
	st.shared.u32 	[%r6+68], %r945;
	st.shared.u32 	[%r6+72], %r946;
	bar.warp.sync 	-1;
	ld.shared.u32 	%r947, [%r5];
	ld.shared.u32 	%r948, [%r5+128];
	ld.shared.u32 	%r949, [%r5+256];
	ld.shared.u32 	%r950, [%r5+384];
	ld.shared.u32 	%r951, [%r5+512];
	ld.shared.u32 	%r952, [%r5+640];
	ld.shared.u32 	%r953, [%r5+768];
	ld.shared.u32 	%r954, [%r5+896];
	ld.shared.u32 	%r955, [%r5+1024];
	ld.shared.u32 	%r956, [%r5+1152];
	ld.shared.u32 	%r957, [%r5+1280];
	ld.shared.u32 	%r958, [%r5+1408];
	ld.shared.u32 	%r959, [%r5+1536];
	ld.shared.u32 	%r960, [%r5+1664];
	ld.shared.u32 	%r961, [%r5+1792];
	ld.shared.u32 	%r962, [%r5+1920];
	ld.shared.u32 	%r963, [%r5+2048];
	ld.shared.u32 	%r964, [%r5+2176];
	ld.shared.u32 	%r965, [%r5+2304];
	add.s64 	%rd54, %rd3, %rd39;
	st.global.u32 	[%rd54], %r947;
	st.global.u32 	[%rd54+128], %r948;
	st.global.u32 	[%rd54+256], %r949;
	st.global.u32 	[%rd54+384], %r950;
	st.global.u32 	[%rd54+512], %r951;
	st.global.u32 	[%rd54+640], %r952;
	st.global.u32 	[%rd54+768], %r953;
	st.global.u32 	[%rd54+896], %r954;
	st.global.u32 	[%rd54+1024], %r955;
	st.global.u32 	[%rd54+1152], %r956;
	st.global.u32 	[%rd54+1280], %r957;
	st.global.u32 	[%rd54+1408], %r958;
	st.global.u32 	[%rd54+1536], %r959;
	st.global.u32 	[%rd54+1664], %r960;
	st.global.u32 	[%rd54+1792], %r961;
	st.global.u32 	[%rd54+1920], %r962;
	st.global.u32 	[%rd54+2048], %r963;
	st.global.u32 	[%rd54+2176], %r964;
	st.global.u32 	[%rd54+2304], %r965;
	bra.uni 	$L__BB8_128;
$L__BB8_26:
	setp.eq.s64 	%p2, %rd5, 0;
	@%p2 bra 	$L__BB8_128;
	cvt.u32.u64 	%r72, %rd5;
	shl.b64 	%rd19, %rd4, 2;
	add.s64 	%rd20, %rd2, %rd19;
	mov.u32 	%r73, %tid.x;
	ld.global.u32 	%r996, [%rd20];
	and.b32  	%r202, %r73, 31;
	and.b32  	%r203, %r73, 992;
	mul.lo.s32 	%r204, %r203, 19;
	or.b32  	%r75, %r204, %r202;
	setp.ge.u32 	%p3, %r75, %r72;
	shl.b32 	%r205, %r75, 2;
	cvt.u64.u32 	%rd21, %r205;
	add.s64 	%rd11, %rd20, %rd21;
	mov.u32 	%r978, %r996;
	@%p3 bra 	$L__BB8_29;
	ld.global.u32 	%r978, [%rd11];
$L__BB8_29:
	add.s32 	%r206, %r75, 32;
	setp.ge.u32 	%p4, %r206, %r72;
	mov.u32 	%r979, %r996;
	@%p4 bra 	$L__BB8_31;
	ld.global.u32 	%r979, [%rd11+128];
$L__BB8_31:
	add.s32 	%r207, %r75, 64;
	setp.ge.u32 	%p5, %r207, %r72;
	mov.u32 	%r980, %r996;
	@%p5 bra 	$L__BB8_33;
	ld.global.u32 	%r980, [%rd11+256];
$L__BB8_33:
	add.s32 	%r208, %r75, 96;
	setp.ge.u32 	%p6, %r208, %r72;
	mov.u32 	%r981, %r996;
	@%p6 bra 	$L__BB8_35;
	ld.global.u32 	%r981, [%rd11+384];
$L__BB8_35:
	add.s32 	%r209, %r75, 128;
	setp.ge.u32 	%p7, %r209, %r72;
	mov.u32 	%r982, %r996;
	@%p7 bra 	$L__BB8_37;
	ld.global.u32 	%r982, [%rd11+512];
$L__BB8_37:
	add.s32 	%r210, %r75, 160;
	setp.ge.u32 	%p8, %r210, %r72;
	mov.u32 	%r983, %r996;
	@%p8 bra 	$L__BB8_39;
	ld.global.u32 	%r983, [%rd11+640];
$L__BB8_39:
	add.s32 	%r211, %r75, 192;
	setp.ge.u32 	%p9, %r211, %r72;
	mov.u32 	%r984, %r996;
	@%p9 bra 	$L__BB8_41;
	ld.global.u32 	%r984, [%rd11+768];
$L__BB8_41:
	add.s32 	%r212, %r75, 224;
	setp.ge.u32 	%p10, %r212, %r72;
	mov.u32 	%r985, %r996;
	@%p10 bra 	$L__BB8_43;
	ld.global.u32 	%r985, [%rd11+896];
$L__BB8_43:
	add.s32 	%r92, %r75, 256;
	setp.ge.u32 	%p11, %r92, %r72;
	mov.u32 	%r986, %r996;
	@%p11 bra 	$L__BB8_45;
	ld.global.u32 	%r986, [%rd11+1024];
$L__BB8_45:
	add.s32 	%r213, %r75, 288;
	setp.ge.u32 	%p12, %r213, %r72;
	mov.u32 	%r987, %r996;
	@%p12 bra 	$L__BB8_47;
	ld.global.u32 	%r987, [%rd11+1152];
$L__BB8_47:
	add.s32 	%r214, %r75, 320;
	setp.ge.u32 	%p13, %r214, %r72;
	mov.u32 	%r988, %r996;
	@%p13 bra 	$L__BB8_49;
	ld.global.u32 	%r988, [%rd11+1280];
$L__BB8_49:
	add.s32 	%r215, %r75, 352;
	setp.ge.u32 	%p14, %r215, %r72;
	mov.u32 	%r989, %r996;
	@%p14 bra 	$L__BB8_51;
	ld.global.u32 	%r989, [%rd11+1408];
$L__BB8_51:
	add.s32 	%r216, %r75, 384;
	setp.ge.u32 	%p15, %r216, %r72;
	mov.u32 	%r990, %r996;
	@%p15 bra 	$L__BB8_53;
	ld.global.u32 	%r990, [%rd11+1536];
$L__BB8_53:
	add.s32 	%r217, %r75, 416;
	setp.ge.u32 	%p16, %r217, %r72;
	mov.u32 	%r991, %r996;
	@%p16 bra 	$L__BB8_55;
	ld.global.u32 	%r991, [%rd11+1664];
$L__BB8_55:
	add.s32 	%r218, %r75, 448;
	setp.ge.u32 	%p17, %r218, %r72;
	mov.u32 	%r992, %r996;
	@%p17 bra 	$L__BB8_57;
	ld.global.u32 	%r992, [%rd11+1792];
$L__BB8_57:
	add.s32 	%r219, %r75, 480;
	setp.ge.u32 	%p18, %r219, %r72;
	mov.u32 	%r993, %r996;
	@%p18 bra 	$L__BB8_59;
	ld.global.u32 	%r993, [%rd11+1920];
$L__BB8_59:
	add.s32 	%r220, %r75, 512;
	setp.ge.u32 	%p19, %r220, %r72;
	mov.u32 	%r994, %r996;
	@%p19 bra 	$L__BB8_61;
	ld.global.u32 	%r994, [%rd11+2048];
$L__BB8_61:
	add.s32 	%r221, %r75, 544;
	setp.ge.u32 	%p20, %r221, %r72;
	mov.u32 	%r995, %r996;
	@%p20 bra 	$L__BB8_63;
	ld.global.u32 	%r995, [%rd11+2176];
$L__BB8_63:
	add.s32 	%r113, %r75, 576;
	setp.ge.u32 	%p21, %r113, %r72;
	@%p21 bra 	$L__BB8_65;
	ld.global.u32 	%r996, [%rd11+2304];
$L__BB8_65:
	// begin inline asm
	mov.u32 %r222, %laneid;
	// end inline asm
	shr.u32 	%r117, %r73, 5;
	mad.lo.s32 	%r223, %r117, 608, %r222;
	shl.b32 	%r224, %r223, 2;
	mov.u32 	%r225, _ZZN3cub18CUB_300001_SM_10006detail4scan16DeviceScanKernelINS2_10policy_hubIiiimN4cuda3std3__44plusIvEEE10Policy1000EN6thrust24THRUST_300001_SM_1000_NS10device_ptrIiEESF_NS0_13ScanTileStateIiLb1EEES9_NS0_8NullTypeEmiLb0ESI_EEvT0_T1_T2_iT3_T4_T5_E12temp_storage;
	add.s32 	%r118, %r225, %r224;
	st.shared.u32 	[%r118], %r978;
	st.shared.u32 	[%r118+128], %r979;
	st.shared.u32 	[%r118+256], %r980;
	st.shared.u32 	[%r118+384], %r981;
	st.shared.u32 	[%r118+512], %r982;
	st.shared.u32 	[%r118+640], %r983;
	st.shared.u32 	[%r118+768], %r984;
	st.shared.u32 	[%r118+896], %r985;
	st.shared.u32 	[%r118+1024], %r986;
	st.shared.u32 	[%r118+1152], %r987;
	st.shared.u32 	[%r118+1280], %r988;
	st.shared.u32 	[%r118+1408], %r989;
	st.shared.u32 	[%r118+1536], %r990;
	st.shared.u32 	[%r118+1664], %r991;
	st.shared.u32 	[%r118+1792], %r992;
	st.shared.u32 	[%r118+1920], %r993;
	st.shared.u32 	[%r118+2048], %r994;
	st.shared.u32 	[%r118+2176], %r995;
	st.shared.u32 	[%r118+2304], %r996;
	bar.warp.sync 	-1;
	mad.lo.s32 	%r119, %r222, 72, %r118;
	ld.shared.u32 	%r120, [%r119];
	ld.shared.u32 	%r121, [%r119+4];
	ld.shared.u32 	%r122, [%r119+8];
	ld.shared.u32 	%r123, [%r119+12];
	ld.shared.u32 	%r124, [%r119+16];
	ld.shared.u32 	%r125, [%r119+20];
	ld.shared.u32 	%r126, [%r119+24];
	ld.shared.u32 	%r127, [%r119+28];
	ld.shared.u32 	%r128, [%r119+32];
	ld.shared.u32 	%r129, [%r119+36];
	ld.shared.u32 	%r130, [%r119+40];
	ld.shared.u32 	%r131, [%r119+44];
	ld.shared.u32 	%r132, [%r119+48];
	ld.shared.u32 	%r133, [%r119+52];
	ld.shared.u32 	%r134, [%r119+56];
	ld.shared.u32 	%r135, [%r119+60];
	ld.shared.u32 	%r136, [%r119+64];
	ld.shared.u32 	%r137, [%r119+68];
	ld.shared.u32 	%r138, [%r119+72];
	bar.sync 	0;
	setp.ne.s32 	%p22, %r1, 0;
	@%p22 bra 	$L__BB8_69;
	add.s32 	%r451, %r121, %r120;
	add.s32 	%r452, %r122, %r451;
	add.s32 	%r453, %r123, %r452;
	add.s32 	%r454, %r124, %r453;
	add.s32 	%r455, %r125, %r454;
	add.s32 	%r456, %r126, %r455;
	add.s32 	%r457, %r127, %r456;
	add.s32 	%r458, %r128, %r457;
	add.s32 	%r459, %r129, %r458;
	add.s32 	%r460, %r130, %r459;
	add.s32 	%r461, %r131, %r460;
	add.s32 	%r462, %r132, %r461;
	add.s32 	%r463, %r133, %r462;
	add.s32 	%r464, %r134, %r463;
	add.s32 	%r465, %r135, %r464;
	add.s32 	%r466, %r136, %r465;
	add.s32 	%r467, %r137, %r466;
	add.s32 	%r425, %r138, %r467;
	mov.b32 	%r423, 1;
	mov.b32 	%r448, 0;
	mov.b32 	%r450, -1;
	// begin inline asm
	{  .reg .s32 r0;  .reg .pred p;  shfl.sync.up.b32 r0|p, %r425, %r423, %r448, %r450;  @p add.s32 r0, r0, %r425;  mov.s32 %r421, r0;}
	// end inline asm
	mov.b32 	%r429, 2;
	// begin inline asm
	{  .reg .s32 r0;  .reg .pred p;  shfl.sync.up.b32 r0|p, %r421, %r429, %r448, %r450;  @p add.s32 r0, r0, %r421;  mov.s32 %r427, r0;}
	// end inline asm
	mov.b32 	%r435, 4;
	// begin inline asm
	{  .reg .s32 r0;  .reg .pred p;  shfl.sync.up.b32 r0|p, %r427, %r435, %r448, %r450;  @p add.s32 r0, r0, %r427;  mov.s32 %r433, r0;}
	// end inline asm
	mov.b32 	%r441, 8;
	// begin inline asm
	{  .reg .s32 r0;  .reg .pred p;  shfl.sync.up.b32 r0|p, %r433, %r441, %r448, %r450;  @p add.s32 r0, r0, %r433;  mov.s32 %r439, r0;}
	// end inline asm
	mov.b32 	%r447, 16;
	// begin inline asm
	{  .reg .s32 r0;  .reg .pred p;  shfl.sync.up.b32 r0|p, %r439, %r447, %r448, %r450;  @p add.s32 r0, r0, %r439;  mov.s32 %r445, r0;}
	// end inline asm
	setp.ne.s32 	%p65, %r222, 31;
	@%p65 bra 	$L__BB8_68;
	shl.b32 	%r468, %r117, 2;
	mov.u32 	%r469, _ZZN3cub18CUB_300001_SM_10006detail4scan16DeviceScanKernelINS2_10policy_hubIiiimN4cuda3std3__44plusIvEEE10Policy1000EN6thrust24THRUST_300001_SM_1000_NS10device_ptrIiEESF_NS0_13ScanTileStateIiLb1EEES9_NS0_8NullTypeEmiLb0ESI_EEvT0_T1_T2_iT3_T4_T5_E12temp_storage;
	add.s32 	%r470, %r469, %r468;
	st.shared.u32 	[%r470+16], %r445;
$L__BB8_68:
	sub.s32 	%r471, %r445, %r425;
	bar.sync 	0;
	ld.shared.v4.u32 	{%r472, %r473, %r474, %r475}, [_ZZN3cub18CUB_300001_SM_10006detail4scan16DeviceScanKernelINS2_10policy_hubIiiimN4cuda3std3__44plusIvEEE10Policy1000EN6thrust24THRUST_300001_SM_1000_NS10device_ptrIiEESF_NS0_13ScanTileStateIiLb1EEES9_NS0_8NullTypeEmiLb0ESI_EEvT0_T1_T2_iT3_T4_T5_E12temp_storage+16];
	add.s32 	%r476, %r473, %r472;
	setp.eq.s32 	%p66, %r117, 2;
	selp.b32 	%r477, %r476, %r472, %p66;
	add.s32 	%r478, %r476, %r474;
	setp.eq.s32 	%p67, %r117, 3;
	selp.b32 	%r479, %r478, %r477, %p67;
	add.s32 	%r480, %r478, %r475;
	setp.eq.s32 	%p68, %r117, 4;
	selp.b32 	%r481, %r480, %r479, %p68;
	ld.shared.v4.u32 	{%r482, %r483, %r484, %r485}, [_ZZN3cub18CUB_300001_SM_10006detail4scan16DeviceScanKernelINS2_10policy_hubIiiimN4cuda3std3__44plusIvEEE10Policy1000EN6thrust24THRUST_300001_SM_1000_NS10device_ptrIiEESF_NS0_13ScanTileStateIiLb1EEES9_NS0_8NullTypeEmiLb0ESI_EEvT0_T1_T2_iT3_T4_T5_E12temp_storage+32];
	add.s32 	%r486, %r480, %r482;
	setp.eq.s32 	%p69, %r117, 5;
	selp.b32 	%r487, %r486, %r481, %p69;
	add.s32 	%r488, %r486, %r483;
	setp.eq.s32 	%p70, %r117, 6;
	selp.b32 	%r489, %r488, %r487, %p70;
	add.s32 	%r490, %r488, %r484;
	setp.eq.s32 	%p71, %r117, 7;
	selp.b32 	%r491, %r490, %r489, %p71;
	add.s32 	%r492, %r490, %r485;
	setp.eq.s32 	%p72, %r117, 8;
	selp.b32 	%r493, %r492, %r491, %p72;
	ld.shared.v4.u32 	{%r494, %r495, %r496, %r497}, [_ZZN3cub18CUB_300001_SM_10006detail4scan16DeviceScanKernelINS2_10policy_hubIiiimN4cuda3std3__44plusIvEEE10Policy1000EN6thrust24THRUST_300001_SM_1000_NS10device_ptrIiEESF_NS0_13ScanTileStateIiLb1EEES9_NS0_8NullTypeEmiLb0ESI_EEvT0_T1_T2_iT3_T4_T5_E12temp_storage+48];
	add.s32 	%r498, %r492, %r494;
	setp.eq.s32 	%p73, %r117, 9;
	selp.b32 	%r499, %r498, %r493, %p73;
	add.s32 	%r500, %r498, %r495;
	setp.eq.s32 	%p74, %r117, 10;
	selp.b32 	%r501, %r500, %r499, %p74;
	add.s32 	%r502, %r500, %r496;
	setp.eq.s32 	%p75, %r117, 11;
	selp.b32 	%r503, %r502, %r501, %p75;
	add.s32 	%r504, %r502, %r497;
	setp.eq.s32 	%p76, %r117, 12;
	selp.b32 	%r505, %r504, %r503, %p76;
	setp.lt.u32 	%p77, %r73, 32;
	setp.eq.s32 	%p78, %r222, 0;
	selp.b32 	%r506, 0, %r471, %p78;
	add.s32 	%r507, %r505, %r506;
	selp.b32 	%r508, %r471, %r507, %p77;
	setp.eq.s32 	%p79, %r73, 0;
	selp.b32 	%r1008, 0, %r508, %p79;
	bra.uni 	$L__BB8_88;
$L__BB8_69:
	add.s32 	%r256, %r121, %r120;
	add.s32 	%r257, %r122, %r256;
	add.s32 	%r258, %r123, %r257;
	add.s32 	%r259, %r124, %r258;
	add.s32 	%r260, %r125, %r259;
	add.s32 	%r261, %r126, %r260;
	add.s32 	%r262, %r127, %r261;
	add.s32 	%r263, %r128, %r262;
	add.s32 	%r264, %r129, %r263;
	add.s32 	%r265, %r130, %r264;
	add.s32 	%r266, %r131, %r265;
	add.s32 	%r267, %r132, %r266;
	add.s32 	%r268, %r133, %r267;
	add.s32 	%r269, %r134, %r268;
	add.s32 	%r270, %r135, %r269;
	add.s32 	%r271, %r136, %r270;
	add.s32 	%r272, %r137, %r271;
	add.s32 	%r230, %r138, %r272;
	mov.b32 	%r228, 1;
	mov.b32 	%r253, 0;
	mov.b32 	%r255, -1;
	// begin inline asm
	{  .reg .s32 r0;  .reg .pred p;  shfl.sync.up.b32 r0|p, %r230, %r228, %r253, %r255;  @p add.s32 r0, r0, %r230;  mov.s32 %r226, r0;}
	// end inline asm
	mov.b32 	%r234, 2;
	// begin inline asm
	{  .reg .s32 r0;  .reg .pred p;  shfl.sync.up.b32 r0|p, %r226, %r234, %r253, %r255;  @p add.s32 r0, r0, %r226;  mov.s32 %r232, r0;}
	// end inline asm
	mov.b32 	%r240, 4;
	// begin inline asm
	{  .reg .s32 r0;  .reg .pred p;  shfl.sync.up.b32 r0|p, %r232, %r240, %r253, %r255;  @p add.s32 r0, r0, %r232;  mov.s32 %r238, r0;}
	// end inline asm
	mov.b32 	%r246, 8;
	// begin inline asm
	{  .reg .s32 r0;  .reg .pred p;  shfl.sync.up.b32 r0|p, %r238, %r246, %r253, %r255;  @p add.s32 r0, r0, %r238;  mov.s32 %r244, r0;}
	// end inline asm
	mov.b32 	%r252, 16;
	// begin inline asm
	{  .reg .s32 r0;  .reg .pred p;  shfl.sync.up.b32 r0|p, %r244, %r252, %r253, %r255;  @p add.s32 r0, r0, %r244;  mov.s32 %r250, r0;}
	// end inline asm
	setp.ne.s32 	%p23, %r222, 31;
	@%p23 bra 	$L__BB8_71;
	shl.b32 	%r273, %r117, 2;
	mov.u32 	%r274, _ZZN3cub18CUB_300001_SM_10006detail4scan16DeviceScanKernelINS2_10policy_hubIiiimN4cuda3std3__44plusIvEEE10Policy1000EN6thrust24THRUST_300001_SM_1000_NS10device_ptrIiEESF_NS0_13ScanTileStateIiLb1EEES9_NS0_8NullTypeEmiLb0ESI_EEvT0_T1_T2_iT3_T4_T5_E12temp_storage;
	add.s32 	%r275, %r274, %r273;
	st.shared.u32 	[%r275+16], %r250;
$L__BB8_71:
	sub.s32 	%r276, %r250, %r230;
	bar.sync 	0;
	ld.shared.v4.u32 	{%r277, %r278, %r279, %r280}, [_ZZN3cub18CUB_300001_SM_10006detail4scan16DeviceScanKernelINS2_10policy_hubIiiimN4cuda3std3__44plusIvEEE10Policy1000EN6thrust24THRUST_300001_SM_1000_NS10device_ptrIiEESF_NS0_13ScanTileStateIiLb1EEES9_NS0_8NullTypeEmiLb0ESI_EEvT0_T1_T2_iT3_T4_T5_E12temp_storage+16];
	add.s32 	%r281, %r278, %r277;
	setp.eq.s32 	%p24, %r117, 2;
	selp.b32 	%r282, %r281, %r277, %p24;
	add.s32 	%r283, %r281, %r279;
	setp.eq.s32 	%p25, %r117, 3;
	selp.b32 	%r284, %r283, %r282, %p25;
	add.s32 	%r285, %r283, %r280;
	setp.eq.s32 	%p26, %r117, 4;
	selp.b32 	%r286, %r285, %r284, %p26;
	ld.shared.v4.u32 	{%r287, %r288, %r289, %r290}, [_ZZN3cub18CUB_300001_SM_10006detail4scan16DeviceScanKernelINS2_10policy_hubIiiimN4cuda3std3__44plusIvEEE10Policy1000EN6thrust24THRUST_300001_SM_1000_NS10device_ptrIiEESF_NS0_13ScanTileStateIiLb1EEES9_NS0_8NullTypeEmiLb0ESI_EEvT0_T1_T2_iT3_T4_T5_E12temp_storage+32];
	add.s32 	%r291, %r285, %r287;
	setp.eq.s32 	%p27, %r117, 5;
	selp.b32 	%r292, %r291, %r286, %p27;
	add.s32 	%r293, %r291, %r288;
	setp.eq.s32 	%p28, %r117, 6;
	selp.b32 	%r294, %r293, %r292, %p28;
	add.s32 	%r295, %r293, %r289;
	setp.eq.s32 	%p29, %r117, 7;
	selp.b32 	%r296, %r295, %r294, %p29;
	add.s32 	%r297, %r295, %r290;
	setp.eq.s32 	%p30, %r117, 8;
	selp.b32 	%r298, %r297, %r296, %p30;
	ld.shared.v4.u32 	{%r299, %r300, %r301, %r302}, [_ZZN3cub18CUB_300001_SM_10006detail4scan16DeviceScanKernelINS2_10policy_hubIiiimN4cuda3std3__44plusIvEEE10Policy1000EN6thrust24THRUST_300001_SM_1000_NS10device_ptrIiEESF_NS0_13ScanTileStateIiLb1EEES9_NS0_8NullTypeEmiLb0ESI_EEvT0_T1_T2_iT3_T4_T5_E12temp_storage+48];
	add.s32 	%r303, %r297, %r299;
	setp.eq.s32 	%p31, %r117, 9;
	selp.b32 	%r304, %r303, %r298, %p31;
	add.s32 	%r305, %r303, %r300;
	setp.eq.s32 	%p32, %r117, 10;
	selp.b32 	%r306, %r305, %r304, %p32;
	add.s32 	%r307, %r305, %r301;
	setp.eq.s32 	%p33, %r117, 11;
	selp.b32 	%r308, %r307, %r306, %p33;
	add.s32 	%r309, %r307, %r302;
	setp.eq.s32 	%p34, %r117, 12;
	selp.b32 	%r310, %r309, %r308, %p34;
	ld.shared.u32 	%r311, [_ZZN3cub18CUB_300001_SM_10006detail4scan16DeviceScanKernelINS2_10policy_hubIiiimN4cuda3std3__44plusIvEEE10Policy1000EN6thrust24THRUST_300001_SM_1000_NS10device_ptrIiEESF_NS0_13ScanTileStateIiLb1EEES9_NS0_8NullTypeEmiLb0ESI_EEvT0_T1_T2_iT3_T4_T5_E12temp_storage+64];
	add.s32 	%r144, %r309, %r311;
	setp.gt.u32 	%p35, %r73, 31;
	setp.lt.u32 	%p36, %r73, 32;
	setp.eq.s32 	%p37, %r222, 0;
	selp.b32 	%r312, 0, %r276, %p37;
	add.s32 	%r1007, %r310, %r312;
	selp.b32 	%r146, %r276, %r1007, %p36;
	@%p35 bra 	$L__BB8_87;
	setp.ne.s32 	%p38, %r73, 0;
	mul.wide.s32 	%rd22, %r1, 8;
	add.s64 	%rd12, %rd1, %rd22;
	@%p38 bra 	$L__BB8_74;
	st.shared.u32 	[_ZZN3cub18CUB_300001_SM_10006detail4scan16DeviceScanKernelINS2_10policy_hubIiiimN4cuda3std3__44plusIvEEE10Policy1000EN6thrust24THRUST_300001_SM_1000_NS10device_ptrIiEESF_NS0_13ScanTileStateIiLb1EEES9_NS0_8NullTypeEmiLb0ESI_EEvT0_T1_T2_iT3_T4_T5_E12temp_storage+12], %r144;
	add.s64 	%rd23, %rd12, 256;
	mov.b32 	%r313, 100;
	// begin inline asm
	st.relaxed.gpu.v2.u32 [%rd23], {%r313, %r144};
	// end inline asm
$L__BB8_74:
	not.b32 	%r319, %r73;
	add.s32 	%r1003, %r1, %r319;
	mov.b32 	%r315, 550;
	// begin inline asm
	nanosleep.u32 %r315;
	// end inline asm
	mul.wide.s32 	%rd25, %r1003, 8;
	add.s64 	%rd26, %rd1, %rd25;
	add.s64 	%rd24, %rd26, 256;
	// begin inline asm
	ld.relaxed.gpu.v2.u32 {%r1004, %r998}, [%rd24];
	// end inline asm
	mov.b32 	%r999, 478;
$L__BB8_75:
	setp.eq.s32 	%p39, %r1004, 99;
	mov.b32 	%r320, -1;
	vote.sync.any.pred 	%p40, %p39, %r320;
	not.pred 	%p41, %p40;
	@%p41 bra 	$L__BB8_77;
	// begin inline asm
	nanosleep.u32 %r999;
	// end inline asm
	shr.u32 	%r999, %r999, 1;
	// begin inline asm
	ld.relaxed.gpu.v2.u32 {%r1004, %r998}, [%rd24];
	// end inline asm
	bra.uni 	$L__BB8_75;
$L__BB8_77:
	setp.eq.s32 	%p42, %r1004, 101;
	mov.b32 	%r347, -1;
	vote.sync.ballot.b32 	%r349, %p42, %r347;
	// begin inline asm
	mov.u32 %r322, %lanemask_ge;
	// end inline asm
	and.b32  	%r350, %r349, %r322;
	or.b32  	%r351, %r350, -2147483648;
	add.s32 	%r352, %r351, -1;
	not.b32 	%r353, %r351;
	and.b32  	%r354, %r353, %r352;
	popc.b32 	%r326, %r354;
	mov.b32 	%r325, 1;
	// begin inline asm
	shfl.sync.down.b32 %r323, %r998, %r325, %r326, %r347;
	// end inline asm
	setp.lt.s32 	%p44, %r222, %r326;
	selp.b32 	%r355, %r323, 0, %p44;
	add.s32 	%r329, %r355, %r998;
	mov.b32 	%r330, 2;
	// begin inline asm
	shfl.sync.down.b32 %r328, %r329, %r330, %r326, %r347;
	// end inline asm
	add.s32 	%r356, %r222, 2;
	setp.gt.s32 	%p45, %r356, %r326;
	selp.b32 	%r357, 0, %r328, %p45;
	add.s32 	%r334, %r329, %r357;
	mov.b32 	%r335, 4;
	// begin inline asm
	shfl.sync.down.b32 %r333, %r334, %r335, %r326, %r347;
	// end inline asm
	add.s32 	%r358, %r222, 4;
	setp.gt.s32 	%p46, %r358, %r326;
	selp.b32 	%r359, 0, %r333, %p46;
	add.s32 	%r339, %r334, %r359;
	mov.b32 	%r340, 8;
	// begin inline asm
	shfl.sync.down.b32 %r338, %r339, %r340, %r326, %r347;
	// end inline asm
	add.s32 	%r360, %r222, 8;
	setp.gt.s32 	%p47, %r360, %r326;
	selp.b32 	%r361, 0, %r338, %p47;
	add.s32 	%r344, %r339, %r361;
	mov.b32 	%r345, 16;
	// begin inline asm
	shfl.sync.down.b32 %r343, %r344, %r345, %r326, %r347;
	// end inline asm
	add.s32 	%r362, %r222, 16;
	setp.gt.s32 	%p48, %r362, %r326;
	selp.b32 	%r363, 0, %r343, %p48;
	add.s32 	%r1000, %r344, %r363;
	add.s64 	%rd13, %rd1, 256;
	mov.b32 	%r1001, 478;
$L__BB8_78:
	setp.ne.s32 	%p49, %r1004, 101;
	mov.b32 	%r364, -1;
	vote.sync.all.pred 	%p50, %p49, %r364;
	not.pred 	%p51, %p50;
	@%p51 bra 	$L__BB8_83;
	shr.u32 	%r1001, %r1001, 1;
	mul.wide.s32 	%rd29, %r1003, 8;
	add.s64 	%rd30, %rd13, %rd29;
	add.s64 	%rd28, %rd30, -256;
	// begin inline asm
	ld.relaxed.gpu.v2.u32 {%r1004, %r1005}, [%rd28];
	// end inline asm
	mov.u32 	%r1006, %r1001;
$L__BB8_80:
	setp.eq.s32 	%p55, %r1004, 99;
	mov.b32 	%r372, -1;
	vote.sync.any.pred 	%p56, %p55, %r372;
	not.pred 	%p57, %p56;
	@%p57 bra 	$L__BB8_82;
	// begin inline asm
	nanosleep.u32 %r1006;
	// end inline asm
	shr.u32 	%r1006, %r1006, 1;
	// begin inline asm
	ld.relaxed.gpu.v2.u32 {%r1004, %r1005}, [%rd28];
	// end inline asm
	bra.uni 	$L__BB8_80;
$L__BB8_82:
	setp.eq.s32 	%p58, %r1004, 101;
	mov.b32 	%r398, -1;
	vote.sync.ballot.b32 	%r399, %p58, %r398;
	and.b32  	%r400, %r399, %r322;
	or.b32  	%r401, %r400, -2147483648;
	add.s32 	%r402, %r401, -1;
	not.b32 	%r403, %r401;
	and.b32  	%r404, %r403, %r402;
	popc.b32 	%r377, %r404;
	mov.b32 	%r376, 1;
	// begin inline asm
	shfl.sync.down.b32 %r374, %r1005, %r376, %r377, %r398;
	// end inline asm
	setp.lt.s32 	%p60, %r222, %r377;
	selp.b32 	%r405, %r374, 0, %p60;
	add.s32 	%r380, %r405, %r1005;
	mov.b32 	%r381, 2;
	// begin inline asm
	shfl.sync.down.b32 %r379, %r380, %r381, %r377, %r398;
	// end inline asm
	add.s32 	%r406, %r222, 2;
	setp.gt.s32 	%p61, %r406, %r377;
	selp.b32 	%r407, 0, %r379, %p61;
	add.s32 	%r385, %r380, %r407;
	mov.b32 	%r386, 4;
	// begin inline asm
	shfl.sync.down.b32 %r384, %r385, %r386, %r377, %r398;
	// end inline asm
	add.s32 	%r408, %r222, 4;
	setp.gt.s32 	%p62, %r408, %r377;
	selp.b32 	%r409, 0, %r384, %p62;
	add.s32 	%r390, %r385, %r409;
	mov.b32 	%r391, 8;
	// begin inline asm
	shfl.sync.down.b32 %r389, %r390, %r391, %r377, %r398;
	// end inline asm
	add.s32 	%r410, %r222, 8;
	setp.gt.s32 	%p63, %r410, %r377;
	selp.b32 	%r411, 0, %r389, %p63;
	add.s32 	%r395, %r390, %r411;
	mov.b32 	%r396, 16;
	// begin inline asm
	shfl.sync.down.b32 %r394, %r395, %r396, %r377, %r398;
	// end inline asm
	add.s32 	%r412, %r222, 16;
	setp.gt.s32 	%p64, %r412, %r377;
	selp.b32 	%r413, 0, %r394, %p64;
	add.s32 	%r414, %r413, %r1000;
	add.s32 	%r1000, %r414, %r395;
	add.s32 	%r1003, %r1003, -32;
	bra.uni 	$L__BB8_78;
$L__BB8_83:
	@%p38 bra 	$L__BB8_85;
	add.s32 	%r367, %r1000, %r144;
	add.s64 	%rd27, %rd12, 256;
	mov.b32 	%r366, 101;
	// begin inline asm
	st.relaxed.gpu.v2.u32 [%rd27], {%r366, %r367};
	// end inline asm
	st.shared.u32 	[_ZZN3cub18CUB_300001_SM_10006detail4scan16DeviceScanKernelINS2_10policy_hubIiiimN4cuda3std3__44plusIvEEE10Policy1000EN6thrust24THRUST_300001_SM_1000_NS10device_ptrIiEESF_NS0_13ScanTileStateIiLb1EEES9_NS0_8NullTypeEmiLb0ESI_EEvT0_T1_T2_iT3_T4_T5_E12temp_storage+4], %r1000;
	st.shared.u32 	[_ZZN3cub18CUB_300001_SM_10006detail4scan16DeviceScanKernelINS2_10policy_hubIiiimN4cuda3std3__44plusIvEEE10Policy1000EN6thrust24THRUST_300001_SM_1000_NS10device_ptrIiEESF_NS0_13ScanTileStateIiLb1EEES9_NS0_8NullTypeEmiLb0ESI_EEvT0_T1_T2_iT3_T4_T5_E12temp_storage+8], %r367;
$L__BB8_85:
	setp.ne.s32 	%p53, %r222, 0;
	mov.u32 	%r1007, %r146;
	@%p53 bra 	$L__BB8_87;
	st.shared.u32 	[_ZZN3cub18CUB_300001_SM_10006detail4scan16DeviceScanKernelINS2_10policy_hubIiiimN4cuda3std3__44plusIvEEE10Policy1000EN6thrust24THRUST_300001_SM_1000_NS10device_ptrIiEESF_NS0_13ScanTileStateIiLb1EEES9_NS0_8NullTypeEmiLb0ESI_EEvT0_T1_T2_iT3_T4_T5_E12temp_storage+84], %r1000;
	mov.u32 	%r1007, %r1000;
$L__BB8_87:
	bar.sync 	0;
	setp.eq.s32 	%p54, %r73, 0;
	ld.shared.u32 	%r368, [_ZZN3cub18CUB_300001_SM_10006detail4scan16DeviceScanKernelINS2_10policy_hubIiiimN4cuda3std3__44plusIvEEE10Policy1000EN6thrust24THRUST_300001_SM_1000_NS10device_ptrIiEESF_NS0_13ScanTileStateIiLb1EEES9_NS0_8NullTypeEmiLb0ESI_EEvT0_T1_T2_iT3_T4_T5_E12temp_storage+84];
	selp.b32 	%r369, 0, %r368, %p54;
	add.s32 	%r1008, %r369, %r1007;
$L__BB8_88:
	add.s32 	%r509, %r1008, %r120;
	add.s32 	%r510, %r121, %r509;
	add.s32 	%r511, %r122, %r510;
	add.s32 	%r512, %r123, %r511;
	add.s32 	%r513, %r124, %r512;
	add.s32 	%r514, %r125, %r513;
	add.s32 	%r515, %r126, %r514;
	add.s32 	%r516, %r127, %r515;
	add.s32 	%r517, %r128, %r516;
	add.s32 	%r518, %r129, %r517;
	add.s32 	%r519, %r130, %r518;
	add.s32 	%r520, %r131, %r519;
	add.s32 	%r521, %r132, %r520;
	add.s32 	%r522, %r133, %r521;
	add.s32 	%r523, %r134, %r522;
	add.s32 	%r524, %r135, %r523;
	add.s32 	%r525, %r136, %r524;
	add.s32 	%r526, %r137, %r525;
	add.s32 	%r527, %r138, %r526;
	bar.sync 	0;
	st.shared.u32 	[%r119], %r509;
	st.shared.u32 	[%r119+4], %r510;
	st.shared.u32 	[%r119+8], %r511;
	st.shared.u32 	[%r119+12], %r512;
	st.shared.u32 	[%r119+16], %r513;
	st.shared.u32 	[%r119+20], %r514;
	st.shared.u32 	[%r119+24], %r515;
	st.shared.u32 	[%r119+28], %r516;
	st.shared.u32 	[%r119+32], %r517;
	st.shared.u32 	[%r119+36], %r518;
	st.shared.u32 	[%r119+40], %r519;
	st.shared.u32 	[%r119+44], %r520;
	st.shared.u32 	[%r119+48], %r521;
	st.shared.u32 	[%r119+52], %r522;
	st.shared.u32 	[%r119+56], %r523;
	st.shared.u32 	[%r119+60], %r524;
	st.shared.u32 	[%r119+64], %r525;
	st.shared.u32 	[%r119+68], %r526;
	st.shared.u32 	[%r119+72], %r527;
	bar.warp.sync 	-1;
	ld.shared.u32 	%r180, [%r118];
	ld.shared.u32 	%r181, [%r118+128];
	ld.shared.u32 	%r182, [%r118+256];
	ld.shared.u32 	%r183, [%r118+384];
	ld.shared.u32 	%r184, [%r118+512];
	ld.shared.u32 	%r185, [%r118+640];
	ld.shared.u32 	%r186, [%r118+768];
	ld.shared.u32 	%r187, [%r118+896];
	ld.shared.u32 	%r188, [%r118+1024];
	ld.shared.u32 	%r189, [%r118+1152];
	ld.shared.u32 	%r190, [%r118+1280];
	ld.shared.u32 	%r191, [%r118+1408];
	ld.shared.u32 	%r192, [%r118+1536];
	ld.shared.u32 	%r193, [%r118+1664];
	ld.shared.u32 	%r194, [%r118+1792];
	ld.shared.u32 	%r195, [%r118+1920];
	ld.shared.u32 	%r196, [%r118+2048];
	ld.shared.u32 	%r197, [%r118+2176];
	ld.shared.u32 	%r198, [%r118+2304];
	setp.ne.s32 	%p80, %r73, 0;
	@%p80 bra 	$L__BB8_90;
	st.volatile.shared.u32 	[_ZZN3cub18CUB_300001_SM_10006detail4scan16DeviceScanKernelINS2_10policy_hubIiiimN4cuda3std3__44plusIvEEE10Policy1000EN6thrust24THRUST_300001_SM_1000_NS10device_ptrIiEESF_NS0_13ScanTileStateIiLb1EEES9_NS0_8NullTypeEmiLb0ESI_EEvT0_T1_T2_iT3_T4_T5_E12temp_storage+31616], %r72;
$L__BB8_90:
	bar.sync 	0;
	ld.volatile.shared.u32 	%r199, [_ZZN3cub18CUB_300001_SM_10006detail4scan16DeviceScanKernelINS2_10policy_hubIiiimN4cuda3std3__44plusIvEEE10Policy1000EN6thrust24THRUST_300001_SM_1000_NS10device_ptrIiEESF_NS0_13ScanTileStateIiLb1EEES9_NS0_8NullTypeEmiLb0ESI_EEvT0_T1_T2_iT3_T4_T5_E12temp_storage+31616];
	cvt.u64.u32 	%rd35, %r75;
	add.s64 	%rd36, %rd4, %rd35;
	setp.ge.s32 	%p81, %r75, %r199;
	shl.b64 	%rd37, %rd36, 2;
	add.s64 	%rd15, %rd3, %rd37;
	@%p81 bra 	$L__BB8_92;
	st.global.u32 	[%rd15], %r180;
$L__BB8_92:
	mov.u32 	%r528, %tid.x;
	and.b32  	%r529, %r528, 992;
	mul.lo.s32 	%r530, %r529, 19;
	and.b32  	%r531, %r528, 31;
	or.b32  	%r532, %r530, %r531;
	add.s32 	%r533, %r532, 32;
	setp.ge.s32 	%p82, %r533, %r199;
	@%p82 bra 	$L__BB8_94;
	st.global.u32 	[%rd15+128], %r181;
$L__BB8_94:
	add.s32 	%r539, %r532, 64;
	setp.ge.s32 	%p83, %r539, %r199;
	@%p83 bra 	$L__BB8_96;
	st.global.u32 	[%rd15+256], %r182;
$L__BB8_96:
	add.s32 	%r545, %r532, 96;
	setp.ge.s32 	%p84, %r545, %r199;
	@%p84 bra 	$L__BB8_98;
	st.global.u32 	[%rd15+384], %r183;
$L__BB8_98:
	add.s32 	%r551, %r532, 128;
	setp.ge.s32 	%p85, %r551, %r199;
	@%p85 bra 	$L__BB8_100;
	st.global.u32 	[%rd15+512], %r184;
$L__BB8_100:
	add.s32 	%r557, %r532, 160;
	setp.ge.s32 	%p86, %r557, %r199;
	@%p86 bra 	$L__BB8_102;
	st.global.u32 	[%rd15+640], %r185;
$L__BB8_102:
	add.s32 	%r563, %r532, 192;
	setp.ge.s32 	%p87, %r563, %r199;
	@%p87 bra 	$L__BB8_104;
	st.global.u32 	[%rd15+768], %r186;
$L__BB8_104:
	add.s32 	%r569, %r532, 224;
	setp.ge.s32 	%p88, %r569, %r199;
	@%p88 bra 	$L__BB8_106;
	st.global.u32 	[%rd15+896], %r187;
$L__BB8_106:
	setp.ge.s32 	%p89, %r92, %r199;
	@%p89 bra 	$L__BB8_108;
	st.global.u32 	[%rd15+1024], %r188;
$L__BB8_108:
	add.s32 	%r575, %r532, 288;
	setp.ge.s32 	%p90, %r575, %r199;
	@%p90 bra 	$L__BB8_110;
	st.global.u32 	[%rd15+1152], %r189;
$L__BB8_110:
	add.s32 	%r581, %r532, 320;
	setp.ge.s32 	%p91, %r581, %r199;
	@%p91 bra 	$L__BB8_112;
	st.global.u32 	[%rd15+1280], %r190;
$L__BB8_112:
	add.s32 	%r587, %r532, 352;
	setp.ge.s32 	%p92, %r587, %r199;
	@%p92 bra 	$L__BB8_114;
	st.global.u32 	[%rd15+1408], %r191;
$L__BB8_114:
	add.s32 	%r593, %r532, 384;
	setp.ge.s32 	%p93, %r593, %r199;
	@%p93 bra 	$L__BB8_116;
	st.global.u32 	[%rd15+1536], %r192;
$L__BB8_116:
	add.s32 	%r599, %r532, 416;
	setp.ge.s32 	%p94, %r599, %r199;
	@%p94 bra 	$L__BB8_118;
	st.global.u32 	[%rd15+1664], %r193;
$L__BB8_118:
	add.s32 	%r605, %r532, 448;
	setp.ge.s32 	%p95, %r605, %r199;
	@%p95 bra 	$L__BB8_120;
	st.global.u32 	[%rd15+1792], %r194;
$L__BB8_120:
	add.s32 	%r611, %r532, 480;
	setp.ge.s32 	%p96, %r611, %r199;
	@%p96 bra 	$L__BB8_122;
	st.global.u32 	[%rd15+1920], %r195;
$L__BB8_122:
	add.s32 	%r617, %r532, 512;
	setp.ge.s32 	%p97, %r617, %r199;
	@%p97 bra 	$L__BB8_124;
	st.global.u32 	[%rd15+2048], %r196;
$L__BB8_124:
	add.s32 	%r623, %r532, 544;
	setp.ge.s32 	%p98, %r623, %r199;
	@%p98 bra 	$L__BB8_126;
	st.global.u32 	[%rd15+2176], %r197;
$L__BB8_126:
	setp.ge.s32 	%p99, %r113, %r199;
	@%p99 bra 	$L__BB8_128;
	st.global.u32 	[%rd15+2304], %r198;
$L__BB8_128:
	ret;

}


// ===== COMPILED SASS (sm_100) =====

	.target	sm_100

	.elftype	@"ET_EXEC"


//--------------------- .note.nv.tkinfo           --------------------------
	.section	.note.nv.tkinfo,"",@"SHT_NOTE"
	.sectionflags	@"SHF_NOTE_NV_TKINFO"
	.tkinfo
        /*0018*/ 	.word	0x00000002
        /*0030*/ 	.string	""
        /*0030*/ 	.string	"ptxas"
        /*0030*/ 	.string	"Cuda compilation tools, release 13.0, V13.0.88"
        /*0030*/ 	.string	"Build cuda_13.0.r13.0/compiler.36424714_0"
        /*0030*/ 	.string	"-arch sm_100 -m 64 "



//--------------------- .note.nv.cuinfo           --------------------------
	.section	.note.nv.cuinfo,"",@"SHT_NOTE"
	.sectionflags	@"SHF_NOTE_NV_CUINFO"
        /*0018*/ 	.short	0x0002
        /*001a*/ 	.short	0x0064
        /*001c*/ 	.short	0x0082
	.zero		2


//--------------------- .nv.info                  --------------------------
	.section	.nv.info,"",@"SHT_CUDA_INFO"
	.align	4


	//----- nvinfo : EIATTR_REGCOUNT
	.align		4
        /*0000*/ 	.byte	0x04, 0x2f
        /*0002*/ 	.short	(.L_46 - .L_45)
	.align		4
.L_45:
        /*0004*/ 	.word	index@(_Z17kernel_reduce_maxPfiS_)
        /*0008*/ 	.word	0x00000012


	//----- nvinfo : EIATTR_FRAME_SIZE
	.align		4
.L_46:
        /*000c*/ 	.byte	0x04, 0x11
        /*000e*/ 	.short	(.L_48 - .L_47)
	.align		4
.L_47:
        /*0010*/ 	.word	index@(_Z17kernel_reduce_maxPfiS_)
        /*0014*/ 	.word	0x00000000


	//----- nvinfo : EIATTR_REGCOUNT
	.align		4
.L_48:
        /*0018*/ 	.byte	0x04, 0x2f
        /*001a*/ 	.short	(.L_50 - .L_49)
	.align		4
.L_49:
        /*001c*/ 	.word	index@(_Z17kernel_reduce_minPfiS_)
        /*0020*/ 	.word	0x00000012


	//----- nvinfo : EIATTR_FRAME_SIZE
	.align		4
.L_50:
        /*0024*/ 	.byte	0x04, 0x11
        /*0026*/ 	.short	(.L_52 - .L_51)
	.align		4
.L_51:
        /*0028*/ 	.word	index@(_Z17kernel_reduce_minPfiS_)
        /*002c*/ 	.word	0x00000000


	//----- nvinfo : EIATTR_REGCOUNT
	.align		4
.L_52:
        /*0030*/ 	.byte	0x04, 0x2f
        /*0032*/ 	.short	(.L_54 - .L_53)
	.align		4
.L_53:
        /*0034*/ 	.word	index@(_Z11kernel_histPfPiiffi)
        /*0038*/ 	.word	0x00000017


	//----- nvinfo : EIATTR_FRAME_SIZE
	.align		4
.L_54:
        /*003c*/ 	.byte	0x04, 0x11
        /*003e*/ 	.short	(.L_56 - .L_55)
	.align		4
.L_55:
        /*0040*/ 	.word	index@($__internal_1_$__cuda_sm3x_div_rn_noftz_f32_slowpath)
        /*0044*/ 	.word	0x00000000


	//----- nvinfo : EIATTR_FRAME_SIZE
	.align		4
.L_56:
        /*0048*/ 	.byte	0x04, 0x11
        /*004a*/ 	.short	(.L_58 - .L_57)
	.align		4
.L_57:
        /*004c*/ 	.word	index@(_Z11kernel_histPfPiiffi)
        /*0050*/ 	.word	0x00000000


	//----- nvinfo : EIATTR_REGCOUNT
	.align		4
.L_58:
        /*0054*/ 	.byte	0x04, 0x2f
        /*0056*/ 	.short	(.L_60 - .L_59)
	.align		4
.L_59:
        /*0058*/ 	.word	index@(_Z15kernel_pre_sortPfPiS_iffi)
        /*005c*/ 	.word	0x0000001c


	//----- nvinfo : EIATTR_FRAME_SIZE
	.align		4
.L_60:
        /*0060*/ 	.byte	0x04, 0x11
        /*0062*/ 	.short	(.L_62 - .L_61)
	.align		4
.L_61:
        /*0064*/ 	.word	index@($__internal_0_$__cuda_sm3x_div_rn_noftz_f32_slowpath)
        /*0068*/ 	.word	0x00000000


	//----- nvinfo : EIATTR_FRAME_SIZE
	.align		4
.L_62:
        /*006c*/ 	.byte	0x04, 0x11
        /*006e*/ 	.short	(.L_64 - .L_63)
	.align		4
.L_63:
        /*0070*/ 	.word	index@(_Z15kernel_pre_sortPfPiS_iffi)
        /*0074*/ 	.word	0x00000000


	//----- nvinfo : EIATTR_REGCOUNT
	.align		4
.L_64:
        /*0078*/ 	.byte	0x04, 0x2f
        /*007a*/ 	.short	(.L_66 - .L_65)
	.align		4
.L_65:
        /*007c*/ 	.word	index@(_Z18kerel_bitonic_sortPfiPii)
        /*0080*/ 	.word	0x00000022


	//----- nvinfo : EIATTR_FRAME_SIZE
	.align		4
.L_66:
        /*0084*/ 	.byte	0x04, 0x11
        /*0086*/ 	.short	(.L_68 - .L_67)
	.align		4
.L_67:
        /*0088*/ 	.word	index@(_Z18kerel_bitonic_sortPfiPii)
        /*008c*/ 	.word	0x00000000


	//----- nvinfo : EIATTR_REGCOUNT
	.align		4
.L_68:
        /*0090*/ 	.byte	0x04, 0x2f
        /*0092*/ 	.short	(.L_70 - .L_69)
	.align		4
.L_69:
        /*0094*/ 	.word	index@(_ZN3cub18CUB_300001_SM_10006detail11EmptyKernelIvEEvv)
        /*0098*/ 	.word	0x00000004


	//----- nvinfo : EIATTR_FRAME_SIZE
	.align		4
.L_70:
        /*009c*/ 	.byte	0x04, 0x11
        /*009e*/ 	.short	(.L_72 - .L_71)
	.align		4
.L_71:
        /*00a0*/ 	.word	index@(_ZN3cub18CUB_300001_SM_10006detail11EmptyKernelIvEEvv)
        /*00a4*/ 	.word	0x00000000


	//----- nvinfo : EIATTR_REGCOUNT
	.align		4
.L_72:
        /*00a8*/ 	.byte	0x04, 0x2f
        /*00aa*/ 	.short	(.L_74 - .L_73)
	.align		4
.L_73:
        /*00ac*/ 	.word	index@(_ZN3cub18CUB_300001_SM_10006detail4scan20DeviceScanInitKernelINS0_13ScanTileStateIiLb1EEEEEvT_i)
        /*00b0*/ 	.word	0x00000008


	//----- nvinfo : EIATTR_FRAME_SIZE
	.align		4
.L_74:
        /*00b4*/ 	.byte	0x04, 0x11
        /*00b6*/ 	.short	(.L_76 - .L_75)
	.align		4
.L_75:
        /*00b8*/ 	.word	index@(_ZN3cub18CUB_300001_SM_10006detail4scan20DeviceScanInitKernelINS0_13ScanTileStateIiLb1EEEEEvT_i)
        /*00bc*/ 	.word	0x00000000


	//----- nvinfo : EIATTR_REGCOUNT
	.align		4
.L_76:
        /*00c0*/ 	.byte	0x04, 0x2f
        /*00c2*/ 	.short	(.L_78 - .L_77)
	.align		4
.L_77:
        /*00c4*/ 	.word	index@(_ZN3cub18CUB_300001_SM_10006detail4scan16DeviceScanKernelINS2_10policy_hubIiiijN4cuda3std3__44plusIvEEE10Policy1000EN6thrust24THRUST_300001_SM_1000_NS10device_ptrIiEESF_NS0_13ScanTileStateIiLb1EEES9_NS0_8NullTypeEjiLb0ESI_EEvT0_T1_T2_iT3_T4_T5_)
        /*00c8*/ 	.word	0x00000038


	//----- nvinfo : EIATTR_FRAME_SIZE
	.align		4
.L_78:
        /*00cc*/ 	.byte	0x04, 0x11
        /*00ce*/ 	.short	(.L_80 - .L_79)
	.align		4
.L_79:
        /*00d0*/ 	.word	index@(_ZN3cub18CUB_300001_SM_10006detail4scan16DeviceScanKernelINS2_10policy_hubIiiijN4cuda3std3__44plusIvEEE10Policy1000EN6thrust24THRUST_300001_SM_1000_NS10device_ptrIiEESF_NS0_13ScanTileStateIiLb1EEES9_NS0_8NullTypeEjiLb0ESI_EEvT0_T1_T2_iT3_T4_T5_)
        /*00d4*/ 	.word	0x00000000


	//----- nvinfo : EIATTR_REGCOUNT
	.align		4
.L_80:
        /*00d8*/ 	.byte	0x04, 0x2f
        /*00da*/ 	.short	(.L_82 - .L_81)
	.align		4
.L_81:
        /*00dc*/ 	.word	index@(_ZN3cub18CUB_300001_SM_10006detail4scan16DeviceScanKernelINS2_10policy_hubIiiimN4cuda3std3__44plusIvEEE10Policy1000EN6thrust24THRUST_300001_SM_1000_NS10device_ptrIiEESF_NS0_13ScanTileStateIiLb1EEES9_NS0_8NullTypeEmiLb0ESI_EEvT0_T1_T2_iT3_T4_T5_)
        /*00e0*/ 	.word	0x00000030


	//----- nvinfo : EIATTR_FRAME_SIZE
	.align		4
.L_82:
        /*00e4*/ 	.byte	0x04, 0x11
        /*00e6*/ 	.short	(.L_84 - .L_83)
	.align		4
.L_83:
        /*00e8*/ 	.word	index@(_ZN3cub18CUB_300001_SM_10006detail4scan16DeviceScanKernelINS2_10policy_hubIiiimN4cuda3std3__44plusIvEEE10Policy1000EN6thrust24THRUST_300001_SM_1000_NS10device_ptrIiEESF_NS0_13ScanTileStateIiLb1EEES9_NS0_8NullTypeEmiLb0ESI_EEvT0_T1_T2_iT3_T4_T5_)
        /*00ec*/ 	.word	0x00000000


	//----- nvinfo : EIATTR_MIN_STACK_SIZE
	.align		4
.L_84:
        /*00f0*/ 	.byte	0x04, 0x12
        /*00f2*/ 	.short	(.L_86 - .L_85)
	.align		4
.L_85:
        /*00f4*/ 	.word	index@(_ZN3cub18CUB_300001_SM_10006detail4scan16DeviceScanKernelINS2_10policy_hubIiiimN4cuda3std3__44plusIvEEE10Policy1000EN6thrust24THRUST_300001_SM_1000_NS10device_ptrIiEESF_NS0_13ScanTileStateIiLb1EEES9_NS0_8NullTypeEmiLb0ESI_EEvT0_T1_T2_iT3_T4_T5_)
        /*00f8*/ 	.word	0x00000000


	//----- nvinfo : EIATTR_MIN_STACK_SIZE
	.align		4
.L_86:
        /*00fc*/ 	.byte	0x04, 0x12
        /*00fe*/ 	.short	(.L_88 - .L_87)
	.align		4
.L_87:
        /*0100*/ 	.word	index@(_ZN3cub18CUB_300001_SM_10006detail4scan16DeviceScanKernelINS2_10policy_hubIiiijN4cuda3std3__44plusIvEEE10Policy1000EN6thrust24THRUST_300001_SM_1000_NS10device_ptrIiEESF_NS0_13ScanTileStateIiLb1EEES9_NS0_8NullTypeEjiLb0ESI_EEvT0_T1_T2_iT3_T4_T5_)
        /*0104*/ 	.word	0x00000000


	//----- nvinfo : EIATTR_MIN_STACK_SIZE
	.align		4
.L_88:
        /*0108*/ 	.byte	0x04, 0x12
        /*010a*/ 	.short	(.L_90 - .L_89)
	.align		4
.L_89:
        /*010c*/ 	.word	index@(_ZN3cub18CUB_300001_SM_10006detail4scan20DeviceScanInitKernelINS0_13ScanTileStateIiLb1EEEEEvT_i)
        /*0110*/ 	.word	0x00000000


	//----- nvinfo : EIATTR_MIN_STACK_SIZE
	.align		4
.L_90:
        /*0114*/ 	.byte	0x04, 0x12
        /*0116*/ 	.short	(.L_92 - .L_91)
	.align		4
.L_91:
        /*0118*/ 	.word	index@(_ZN3cub18CUB_300001_SM_10006detail11EmptyKernelIvEEvv)
        /*011c*/ 	.word	0x00000000


	//----- nvinfo : EIATTR_MIN_STACK_SIZE
	.align		4
.L_92:
        /*0120*/ 	.byte	0x04, 0x12
        /*0122*/ 	.short	(.L_94 - .L_93)
	.align		4
.L_93:
        /*0124*/ 	.word	index@(_Z18kerel_bitonic_sortPfiPii)
        /*0128*/ 	.word	0x00000000


	//----- nvinfo : EIATTR_MIN_STACK_SIZE
	.align		4
.L_94:
        /*012c*/ 	.byte	0x04, 0x12
        /*012e*/ 	.short	(.L_96 - .L_95)
	.align		4
.L_95:
        /*0130*/ 	.word	index@(_Z15kernel_pre_sortPfPiS_iffi)
        /*0134*/ 	.word	0x00000000


	//----- nvinfo : EIATTR_MIN_STACK_SIZE
	.align		4
.L_96:
        /*0138*/ 	.byte	0x04, 0x12
        /*013a*/ 	.short	(.L_98 - .L_97)
	.align		4
.L_97:
        /*013c*/ 	.word	index@(_Z11kernel_histPfPiiffi)
        /*0140*/ 	.word	0x00000000


	//----- nvinfo : EIATTR_MIN_STACK_SIZE
	.align		4
.L_98:
        /*0144*/ 	.byte	0x04, 0x12
        /*0146*/ 	.short	(.L_100 - .L_99)
	.align		4
.L_99:
        /*0148*/ 	.word	index@(_Z17kernel_reduce_minPfiS_)
        /*014c*/ 	.word	0x00000000


	//----- nvinfo : EIATTR_MIN_STACK_SIZE
	.align		4
.L_100:
        /*0150*/ 	.byte	0x04, 0x12
        /*0152*/ 	.short	(.L_102 - .L_101)
	.align		4
.L_101:
        /*0154*/ 	.word	index@(_Z17kernel_reduce_maxPfiS_)
        /*0158*/ 	.word	0x00000000
.L_102:


//--------------------- .nv.compat                --------------------------
	.section	.nv.compat,"",@"SHT_CUDA_COMPAT_INFO"
	.align	4
        /*0000*/ 	.byte	0x02, 0x09, 0x00, 0x00, 0x02, 0x02, 0x01, 0x00, 0x02, 0x05, 0x05, 0x00, 0x03, 0x07, 0x01, 0x01
        /*0010*/ 	.byte	0x02, 0x03, 0x00, 0x00, 0x02, 0x06, 0x01, 0x00, 0x04, 0x0b, 0x08, 0x00, 0x01, 0x00, 0x00, 0x00
        /*0020*/ 	.byte	0x00, 0x00, 0x00, 0x00


//--------------------- .nv.info._ZN3cub18CUB_300001_SM_10006detail4scan16DeviceScanKernelINS2_10policy_hubIiiimN4cuda3std3__44plusIvEEE10Policy1000EN6thrust24THRUST_300001_SM_1000_NS10device_ptrIiEESF_NS0_13ScanTileStateIiLb1EEES9_NS0_8NullTypeEmiLb0ESI_EEvT0_T1_T2_iT3_T4_T5_ --------------------------
	.section	.nv.info._ZN3cub18CUB_300001_SM_10006detail4scan16DeviceScanKernelINS2_10policy_hubIiiimN4cuda3std3__44plusIvEEE10Policy1000EN6thrust24THRUST_300001_SM_1000_NS10device_ptrIiEESF_NS0_13ScanTileStateIiLb1EEES9_NS0_8NullTypeEmiLb0ESI_EEvT0_T1_T2_iT3_T4_T5_,"",@"SHT_CUDA_INFO"
	.sectionflags	@""
	.align	4


	//----- nvinfo : EIATTR_CUDA_API_VERSION
	.align		4
        /*0000*/ 	.byte	0x04, 0x37
        /*0002*/ 	.short	(.L_104 - .L_103)
.L_103:
        /*0004*/ 	.word	0x00000082


	//----- nvinfo : EIATTR_KPARAM_INFO
	.align		4
.L_104:
        /*0008*/ 	.byte	0x04, 0x17
        /*000a*/ 	.short	(.L_106 - .L_105)
.L_105:
        /*000c*/ 	.word	0x00000000
        /*0010*/ 	.short	0x0006
        /*0012*/ 	.short	0x0020
        /*0014*/ 	.byte	0x00, 0xf0, 0x21, 0x00


	//----- nvinfo : EIATTR_KPARAM_INFO
	.align		4
.L_106:
        /*0018*/ 	.byte	0x04, 0x17
        /*001a*/ 	.short	(.L_108 - .L_107)
.L_107:
        /*001c*/ 	.word	0x00000000
        /*0020*/ 	.short	0x0005
        /*0022*/ 	.short	0x001d
        /*0024*/ 	.byte	0x00, 0xf0, 0x05, 0x00


	//----- nvinfo : EIATTR_KPARAM_INFO
	.align		4
.L_108:
        /*0028*/ 	.byte	0x04, 0x17
        /*002a*/ 	.short	(.L_110 - .L_109)
.L_109:
        /*002c*/ 	.word	0x00000000
        /*0030*/ 	.short	0x0004
        /*0032*/ 	.short	0x001c
        /*0034*/ 	.byte	0x00, 0xf0, 0x05, 0x00


	//----- nvinfo : EIATTR_KPARAM_INFO
	.align		4
.L_110:
        /*0038*/ 	.byte	0x04, 0x17
        /*003a*/ 	.short	(.L_112 - .L_111)
.L_111:
        /*003c*/ 	.word	0x00000000
        /*0040*/ 	.short	0x0003
        /*0042*/ 	.short	0x0018
        /*0044*/ 	.byte	0x00, 0xf0, 0x11, 0x00


	//----- nvinfo : EIATTR_KPARAM_INFO
	.align		4
.L_112:
        /*0048*/ 	.byte	0x04, 0x17
        /*004a*/ 	.short	(.L_114 - .L_113)
.L_113:
        /*004c*/ 	.word	0x00000000
        /*0050*/ 	.short	0x0002
        /*0052*/ 	.short	0x0010
        /*0054*/ 	.byte	0x00, 0xf0, 0x21, 0x00


	//----- nvinfo : EIATTR_KPARAM_INFO
	.align		4
.L_114:
        /*0058*/ 	.byte	0x04, 0x17
        /*005a*/ 	.short	(.L_116 - .L_115)
.L_115:
        /*005c*/ 	.word	0x00000000
        /*0060*/ 	.short	0x0001
        /*0062*/ 	.short	0x0008
        /*0064*/ 	.byte	0x00, 0xf0, 0x21, 0x00


	//----- nvinfo : EIATTR_KPARAM_INFO
	.align		4
.L_116:
        /*0068*/ 	.byte	0x04, 0x17
        /*006a*/ 	.short	(.L_118 - .L_117)
.L_117:
        /*006c*/ 	.word	0x00000000
        /*0070*/ 	.short	0x0000
        /*0072*/ 	.short	0x0000
        /*0074*/ 	.byte	0x00, 0xf0, 0x21, 0x00


	//----- nvinfo : EIATTR_SPARSE_MMA_MASK
	.align		4
.L_118:
        /*0078*/ 	.byte	0x03, 0x50
        /*007a*/ 	.short	0x0000


	//----- nvinfo : EIATTR_MAXREG_COUNT
	.align		4
        /*007c*/ 	.byte	0x03, 0x1b
        /*007e*/ 	.short	0x0080


	//----- nvinfo : EIATTR_NUM_BARRIERS
	.align		4
        /*0080*/ 	.byte	0x02, 0x4c
        /*0082*/ 	.byte	0x01
	.zero		1


	//----- nvinfo : EIATTR_MERCURY_ISA_VERSION
	.align		4
        /*0084*/ 	.byte	0x03, 0x5f
        /*0086*/ 	.short	0x0101


	//----- nvinfo : EIATTR_COOP_GROUP_MASK_REGIDS
	.align		4
        /*0088*/ 	.byte	0x04, 0x29
        /*008a*/ 	.short	(.L_120 - .L_119)


	//   ....[0]....
.L_119:
        /*008c*/ 	.word	0xffffffff


	//   ....[1]....
        /*0090*/ 	.word	0xffffffff


	//   ....[2]....
        /*0094*/ 	.word	0xffffffff


	//   ....[3]....
        /*0098*/ 	.word	0xffffffff


	//   ....[4]....
        /*009c*/ 	.word	0xffffffff


	//   ....[5]....
        /*00a0*/ 	.word	0xffffffff


	//   ....[6]....
        /*00a4*/ 	.word	0xffffffff


	//   ....[7]....
        /*00a8*/ 	.word	0xffffffff


	//   ....[8]....
        /*00ac*/ 	.word	0xffffffff


	//   ....[9]....
        /*00b0*/ 	.word	0xffffffff


	//   ....[10]....
        /*00b4*/ 	.word	0xffffffff


	//   ....[11]....
        /*00b8*/ 	.word	0xffffffff


	//   ....[12]....
        /*00bc*/ 	.word	0xffffffff


	//   ....[13]....
        /*00c0*/ 	.word	0xffffffff


	//   ....[14]....
        /*00c4*/ 	.word	0xffffffff


	//   ....[15]....
        /*00c8*/ 	.word	0xffffffff


	//   ....[16]....
        /*00cc*/ 	.word	0xffffffff


	//   ....[17]....
        /*00d0*/ 	.word	0xffffffff


	//   ....[18]....
        /*00d4*/ 	.word	0xffffffff


	//   ....[19]....
        /*00d8*/ 	.word	0xffffffff


	//   ....[20]....
        /*00dc*/ 	.word	0xffffffff


	//   ....[21]....
        /*00e0*/ 	.word	0xffffffff


	//   ....[22]....
        /*00e4*/ 	.word	0xffffffff


	//   ....[23]....
        /*00e8*/ 	.word	0xffffffff


	//   ....[24]....
        /*00ec*/ 	.word	0xffffffff


	//   ....[25]....
        /*00f0*/ 	.word	0xffffffff


	//   ....[26]....
        /*00f4*/ 	.word	0xffffffff


	//   ....[27]....
        /*00f8*/ 	.word	0xffffffff


	//   ....[28]....
        /*00fc*/ 	.word	0xffffffff


	//   ....[29]....
        /*0100*/ 	.word	0xffffffff


	//   ....[30]....
        /*0104*/ 	.word	0xffffffff


	//   ....[31]....
        /*0108*/ 	.word	0xffffffff


	//   ....[32]....
        /*010c*/ 	.word	0xffffffff


	//   ....[33]....
        /*0110*/ 	.word	0xffffffff


	//   ....[34]....
        /*0114*/ 	.word	0xffffffff


	//   ....[35]....
        /*0118*/ 	.word	0xffffffff


	//   ....[36]....
        /*011c*/ 	.word	0xffffffff


	//   ....[37]....
        /*0120*/ 	.word	0xffffffff


	//   ....[38]....
        /*0124*/ 	.word	0xffffffff


	//   ....[39]....
        /*0128*/ 	.word	0xffffffff


	//   ....[40]....
        /*012c*/ 	.word	0xffffffff


	//   ....[41]....
        /*0130*/ 	.word	0xffffffff


	//   ....[42]....
        /*0134*/ 	.word	0xffffffff


	//   ....[43]....
        /*0138*/ 	.word	0xffffffff


	//   ....[44]....
        /*013c*/ 	.word	0xffffffff


	//   ....[45]....
        /*0140*/ 	.word	0xffffffff


	//   ....[46]....
        /*0144*/ 	.word	0xffffffff


	//   ....[47]....
        /*0148*/ 	.word	0xffffffff


	//   ....[48]....
        /*014c*/ 	.word	0xffffffff


	//   ....[49]....
        /*0150*/ 	.word	0xffffffff


	//   ....[50]....
        /*0154*/ 	.word	0xffffffff


	//   ....[51]....
        /*0158*/ 	.word	0xffffffff


	//   ....[52]....
        /*015c*/ 	.word	0xffffffff


	//   ....[53]....
        /*0160*/ 	.word	0xffffffff


	//   ....[54]....
        /*0164*/ 	.word	0xffffffff


	//   ....[55]....
        /*0168*/ 	.word	0xffffffff


	//   ....[56]....
        /*016c*/ 	.word	0xffffffff


	//   ....[57]....
        /*0170*/ 	.word	0xffffffff


	//   ....[58]....
        /*0174*/ 	.word	0xffffffff


	//   ....[59]....
        /*0178*/ 	.word	0xffffffff


	//   ....[60]....
        /*017c*/ 	.word	0x05000008


	//   ....[61]....
        /*0180*/ 	.word	0x05000008


	//   ....[62]....
        /*0184*/ 	.word	0x05000008


	//   ....[63]....
        /*0188*/ 	.word	0x05000008


	//   ....[64]....
        /*018c*/ 	.word	0x05000008


	//   ....[65]....
        /*0190*/ 	.word	0x05000008


	//   ....[66]....
        /*0194*/ 	.word	0x05000008


	//   ....[67]....
        /*0198*/ 	.word	0x05000008


	//   ....[68]....
        /*019c*/ 	.word	0x05000008


	//   ....[69]....
        /*01a0*/ 	.word	0x05000008


	//   ....[70]....
        /*01a4*/ 	.word	0x05000008


	//   ....[71]....
        /*01a8*/ 	.word	0x05000008


	//   ....[72]....
        /*01ac*/ 	.word	0x05000008


	//   ....[73]....
        /*01b0*/ 	.word	0x05000008


	//   ....[74]....
        /*01b4*/ 	.word	0x05000008


	//   ....[75]....
        /*01b8*/ 	.word	0x05000008


	//   ....[76]....
        /*01bc*/ 	.word	0x05000008


	//   ....[77]....
        /*01c0*/ 	.word	0x05000008


	//   ....[78]....
        /*01c4*/ 	.word	0x05000008


	//   ....[79]....
        /*01c8*/ 	.word	0x05000008


	//   ....[80]....
        /*01cc*/ 	.word	0x05000008


	//   ....[81]....
        /*01d0*/ 	.word	0x05000008


	//   ....[82]....
        /*01d4*/ 	.word	0x05000008


	//   ....[83]....
        /*01d8*/ 	.word	0x05000008


	//   ....[84]....
        /*01dc*/ 	.word	0x05000008


	//   ....[85]....
        /*01e0*/ 	.word	0x05000008


	//   ....[86]....
        /*01e4*/ 	.word	0x05000008


	//   ....[87]....
        /*01e8*/ 	.word	0x05000008


	//   ....[88]....
        /*01ec*/ 	.word	0x05000008


	//   ....[89]....
        /*01f0*/ 	.word	0x05000008


	//   ....[90]....
        /*01f4*/ 	.word	0x05000008


	//   ....[91]....
        /*01f8*/ 	.word	0x05000008


	//   ....[92]....
        /*01fc*/ 	.word	0x05000008


	//   ....[93]....
        /*0200*/ 	.word	0x05000008


	//   ....[94]....
        /*0204*/ 	.word	0x05000008


	//   ....[95]....
        /*0208*/ 	.word	0x05000008


	//----- nvinfo : EIATTR_COOP_GROUP_INSTR_OFFSETS
	.align		4
.L_120:
        /*020c*/ 	.byte	0x04, 0x28
        /*020e*/ 	.short	(.L_122 - .L_121)


	//   ....[0]....
.L_121:
        /*0210*/ 	.word	0x00000470


	//   ....[1]....
        /*0214*/ 	.word	0x000006a0


	//   ....[2]....
        /*0218*/ 	.word	0x000006c0


	//   ....[3]....
        /*021c*/ 	.word	0x000006e0


	//   ....[4]....
        /*0220*/ 	.word	0x00000700


	//   ....[5]....
        /*0224*/ 	.word	0x00000720


	//   ....[6]....
        /*0228*/ 	.word	0x00000b20


	//   ....[7]....
        /*022c*/ 	.word	0x00000b40


	//   ....[8]....
        /*0230*/ 	.word	0x00000b60


	//   ....[9]....
        /*0234*/ 	.word	0x00000b80


	//   ....[10]....
        /*0238*/ 	.word	0x00000ba0


	//   ....[11]....
        /*023c*/ 	.word	0x00000fa0


	//   ....[12]....
        /*0240*/ 	.word	0x00001030


	//   ....[13]....
        /*0244*/ 	.word	0x00001090


	//   ....[14]....
        /*0248*/ 	.word	0x00001130


	//   ....[15]....
        /*024c*/ 	.word	0x00001190


	//   ....[16]....
        /*0250*/ 	.word	0x000011d0


	//   ....[17]....
        /*0254*/ 	.word	0x00001220


	//   ....[18]....
        /*0258*/ 	.word	0x00001270


	//   ....[19]....
        /*025c*/ 	.word	0x00001280


	//   ....[20]....
        /*0260*/ 	.word	0x00001360


	//   ....[21]....
        /*0264*/ 	.word	0x000013f0


	//   ....[22]....
        /*0268*/ 	.word	0x00001440


	//   ....[23]....
        /*026c*/ 	.word	0x000014a0


	//   ....[24]....
        /*0270*/ 	.word	0x00001500


	//   ....[25]....
        /*0274*/ 	.word	0x00001540


	//   ....[26]....
        /*0278*/ 	.word	0x00001580


	//   ....[27]....
        /*027c*/ 	.word	0x000015c0


	//   ....[28]....
        /*0280*/ 	.word	0x000015d0


	//   ....[29]....
        /*0284*/ 	.word	0x00001a50


	//   ....[30]....
        /*0288*/ 	.word	0x00002410


	//   ....[31]....
        /*028c*/ 	.word	0x00002640


	//   ....[32]....
        /*0290*/ 	.word	0x00002660


	//   ....[33]....
        /*0294*/ 	.word	0x00002680


	//   ....[34]....
        /*0298*/ 	.word	0x000026a0


	//   ....[35]....
        /*029c*/ 	.word	0x000026c0


	//   ....[36]....
        /*02a0*/ 	.word	0x00002a50


	//   ....[37]....
        /*02a4*/ 	.word	0x00002a70


	//   ....[38]....
        /*02a8*/ 	.word	0x00002a90


	//   ....[39]....
        /*02ac*/ 	.word	0x00002ab0


	//   ....[40]....
        /*02b0*/ 	.word	0x00002ad0


	//   ....[41]....
        /*02b4*/ 	.word	0x00002ed0


	//   ....[42]....
        /*02b8*/ 	.word	0x00002f60


	//   ....[43]....
        /*02bc*/ 	.word	0x00002fc0


	//   ....[44]....
        /*02c0*/ 	.word	0x00003030


	//   ....[45]....
        /*02c4*/ 	.word	0x00003090


	//   ....[46]....
        /*02c8*/ 	.word	0x000030f0


	//   ....[47]....
        /*02cc*/ 	.word	0x00003140


	//   ....[48]....
        /*02d0*/ 	.word	0x000031a0


	//   ....[49]....
        /*02d4*/ 	.word	0x000031b0


	//   ....[50]....
        /*02d8*/ 	.word	0x00003290


	//   ....[51]....
        /*02dc*/ 	.word	0x00003320


	//   ....[52]....
        /*02e0*/ 	.word	0x00003370


	//   ....[53]....
        /*02e4*/ 	.word	0x000033e0


	//   ....[54]....
        /*02e8*/ 	.word	0x00003440


	//   ....[55]....
        /*02ec*/ 	.word	0x00003490


	//   ....[56]....
        /*02f0*/ 	.word	0x000034f0


	//   ....[57]....
        /*02f4*/ 	.word	0x00003530


	//   ....[58]....
        /*02f8*/ 	.word	0x00003540


	//   ....[59]....
        /*02fc*/ 	.word	0x000039a0


	//   ....[60]....
        /*0300*/ 	.word	0x00003f50


	//   ....[61]....
        /*0304*/ 	.word	0x00003fd0


	//   ....[62]....
        /*0308*/ 	.word	0x00004070


	//   ....[63]....
        /*030c*/ 	.word	0x00004160


	//   ....[64]....
        /*0310*/ 	.word	0x000041e0


	//   ....[65]....
        /*0314*/ 	.word	0x00004260


	//   ....[66]....
        /*0318*/ 	.word	0x000042e0


	//   ....[67]....
        /*031c*/ 	.word	0x00004360


	//   ....[68]....
        /*0320*/ 	.word	0x00004400


	//   ....[69]....
        /*0324*/ 	.word	0x00004470


	//   ....[70]....
        /*0328*/ 	.word	0x000044f0


	//   ....[71]....
        /*032c*/ 	.word	0x00004570


	//   ....[72]....
        /*0330*/ 	.word	0x00004620


	//   ....[73]....
        /*0334*/ 	.word	0x000046a0


	//   ....[74]....
        /*0338*/ 	.word	0x00004710


	//   ....[75]....
        /*033c*/ 	.word	0x00004780


	//   ....[76]....
        /*0340*/ 	.word	0x000047f0


	//   ....[77]....
        /*0344*/ 	.word	0x00004850


	//   ....[78]....
        /*0348*/ 	.word	0x000048c0


	//   ....[79]....
        /*034c*/ 	.word	0x00004940


	//   ....[80]....
        /*0350*/ 	.word	0x000049e0


	//   ....[81]....
        /*0354*/ 	.word	0x00004ab0


	//   ....[82]....
        /*0358*/ 	.word	0x00004b30


	//   ....[83]....
        /*035c*/ 	.word	0x00004bd0


	//   ....[84]....
        /*0360*/ 	.word	0x00004c60


	//   ....[85]....
        /*0364*/ 	.word	0x00004cd0


	//   ....[86]....
        /*0368*/ 	.word	0x00004d70


	//   ....[87]....
        /*036c*/ 	.word	0x00004de0


	//   ....[88]....
        /*0370*/ 	.word	0x00004e60


	//   ....[89]....
        /*0374*/ 	.word	0x00004ee0


	//   ....[90]....
        /*0378*/ 	.word	0x00004f90


	//   ....[91]....
        /*037c*/ 	.word	0x00005030


	//   ....[92]....
        /*0380*/ 	.word	0x000050c0


	//   ....[93]....
        /*0384*/ 	.word	0x00005160


	//   ....[94]....
        /*0388*/ 	.word	0x000051e0


	//   ....[95]....
        /*038c*/ 	.word	0x00005240


	//----- nvinfo : EIATTR_VRC_CTA_INIT_COUNT
	.align		4
.L_122:
        /*0390*/ 	.byte	0x02, 0x4a
	.zero		1
	.zero		1


	//----- nvinfo : EIATTR_EXIT_INSTR_OFFSETS
	.align		4
        /*0394*/ 	.byte	0x04, 0x1c
        /*0396*/ 	.short	(.L_124 - .L_123)


	//   ....[0]....
.L_123:
        /*0398*/ 	.word	0x00001cc0


	//   ....[1]....
        /*039c*/ 	.word	0x00001cf0


	//   ....[2]....
        /*03a0*/ 	.word	0x00003ee0


	//   ....[3]....
        /*03a4*/ 	.word	0x00003f00


	//----- nvinfo : EIATTR_MAX_THREADS
	.align		4
.L_124:
        /*03a8*/ 	.byte	0x04, 0x05
        /*03aa*/ 	.short	(.L_126 - .L_125)
.L_125:
        /*03ac*/ 	.word	0x000001a0
        /*03b0*/ 	.word	0x00000001
        /*03b4*/ 	.word	0x00000001


	//----- nvinfo : EIATTR_CRS_STACK_SIZE
	.align		4
.L_126:
        /*03b8*/ 	.byte	0x04, 0x1e
        /*03ba*/ 	.short	(.L_128 - .L_127)
.L_127:
        /*03bc*/ 	.word	0x00000000


	//----- nvinfo : EIATTR_CBANK_PARAM_SIZE
	.align		4
.L_128:
        /*03c0*/ 	.byte	0x03, 0x19
        /*03c2*/ 	.short	0x0028


	//----- nvinfo : EIATTR_PARAM_CBANK
	.align		4
        /*03c4*/ 	.byte	0x04, 0x0a
        /*03c6*/ 	.short	(.L_130 - .L_129)
	.align		4
.L_129:
        /*03c8*/ 	.word	index@(.nv.constant0._ZN3cub18CUB_300001_SM_10006detail4scan16DeviceScanKernelINS2_10policy_hubIiiimN4cuda3std3__44plusIvEEE10Policy1000EN6thrust24THRUST_300001_SM_1000_NS10device_ptrIiEESF_NS0_13ScanTileStateIiLb1EEES9_NS0_8NullTypeEmiLb0ESI_EEvT0_T1_T2_iT3_T4_T5_)
        /*03cc*/ 	.short	0x0380
        /*03ce*/ 	.short	0x0028


	//----- nvinfo : EIATTR_SW_WAR
	.align		4
.L_130:
        /*03d0*/ 	.byte	0x04, 0x36
        /*03d2*/ 	.short	(.L_132 - .L_131)
.L_131:
        /*03d4*/ 	.word	0x00000008
.L_132:


//--------------------- .nv.info._ZN3cub18CUB_300001_SM_10006detail4scan16DeviceScanKernelINS2_10policy_hubIiiijN4cuda3std3__44plusIvEEE10Policy1000EN6thrust24THRUST_300001_SM_1000_NS10device_ptrIiEESF_NS0_13ScanTileStateIiLb1EEES9_NS0_8NullTypeEjiLb0ESI_EEvT0_T1_T2_iT3_T4_T5_ --------------------------
	.section	.nv.info._ZN3cub18CUB_300001_SM_10006detail4scan16DeviceScanKernelINS2_10policy_hubIiiijN4cuda3std3__44plusIvEEE10Policy1000EN6thrust24THRUST_300001_SM_1000_NS10device_ptrIiEESF_NS0_13ScanTileStateIiLb1EEES9_NS0_8NullTypeEjiLb0ESI_EEvT0_T1_T2_iT3_T4_T5_,"",@"SHT_CUDA_INFO"
	.sectionflags	@""
	.align	4


	//----- nvinfo : EIATTR_CUDA_API_VERSION
	.align		4
        /*0000*/ 	.byte	0x04, 0x37
        /*0002*/ 	.short	(.L_134 - .L_133)
.L_133:
        /*0004*/ 	.word	0x00000082


	//----- nvinfo : EIATTR_KPARAM_INFO
	.align		4
.L_134:
        /*0008*/ 	.byte	0x04, 0x17
        /*000a*/ 	.short	(.L_136 - .L_135)
.L_135:
        /*000c*/ 	.word	0x00000000
        /*0010*/ 	.short	0x0006
        /*0012*/ 	.short	0x0020
        /*0014*/ 	.byte	0x00, 0xf0, 0x11, 0x00


	//----- nvinfo : EIATTR_KPARAM_INFO
	.align		4
.L_136:
        /*0018*/ 	.byte	0x04, 0x17
        /*001a*/ 	.short	(.L_138 - .L_137)
.L_137:
        /*001c*/ 	.word	0x00000000
        /*0020*/ 	.short	0x0005
        /*0022*/ 	.short	0x001d
        /*0024*/ 	.byte	0x00, 0xf0, 0x05, 0x00


	//----- nvinfo : EIATTR_KPARAM_INFO
	.align		4
.L_138:
        /*0028*/ 	.byte	0x04, 0x17
        /*002a*/ 	.short	(.L_140 - .L_139)
.L_139:
        /*002c*/ 	.word	0x00000000
        /*0030*/ 	.short	0x0004
        /*0032*/ 	.short	0x001c
        /*0034*/ 	.byte	0x00, 0xf0, 0x05, 0x00


	//----- nvinfo : EIATTR_KPARAM_INFO
	.align		4
.L_140:
        /*0038*/ 	.byte	0x04, 0x17
        /*003a*/ 	.short	(.L_142 - .L_141)
.L_141:
        /*003c*/ 	.word	0x00000000
        /*0040*/ 	.short	0x0003
        /*0042*/ 	.short	0x0018
        /*0044*/ 	.byte	0x00, 0xf0, 0x11, 0x00


	//----- nvinfo : EIATTR_KPARAM_INFO
	.align		4
.L_142:
        /*0048*/ 	.byte	0x04, 0x17
        /*004a*/ 	.short	(.L_144 - .L_143)
.L_143:
        /*004c*/ 	.word	0x00000000
        /*0050*/ 	.short	0x0002
        /*0052*/ 	.short	0x0010
        /*0054*/ 	.byte	0x00, 0xf0, 0x21, 0x00


	//----- nvinfo : EIATTR_KPARAM_INFO
	.align		4
.L_144:
        /*0058*/ 	.byte	0x04, 0x17
        /*005a*/ 	.short	(.L_146 - .L_145)
.L_145:
        /*005c*/ 	.word	0x00000000
        /*0060*/ 	.short	0x0001
        /*0062*/ 	.short	0x0008
        /*0064*/ 	.byte	0x00, 0xf0, 0x21, 0x00


	//----- nvinfo : EIATTR_KPARAM_INFO
	.align		4
.L_146:
        /*0068*/ 	.byte	0x04, 0x17
        /*006a*/ 	.short	(.L_148 - .L_147)
.L_147:
        /*006c*/ 	.word	0x00000000
        /*0070*/ 	.short	0x0000
        /*0072*/ 	.short	0x0000
        /*0074*/ 	.byte	0x00, 0xf0, 0x21, 0x00


	//----- nvinfo : EIATTR_SPARSE_MMA_MASK
	.align		4
.L_148:
        /*0078*/ 	.byte	0x03, 0x50
        /*007a*/ 	.short	0x0000


	//----- nvinfo : EIATTR_MAXREG_COUNT
	.align		4
        /*007c*/ 	.byte	0x03, 0x1b
        /*007e*/ 	.short	0x00a8


	//----- nvinfo : EIATTR_NUM_BARRIERS
	.align		4
        /*0080*/ 	.byte	0x02, 0x4c
        /*0082*/ 	.byte	0x01
	.zero		1


	//----- nvinfo : EIATTR_MERCURY_ISA_VERSION
	.align		4
        /*0084*/ 	.byte	0x03, 0x5f
        /*0086*/ 	.short	0x0101


	//----- nvinfo : EIATTR_UNUSED_LOAD_BYTE_OFFSET
	.align		4
        /*0088*/ 	.byte	0x04, 0x44
        /*008a*/ 	.short	(.L_150 - .L_149)


	//   ....[0]....
.L_149:
        /*008c*/ 	.word	0x00002a20
        /*0090*/ 	.word	0x00000fff


	//----- nvinfo : EIATTR_COOP_GROUP_MASK_REGIDS
	.align		4
.L_150:
        /*0094*/ 	.byte	0x04, 0x29
        /*0096*/ 	.short	(.L_152 - .L_151)


	//   ....[0]....
.L_151:
        /*0098*/ 	.word	0xffffffff


	//   ....[1]....
        /*009c*/ 	.word	0xffffffff


	//   ....[2]....
        /*00a0*/ 	.word	0xffffffff


	//   ....[3]....
        /*00a4*/ 	.word	0xffffffff


	//   ....[4]....
        /*00a8*/ 	.word	0xffffffff


	//   ....[5]....
        /*00ac*/ 	.word	0xffffffff


	//   ....[6]....
        /*00b0*/ 	.word	0xffffffff


	//   ....[7]....
        /*00b4*/ 	.word	0xffffffff


	//   ....[8]....
        /*00b8*/ 	.word	0xffffffff


	//   ....[9]....
        /*00bc*/ 	.word	0xffffffff


	//   ....[10]....
        /*00c0*/ 	.word	0xffffffff


	//   ....[11]....
        /*00c4*/ 	.word	0xffffffff


	//   ....[12]....
        /*00c8*/ 	.word	0xffffffff


	//   ....[13]....
        /*00cc*/ 	.word	0xffffffff


	//   ....[14]....
        /*00d0*/ 	.word	0xffffffff


	//   ....[15]....
        /*00d4*/ 	.word	0xffffffff


	//   ....[16]....
        /*00d8*/ 	.word	0xffffffff


	//   ....[17]....
        /*00dc*/ 	.word	0xffffffff


	//   ....[18]....
        /*00e0*/ 	.word	0xffffffff


	//   ....[19]....
        /*00e4*/ 	.word	0xffffffff


	//   ....[20]....
        /*00e8*/ 	.word	0xffffffff


	//   ....[21]....
        /*00ec*/ 	.word	0xffffffff


	//   ....[22]....
        /*00f0*/ 	.word	0xffffffff


	//   ....[23]....
        /*00f4*/ 	.word	0xffffffff


	//   ....[24]....
        /*00f8*/ 	.word	0xffffffff


	//   ....[25]....
        /*00fc*/ 	.word	0xffffffff


	//   ....[26]....
        /*0100*/ 	.word	0xffffffff


	//   ....[27]....
        /*0104*/ 	.word	0xffffffff


	//   ....[28]....
        /*0108*/ 	.word	0xffffffff


	//   ....[29]....
        /*010c*/ 	.word	0xffffffff


	//   ....[30]....
        /*0110*/ 	.word	0xffffffff


	//   ....[31]....
        /*0114*/ 	.word	0xffffffff


	//   ....[32]....
        /*0118*/ 	.word	0xffffffff


	//   ....[33]....
        /*011c*/ 	.word	0xffffffff


	//   ....[34]....
        /*0120*/ 	.word	0xffffffff


	//   ....[35]....
        /*0124*/ 	.word	0xffffffff


	//   ....[36]....
        /*0128*/ 	.word	0xffffffff


	//   ....[37]....
        /*012c*/ 	.word	0xffffffff


	//   ....[38]....
        /*0130*/ 	.word	0xffffffff


	//   ....[39]....
        /*0134*/ 	.word	0xffffffff


	//   ....[40]....
        /*0138*/ 	.word	0xffffffff


	//   ....[41]....
        /*013c*/ 	.word	0xffffffff


	//   ....[42]....
        /*0140*/ 	.word	0xffffffff


	//   ....[43]....
        /*0144*/ 	.word	0xffffffff


	//   ....[44]....
        /*0148*/ 	.word	0xffffffff


	//   ....[45]....
        /*014c*/ 	.word	0xffffffff


	//   ....[46]....
        /*0150*/ 	.word	0xffffffff


	//   ....[47]....
        /*0154*/ 	.word	0xffffffff


	//   ....[48]....
        /*0158*/ 	.word	0xffffffff


	//   ....[49]....
        /*015c*/ 	.word	0xffffffff


	//   ....[50]....
        /*0160*/ 	.word	0xffffffff


	//   ....[51]....
        /*0164*/ 	.word	0xffffffff


	//   ....[52]....
        /*0168*/ 	.word	0xffffffff


	//   ....[53]....
        /*016c*/ 	.word	0xffffffff


	//   ....[54]....
        /*0170*/ 	.word	0xffffffff


	//   ....[55]....
        /*0174*/ 	.word	0xffffffff


	//   ....[56]....
        /*0178*/ 	.word	0xffffffff


	//   ....[57]....
        /*017c*/ 	.word	0xffffffff


	//   ....[58]....
        /*0180*/ 	.word	0xffffffff


	//   ....[59]....
        /*0184*/ 	.word	0xffffffff


	//   ....[60]....
        /*0188*/ 	.word	0x05000015


	//   ....[61]....
        /*018c*/ 	.word	0x05000015


	//   ....[62]....
        /*0190*/ 	.word	0x05000015


	//   ....[63]....
        /*0194*/ 	.word	0x05000015


	//   ....[64]....
        /*0198*/ 	.word	0x05000015


	//   ....[65]....
        /*019c*/ 	.word	0x05000015


	//   ....[66]....
        /*01a0*/ 	.word	0x05000015


	//   ....[67]....
        /*01a4*/ 	.word	0x05000015


	//   ....[68]....
        /*01a8*/ 	.word	0x05000015


	//   ....[69]....
        /*01ac*/ 	.word	0x05000015


	//   ....[70]....
        /*01b0*/ 	.word	0x05000015


	//   ....[71]....
        /*01b4*/ 	.word	0x05000015


	//   ....[72]....
        /*01b8*/ 	.word	0x05000015


	//   ....[73]....
        /*01bc*/ 	.word	0x05000015


	//   ....[74]....
        /*01c0*/ 	.word	0x05000015


	//   ....[75]....
        /*01c4*/ 	.word	0x05000015


	//   ....[76]....
        /*01c8*/ 	.word	0x05000015


	//   ....[77]....
        /*01cc*/ 	.word	0x05000015


	//   ....[78]....
        /*01d0*/ 	.word	0x05000015


	//   ....[79]....
        /*01d4*/ 	.word	0x05000015


	//   ....[80]....
        /*01d8*/ 	.word	0x05000015


	//   ....[81]....
        /*01dc*/ 	.word	0x05000015


	//   ....[82]....
        /*01e0*/ 	.word	0x05000015


	//   ....[83]....
        /*01e4*/ 	.word	0x05000015


	//   ....[84]....
        /*01e8*/ 	.word	0x05000015


	//   ....[85]....
        /*01ec*/ 	.word	0x05000015


	//   ....[86]....
        /*01f0*/ 	.word	0x05000015


	//   ....[87]....
        /*01f4*/ 	.word	0x05000015


	//   ....[88]....
        /*01f8*/ 	.word	0x05000015


	//   ....[89]....
        /*01fc*/ 	.word	0x05000015


	//   ....[90]....
        /*0200*/ 	.word	0x05000015


	//   ....[91]....
        /*0204*/ 	.word	0x05000015


	//   ....[92]....
        /*0208*/ 	.word	0x05000015


	//   ....[93]....
        /*020c*/ 	.word	0x05000015


	//   ....[94]....
        /*0210*/ 	.word	0x05000015


	//   ....[95]....
        /*0214*/ 	.word	0x05000015


	//----- nvinfo : EIATTR_COOP_GROUP_INSTR_OFFSETS
	.align		4
.L_152:
        /*0218*/ 	.byte	0x04, 0x28
        /*021a*/ 	.short	(.L_154 - .L_153)


	//   ....[0]....
.L_153:
        /*021c*/ 	.word	0x000004b0


	//   ....[1]....
        /*0220*/ 	.word	0x00000680


	//   ....[2]....
        /*0224*/ 	.word	0x000006a0


	//   ....[3]....
        /*0228*/ 	.word	0x000006c0


	//   ....[4]....
        /*022c*/ 	.word	0x000006e0


	//   ....[5]....
        /*0230*/ 	.word	0x00000700


	//   ....[6]....
        /*0234*/ 	.word	0x00000ae0


	//   ....[7]....
        /*0238*/ 	.word	0x00000b00


	//   ....[8]....
        /*023c*/ 	.word	0x00000b20


	//   ....[9]....
        /*0240*/ 	.word	0x00000b40


	//   ....[10]....
        /*0244*/ 	.word	0x00000b60


	//   ....[11]....
        /*0248*/ 	.word	0x00000f10


	//   ....[12]....
        /*024c*/ 	.word	0x000010e0


	//   ....[13]....
        /*0250*/ 	.word	0x00001140


	//   ....[14]....
        /*0254*/ 	.word	0x000011d0


	//   ....[15]....
        /*0258*/ 	.word	0x00001230


	//   ....[16]....
        /*025c*/ 	.word	0x00001280


	//   ....[17]....
        /*0260*/ 	.word	0x000012e0


	//   ....[18]....
        /*0264*/ 	.word	0x00001320


	//   ....[19]....
        /*0268*/ 	.word	0x00001330


	//   ....[20]....
        /*026c*/ 	.word	0x000013f0


	//   ....[21]....
        /*0270*/ 	.word	0x000015c0


	//   ....[22]....
        /*0274*/ 	.word	0x00001610


	//   ....[23]....
        /*0278*/ 	.word	0x00001670


	//   ....[24]....
        /*027c*/ 	.word	0x000016d0


	//   ....[25]....
        /*0280*/ 	.word	0x00001710


	//   ....[26]....
        /*0284*/ 	.word	0x00001750


	//   ....[27]....
        /*0288*/ 	.word	0x00001790


	//   ....[28]....
        /*028c*/ 	.word	0x000017a0


	//   ....[29]....
        /*0290*/ 	.word	0x00001c60


	//   ....[30]....
        /*0294*/ 	.word	0x00002740


	//   ....[31]....
        /*0298*/ 	.word	0x00002910


	//   ....[32]....
        /*029c*/ 	.word	0x00002930


	//   ....[33]....
        /*02a0*/ 	.word	0x00002950


	//   ....[34]....
        /*02a4*/ 	.word	0x00002970


	//   ....[35]....
        /*02a8*/ 	.word	0x00002990


	//   ....[36]....
        /*02ac*/ 	.word	0x00002d10


	//   ....[37]....
        /*02b0*/ 	.word	0x00002d30


	//   ....[38]....
        /*02b4*/ 	.word	0x00002d50


	//   ....[39]....
        /*02b8*/ 	.word	0x00002d70


	//   ....[40]....
        /*02bc*/ 	.word	0x00002d90


	//   ....[41]....
        /*02c0*/ 	.word	0x00003140


	//   ....[42]....
        /*02c4*/ 	.word	0x00003310


	//   ....[43]....
        /*02c8*/ 	.word	0x00003370


	//   ....[44]....
        /*02cc*/ 	.word	0x000033e0


	//   ....[45]....
        /*02d0*/ 	.word	0x00003430


	//   ....[46]....
        /*02d4*/ 	.word	0x00003480


	//   ....[47]....
        /*02d8*/ 	.word	0x000034c0


	//   ....[48]....
        /*02dc*/ 	.word	0x00003530


	//   ....[49]....
        /*02e0*/ 	.word	0x00003540


	//   ....[50]....
        /*02e4*/ 	.word	0x00003620


	//   ....[51]....
        /*02e8*/ 	.word	0x000037f0


	//   ....[52]....
        /*02ec*/ 	.word	0x00003840


	//   ....[53]....
        /*02f0*/ 	.word	0x000038c0


	//   ....[54]....
        /*02f4*/ 	.word	0x00003910


	//   ....[55]....
        /*02f8*/ 	.word	0x00003960


	//   ....[56]....
        /*02fc*/ 	.word	0x000039c0


	//   ....[57]....
        /*0300*/ 	.word	0x00003a00


	//   ....[58]....
        /*0304*/ 	.word	0x00003a10


	//   ....[59]....
        /*0308*/ 	.word	0x00003eb0


	//   ....[60]....
        /*030c*/ 	.word	0x00004510


	//   ....[61]....
        /*0310*/ 	.word	0x00004590


	//   ....[62]....
        /*0314*/ 	.word	0x00004620


	//   ....[63]....
        /*0318*/ 	.word	0x00004720


	//   ....[64]....
        /*031c*/ 	.word	0x000047a0


	//   ....[65]....
        /*0320*/ 	.word	0x00004840


	//   ....[66]....
        /*0324*/ 	.word	0x000048c0


	//   ....[67]....
        /*0328*/ 	.word	0x00004950


	//   ....[68]....
        /*032c*/ 	.word	0x00004980


	//   ....[69]....
        /*0330*/ 	.word	0x00004a30


	//   ....[70]....
        /*0334*/ 	.word	0x00004ab0


	//   ....[71]....
        /*0338*/ 	.word	0x00004b30


	//   ....[72]....
        /*033c*/ 	.word	0x00004bf0


	//   ....[73]....
        /*0340*/ 	.word	0x00004c80


	//   ....[74]....
        /*0344*/ 	.word	0x00004d00


	//   ....[75]....
        /*0348*/ 	.word	0x00004d80


	//   ....[76]....
        /*034c*/ 	.word	0x00004e00


	//   ....[77]....
        /*0350*/ 	.word	0x00004e60


	//   ....[78]....
        /*0354*/ 	.word	0x00004ed0


	//   ....[79]....
        /*0358*/ 	.word	0x00004f50


	//   ....[80]....
        /*035c*/ 	.word	0x00004fe0


	//   ....[81]....
        /*0360*/ 	.word	0x000050b0


	//   ....[82]....
        /*0364*/ 	.word	0x00005140


	//   ....[83]....
        /*0368*/ 	.word	0x000051d0


	//   ....[84]....
        /*036c*/ 	.word	0x00005260


	//   ....[85]....
        /*0370*/ 	.word	0x00005310


	//   ....[86]....
        /*0374*/ 	.word	0x00005340


	//   ....[87]....
        /*0378*/ 	.word	0x000053f0


	//   ....[88]....
        /*037c*/ 	.word	0x00005470


	//   ....[89]....
        /*0380*/ 	.word	0x000054f0


	//   ....[90]....
        /*0384*/ 	.word	0x000055b0


	//   ....[91]....
        /*0388*/ 	.word	0x00005650


	//   ....[92]....
        /*038c*/ 	.word	0x000056f0


	//   ....[93]....
        /*0390*/ 	.word	0x00005780


	//   ....[94]....
        /*0394*/ 	.word	0x00005800


	//   ....[95]....
        /*0398*/ 	.word	0x00005860


	//----- nvinfo : EIATTR_VRC_CTA_INIT_COUNT
	.align		4
.L_154:
        /*039c*/ 	.byte	0x02, 0x4a
	.zero		1
	.zero		1


	//----- nvinfo : EIATTR_EXIT_INSTR_OFFSETS
	.align		4
        /*03a0*/ 	.byte	0x04, 0x1c
        /*03a2*/ 	.short	(.L_156 - .L_155)


	//   ....[0]....
.L_155:
        /*03a4*/ 	.word	0x00001f30


	//   ....[1]....
        /*03a8*/ 	.word	0x00001f50


	//   ....[2]....
        /*03ac*/ 	.word	0x000044a0


	//   ....[3]....
        /*03b0*/ 	.word	0x000044c0


	//----- nvinfo : EIATTR_MAX_THREADS
	.align		4
.L_156:
        /*03b4*/ 	.byte	0x04, 0x05
        /*03b6*/ 	.short	(.L_158 - .L_157)
.L_157:
        /*03b8*/ 	.word	0x00000180
        /*03bc*/ 	.word	0x00000001
        /*03c0*/ 	.word	0x00000001


	//----- nvinfo : EIATTR_CRS_STACK_SIZE
	.align		4
.L_158:
        /*03c4*/ 	.byte	0x04, 0x1e
        /*03c6*/ 	.short	(.L_160 - .L_159)
.L_159:
        /*03c8*/ 	.word	0x00000000


	//----- nvinfo : EIATTR_CBANK_PARAM_SIZE
	.align		4
.L_160:
        /*03cc*/ 	.byte	0x03, 0x19
        /*03ce*/ 	.short	0x0024


	//----- nvinfo : EIATTR_PARAM_CBANK
	.align		4
        /*03d0*/ 	.byte	0x04, 0x0a
        /*03d2*/ 	.short	(.L_162 - .L_161)
	.align		4
.L_161:
        /*03d4*/ 	.word	index@(.nv.constant0._ZN3cub18CUB_300001_SM_10006detail4scan16DeviceScanKernelINS2_10policy_hubIiiijN4cuda3std3__44plusIvEEE10Policy1000EN6thrust24THRUST_300001_SM_1000_NS10device_ptrIiEESF_NS0_13ScanTileStateIiLb1EEES9_NS0_8NullTypeEjiLb0ESI_EEvT0_T1_T2_iT3_T4_T5_)
        /*03d8*/ 	.short	0x0380
        /*03da*/ 	.short	0x0024


	//----- nvinfo : EIATTR_SW_WAR
	.align		4
.L_162:
        /*03dc*/ 	.byte	0x04, 0x36
        /*03de*/ 	.short	(.L_164 - .L_163)
.L_163:
        /*03e0*/ 	.word	0x00000008
.L_164:


//--------------------- .nv.info._ZN3cub18CUB_300001_SM_10006detail4scan20DeviceScanInitKernelINS0_13ScanTileStateIiLb1EEEEEvT_i --------------------------
	.section	.nv.info._ZN3cub18CUB_300001_SM_10006detail4scan20DeviceScanInitKernelINS0_13ScanTileStateIiLb1EEEEEvT_i,"",@"SHT_CUDA_INFO"
	.sectionflags	@""
	.align	4


	//----- nvinfo : EIATTR_CUDA_API_VERSION
	.align		4
        /*0000*/ 	.byte	0x04, 0x37
        /*0002*/ 	.short	(.L_166 - .L_165)
.L_165:
        /*0004*/ 	.word	0x00000082


	//----- nvinfo : EIATTR_KPARAM_INFO
	.align		4
.L_166:
        /*0008*/ 	.byte	0x04, 0x17
        /*000a*/ 	.short	(.L_168 - .L_167)
.L_167:
        /*000c*/ 	.word	0x00000000
        /*0010*/ 	.short	0x0001
        /*0012*/ 	.short	0x0008
        /*0014*/ 	.byte	0x00, 0xf0, 0x11, 0x00


	//----- nvinfo : EIATTR_KPARAM_INFO
	.align		4
.L_168:
        /*0018*/ 	.byte	0x04, 0x17
        /*001a*/ 	.short	(.L_170 - .L_169)
.L_169:
        /*001c*/ 	.word	0x00000000
        /*0020*/ 	.short	0x0000
        /*0022*/ 	.short	0x0000
        /*0024*/ 	.byte	0x00, 0xf0, 0x21, 0x00


	//----- nvinfo : EIATTR_SPARSE_MMA_MASK
	.align		4
.L_170:
        /*0028*/ 	.byte	0x03, 0x50
        /*002a*/ 	.short	0x0000


	//----- nvinfo : EIATTR_MAXREG_COUNT
	.align		4
        /*002c*/ 	.byte	0x03, 0x1b
        /*002e*/ 	.short	0x00ff


	//----- nvinfo : EIATTR_MERCURY_ISA_VERSION
	.align		4
        /*0030*/ 	.byte	0x03, 0x5f
        /*0032*/ 	.short	0x0101


	//----- nvinfo : EIATTR_VRC_CTA_INIT_COUNT
	.align		4
        /*0034*/ 	.byte	0x02, 0x4a
	.zero		1
	.zero		1


	//----- nvinfo : EIATTR_EXIT_INSTR_OFFSETS
	.align		4
        /*0038*/ 	.byte	0x04, 0x1c
        /*003a*/ 	.short	(.L_172 - .L_171)


	//   ....[0]....
.L_171:
        /*003c*/ 	.word	0x000000f0


	//   ....[1]....
        /*0040*/ 	.word	0x00000130


	//----- nvinfo : EIATTR_CBANK_PARAM_SIZE
	.align		4
.L_172:
        /*0044*/ 	.byte	0x03, 0x19
        /*0046*/ 	.short	0x000c


	//----- nvinfo : EIATTR_PARAM_CBANK
	.align		4
        /*0048*/ 	.byte	0x04, 0x0a
        /*004a*/ 	.short	(.L_174 - .L_173)
	.align		4
.L_173:
        /*004c*/ 	.word	index@(.nv.constant0._ZN3cub18CUB_300001_SM_10006detail4scan20DeviceScanInitKernelINS0_13ScanTileStateIiLb1EEEEEvT_i)
        /*0050*/ 	.short	0x0380
        /*0052*/ 	.short	0x000c


	//----- nvinfo : EIATTR_SW_WAR
	.align		4
.L_174:
        /*0054*/ 	.byte	0x04, 0x36
        /*0056*/ 	.short	(.L_176 - .L_175)
.L_175:
        /*0058*/ 	.word	0x00000008
.L_176:


//--------------------- .nv.info._ZN3cub18CUB_300001_SM_10006detail11EmptyKernelIvEEvv --------------------------
	.section	.nv.info._ZN3cub18CUB_300001_SM_10006detail11EmptyKernelIvEEvv,"",@"SHT_CUDA_INFO"
	.sectionflags	@""
	.align	4


	//----- nvinfo : EIATTR_CUDA_API_VERSION
	.align		4
        /*0000*/ 	.byte	0x04, 0x37
        /*0002*/ 	.short	(.L_178 - .L_177)
.L_177:
        /*0004*/ 	.word	0x00000082


	//----- nvinfo : EIATTR_SPARSE_MMA_MASK
	.align		4
.L_178:
        /*0008*/ 	.byte	0x03, 0x50
        /*000a*/ 	.short	0x0000


	//----- nvinfo : EIATTR_MAXREG_COUNT
	.align		4
        /*000c*/ 	.byte	0x03, 0x1b
        /*000e*/ 	.short	0x00ff


	//----- nvinfo : EIATTR_MERCURY_ISA_VERSION
	.align		4
        /*0010*/ 	.byte	0x03, 0x5f
        /*0012*/ 	.short	0x0101


	//----- nvinfo : EIATTR_VRC_CTA_INIT_COUNT
	.align		4
        /*0014*/ 	.byte	0x02, 0x4a
	.zero		1
	.zero		1


	//----- nvinfo : EIATTR_EXIT_INSTR_OFFSETS
	.align		4
        /*0018*/ 	.byte	0x04, 0x1c
        /*001a*/ 	.short	(.L_180 - .L_179)


	//   ....[0]....
.L_179:
        /*001c*/ 	.word	0x00000010


	//----- nvinfo : EIATTR_SW_WAR
	.align		4
.L_180:
        /*0020*/ 	.byte	0x04, 0x36
        /*0022*/ 	.short	(.L_182 - .L_181)
.L_181:
        /*0024*/ 	.word	0x00000008
.L_182:


//--------------------- .nv.info._Z18kerel_bitonic_sortPfiPii --------------------------
	.section	.nv.info._Z18kerel_bitonic_sortPfiPii,"",@"SHT_CUDA_INFO"
	.sectionflags	@""
	.align	4


	//----- nvinfo : EIATTR_CUDA_API_VERSION
	.align		4
        /*0000*/ 	.byte	0x04, 0x37
        /*0002*/ 	.short	(.L_184 - .L_183)
.L_183:
        /*0004*/ 	.word	0x00000082


	//----- nvinfo : EIATTR_KPARAM_INFO
	.align		4
.L_184:
        /*0008*/ 	.byte	0x04, 0x17
        /*000a*/ 	.short	(.L_186 - .L_185)
.L_185:
        /*000c*/ 	.word	0x00000000
        /*0010*/ 	.short	0x0003
        /*0012*/ 	.short	0x0018
        /*0014*/ 	.byte	0x00, 0xf0, 0x11, 0x00


	//----- nvinfo : EIATTR_KPARAM_INFO
	.align		4
.L_186:
        /*0018*/ 	.byte	0x04, 0x17
        /*001a*/ 	.short	(.L_188 - .L_187)
.L_187:
        /*001c*/ 	.word	0x00000000
        /*0020*/ 	.short	0x0002
        /*0022*/ 	.short	0x0010
        /*0024*/ 	.byte	0x00, 0xf5, 0x21, 0x00


	//----- nvinfo : EIATTR_KPARAM_INFO
	.align		4
.L_188:
        /*0028*/ 	.byte	0x04, 0x17
        /*002a*/ 	.short	(.L_190 - .L_189)
.L_189:
        /*002c*/ 	.word	0x00000000
        /*0030*/ 	.short	0x0001
        /*0032*/ 	.short	0x0008
        /*0034*/ 	.byte	0x00, 0xf0, 0x11, 0x00


	//----- nvinfo : EIATTR_KPARAM_INFO
	.align		4
.L_190:
        /*0038*/ 	.byte	0x04, 0x17
        /*003a*/ 	.short	(.L_192 - .L_191)
.L_191:
        /*003c*/ 	.word	0x00000000
        /*0040*/ 	.short	0x0000
        /*0042*/ 	.short	0x0000
        /*0044*/ 	.byte	0x00, 0xf5, 0x21, 0x00


	//----- nvinfo : EIATTR_SPARSE_MMA_MASK
	.align		4
.L_192:
        /*0048*/ 	.byte	0x03, 0x50
        /*004a*/ 	.short	0x0000


	//----- nvinfo : EIATTR_MAXREG_COUNT
	.align		4
        /*004c*/ 	.byte	0x03, 0x1b
        /*004e*/ 	.short	0x00ff


	//----- nvinfo : EIATTR_NUM_BARRIERS
	.align		4
        /*0050*/ 	.byte	0x02, 0x4c
        /*0052*/ 	.byte	0x01
	.zero		1


	//----- nvinfo : EIATTR_MERCURY_ISA_VERSION
	.align		4
        /*0054*/ 	.byte	0x03, 0x5f
        /*0056*/ 	.short	0x0101


	//----- nvinfo : EIATTR_VRC_CTA_INIT_COUNT
	.align		4
        /*0058*/ 	.byte	0x02, 0x4a
	.zero		1
	.zero		1


	//----- nvinfo : EIATTR_EXIT_INSTR_OFFSETS
	.align		4
        /*005c*/ 	.byte	0x04, 0x1c
        /*005e*/ 	.short	(.L_194 - .L_193)


	//   ....[0]....
.L_193:
        /*0060*/ 	.word	0x000000a0


	//   ....[1]....
        /*0064*/ 	.word	0x00003f00


	//----- nvinfo : EIATTR_CRS_STACK_SIZE
	.align		4
.L_194:
        /*0068*/ 	.byte	0x04, 0x1e
        /*006a*/ 	.short	(.L_196 - .L_195)
.L_195:
        /*006c*/ 	.word	0x00000000


	//----- nvinfo : EIATTR_CBANK_PARAM_SIZE
	.align		4
.L_196:
        /*0070*/ 	.byte	0x03, 0x19
        /*0072*/ 	.short	0x001c


	//----- nvinfo : EIATTR_PARAM_CBANK
	.align		4
        /*0074*/ 	.byte	0x04, 0x0a
        /*0076*/ 	.short	(.L_198 - .L_197)
	.align		4
.L_197:
        /*0078*/ 	.word	index@(.nv.constant0._Z18kerel_bitonic_sortPfiPii)
        /*007c*/ 	.short	0x0380
        /*007e*/ 	.short	0x001c


	//----- nvinfo : EIATTR_SW_WAR
	.align		4
.L_198:
        /*0080*/ 	.byte	0x04, 0x36
        /*0082*/ 	.short	(.L_200 - .L_199)
.L_199:
        /*0084*/ 	.word	0x00000008
.L_200:


//--------------------- .nv.info._Z15kernel_pre_sortPfPiS_iffi --------------------------
	.section	.nv.info._Z15kernel_pre_sortPfPiS_iffi,"",@"SHT_CUDA_INFO"
	.sectionflags	@""
	.align	4


	//----- nvinfo : EIATTR_CUDA_API_VERSION
	.align		4
        /*0000*/ 	.byte	0x04, 0x37
        /*0002*/ 	.short	(.L_202 - .L_201)
.L_201:
        /*0004*/ 	.word	0x00000082


	//----- nvinfo : EIATTR_KPARAM_INFO
	.align		4
.L_202:
        /*0008*/ 	.byte	0x04, 0x17
        /*000a*/ 	.short	(.L_204 - .L_203)
.L_203:
        /*000c*/ 	.word	0x00000000
        /*0010*/ 	.short	0x0006
        /*0012*/ 	.short	0x0024
        /*0014*/ 	.byte	0x00, 0xf0, 0x11, 0x00


	//----- nvinfo : EIATTR_KPARAM_INFO
	.align		4
.L_204:
        /*0018*/ 	.byte	0x04, 0x17
        /*001a*/ 	.short	(.L_206 - .L_205)
.L_205:
        /*001c*/ 	.word	0x00000000
        /*0020*/ 	.short	0x0005
        /*0022*/ 	.short	0x0020
        /*0024*/ 	.byte	0x00, 0xf0, 0x11, 0x00


	//----- nvinfo : EIATTR_KPARAM_INFO
	.align		4
.L_206:
        /*0028*/ 	.byte	0x04, 0x17
        /*002a*/ 	.short	(.L_208 - .L_207)
.L_207:
        /*002c*/ 	.word	0x00000000
        /*0030*/ 	.short	0x0004
        /*0032*/ 	.short	0x001c
        /*0034*/ 	.byte	0x00, 0xf0, 0x11, 0x00


	//----- nvinfo : EIATTR_KPARAM_INFO
	.align		4
.L_208:
        /*0038*/ 	.byte	0x04, 0x17
        /*003a*/ 	.short	(.L_210 - .L_209)
.L_209:
        /*003c*/ 	.word	0x00000000
        /*0040*/ 	.short	0x0003
        /*0042*/ 	.short	0x0018
        /*0044*/ 	.byte	0x00, 0xf0, 0x11, 0x00


	//----- nvinfo : EIATTR_KPARAM_INFO
	.align		4
.L_210:
        /*0048*/ 	.byte	0x04, 0x17
        /*004a*/ 	.short	(.L_212 - .L_211)
.L_211:
        /*004c*/ 	.word	0x00000000
        /*0050*/ 	.short	0x0002
        /*0052*/ 	.short	0x0010
        /*0054*/ 	.byte	0x00, 0xf5, 0x21, 0x00


	//----- nvinfo : EIATTR_KPARAM_INFO
	.align		4
.L_212:
        /*0058*/ 	.byte	0x04, 0x17
        /*005a*/ 	.short	(.L_214 - .L_213)
.L_213:
        /*005c*/ 	.word	0x00000000
        /*0060*/ 	.short	0x0001
        /*0062*/ 	.short	0x0008
        /*0064*/ 	.byte	0x00, 0xf5, 0x21, 0x00


	//----- nvinfo : EIATTR_KPARAM_INFO
	.align		4
.L_214:
        /*0068*/ 	.byte	0x04, 0x17
        /*006a*/ 	.short	(.L_216 - .L_215)
.L_215:
        /*006c*/ 	.word	0x00000000
        /*0070*/ 	.short	0x0000
        /*0072*/ 	.short	0x0000
        /*0074*/ 	.byte	0x00, 0xf5, 0x21, 0x00


	//----- nvinfo : EIATTR_SPARSE_MMA_MASK
	.align		4
.L_216:
        /*0078*/ 	.byte	0x03, 0x50
        /*007a*/ 	.short	0x0000


	//----- nvinfo : EIATTR_MAXREG_COUNT
	.align		4
        /*007c*/ 	.byte	0x03, 0x1b
        /*007e*/ 	.short	0x00ff


	//----- nvinfo : EIATTR_MERCURY_ISA_VERSION
	.align		4
        /*0080*/ 	.byte	0x03, 0x5f
        /*0082*/ 	.short	0x0101


	//----- nvinfo : EIATTR_VRC_CTA_INIT_COUNT
	.align		4
        /*0084*/ 	.byte	0x02, 0x4a
	.zero		1
	.zero		1


	//----- nvinfo : EIATTR_EXIT_INSTR_OFFSETS
	.align		4
        /*0088*/ 	.byte	0x04, 0x1c
        /*008a*/ 	.short	(.L_218 - .L_217)


	//   ....[0]....
.L_217:
        /*008c*/ 	.word	0x00000090


	//   ....[1]....
        /*0090*/ 	.word	0x00000590


	//   ....[2]....
        /*0094*/ 	.word	0x00000ca0


	//----- nvinfo : EIATTR_CRS_STACK_SIZE
	.align		4
.L_218:
        /*0098*/ 	.byte	0x04, 0x1e
        /*009a*/ 	.short	(.L_220 - .L_219)
.L_219:
        /*009c*/ 	.word	0x00000000


	//----- nvinfo : EIATTR_CBANK_PARAM_SIZE
	.align		4
.L_220:
        /*00a0*/ 	.byte	0x03, 0x19
        /*00a2*/ 	.short	0x0028


	//----- nvinfo : EIATTR_PARAM_CBANK
	.align		4
        /*00a4*/ 	.byte	0x04, 0x0a
        /*00a6*/ 	.short	(.L_222 - .L_221)
	.align		4
.L_221:
        /*00a8*/ 	.word	index@(.nv.constant0._Z15kernel_pre_sortPfPiS_iffi)
        /*00ac*/ 	.short	0x0380
        /*00ae*/ 	.short	0x0028


	//----- nvinfo : EIATTR_SW_WAR
	.align		4
.L_222:
        /*00b0*/ 	.byte	0x04, 0x36
        /*00b2*/ 	.short	(.L_224 - .L_223)
.L_223:
        /*00b4*/ 	.word	0x00000008
.L_224:


//--------------------- .nv.info._Z11kernel_histPfPiiffi --------------------------
	.section	.nv.info._Z11kernel_histPfPiiffi,"",@"SHT_CUDA_INFO"
	.sectionflags	@""
	.align	4


	//----- nvinfo : EIATTR_CUDA_API_VERSION
	.align		4
        /*0000*/ 	.byte	0x04, 0x37
        /*0002*/ 	.short	(.L_226 - .L_225)
.L_225:
        /*0004*/ 	.word	0x00000082


	//----- nvinfo : EIATTR_KPARAM_INFO
	.align		4
.L_226:
        /*0008*/ 	.byte	0x04, 0x17
        /*000a*/ 	.short	(.L_228 - .L_227)
.L_227:
        /*000c*/ 	.word	0x00000000
        /*0010*/ 	.short	0x0005
        /*0012*/ 	.short	0x001c
        /*0014*/ 	.byte	0x00, 0xf0, 0x11, 0x00


	//----- nvinfo : EIATTR_KPARAM_INFO
	.align		4
.L_228:
        /*0018*/ 	.byte	0x04, 0x17
        /*001a*/ 	.short	(.L_230 - .L_229)
.L_229:
        /*001c*/ 	.word	0x00000000
        /*0020*/ 	.short	0x0004
        /*0022*/ 	.short	0x0018
        /*0024*/ 	.byte	0x00, 0xf0, 0x11, 0x00


	//----- nvinfo : EIATTR_KPARAM_INFO
	.align		4
.L_230:
        /*0028*/ 	.byte	0x04, 0x17
        /*002a*/ 	.short	(.L_232 - .L_231)
.L_231:
        /*002c*/ 	.word	0x00000000
        /*0030*/ 	.short	0x0003
        /*0032*/ 	.short	0x0014
        /*0034*/ 	.byte	0x00, 0xf0, 0x11, 0x00


	//----- nvinfo : EIATTR_KPARAM_INFO
	.align		4
.L_232:
        /*0038*/ 	.byte	0x04, 0x17
        /*003a*/ 	.short	(.L_234 - .L_233)
.L_233:
        /*003c*/ 	.word	0x00000000
        /*0040*/ 	.short	0x0002
        /*0042*/ 	.short	0x0010
        /*0044*/ 	.byte	0x00, 0xf0, 0x11, 0x00


	//----- nvinfo : EIATTR_KPARAM_INFO
	.align		4
.L_234:
        /*0048*/ 	.byte	0x04, 0x17
        /*004a*/ 	.short	(.L_236 - .L_235)
.L_235:
        /*004c*/ 	.word	0x00000000
        /*0050*/ 	.short	0x0001
        /*0052*/ 	.short	0x0008
        /*0054*/ 	.byte	0x00, 0xf5, 0x21, 0x00


	//----- nvinfo : EIATTR_KPARAM_INFO
	.align		4
.L_236:
        /*0058*/ 	.byte	0x04, 0x17
        /*005a*/ 	.short	(.L_238 - .L_237)
.L_237:
        /*005c*/ 	.word	0x00000000
        /*0060*/ 	.short	0x0000
        /*0062*/ 	.short	0x0000
        /*0064*/ 	.byte	0x00, 0xf5, 0x21, 0x00


	//----- nvinfo : EIATTR_SPARSE_MMA_MASK
	.align		4
.L_238:
        /*0068*/ 	.byte	0x03, 0x50
        /*006a*/ 	.short	0x0000


	//----- nvinfo : EIATTR_MAXREG_COUNT
	.align		4
        /*006c*/ 	.byte	0x03, 0x1b
        /*006e*/ 	.short	0x00ff


	//----- nvinfo : EIATTR_MERCURY_ISA_VERSION
	.align		4
        /*0070*/ 	.byte	0x03, 0x5f
        /*0072*/ 	.short	0x0101


	//----- nvinfo : EIATTR_VRC_CTA_INIT_COUNT
	.align		4
        /*0074*/ 	.byte	0x02, 0x4a
	.zero		1
	.zero		1


	//----- nvinfo : EIATTR_EXIT_INSTR_OFFSETS
	.align		4
        /*0078*/ 	.byte	0x04, 0x1c
        /*007a*/ 	.short	(.L_240 - .L_239)


	//   ....[0]....
.L_239:
        /*007c*/ 	.word	0x00000090


	//   ....[1]....
        /*0080*/ 	.word	0x00000550


	//   ....[2]....
        /*0084*/ 	.word	0x00000be0


	//----- nvinfo : EIATTR_CRS_STACK_SIZE
	.align		4
.L_240:
        /*0088*/ 	.byte	0x04, 0x1e
        /*008a*/ 	.short	(.L_242 - .L_241)
.L_241:
        /*008c*/ 	.word	0x00000000


	//----- nvinfo : EIATTR_CBANK_PARAM_SIZE
	.align		4
.L_242:
        /*0090*/ 	.byte	0x03, 0x19
        /*0092*/ 	.short	0x0020


	//----- nvinfo : EIATTR_PARAM_CBANK
	.align		4
        /*0094*/ 	.byte	0x04, 0x0a
        /*0096*/ 	.short	(.L_244 - .L_243)
	.align		4
.L_243:
        /*0098*/ 	.word	index@(.nv.constant0._Z11kernel_histPfPiiffi)
        /*009c*/ 	.short	0x0380
        /*009e*/ 	.short	0x0020


	//----- nvinfo : EIATTR_SW_WAR
	.align		4
.L_244:
        /*00a0*/ 	.byte	0x04, 0x36
        /*00a2*/ 	.short	(.L_246 - .L_245)
.L_245:
        /*00a4*/ 	.word	0x00000008
.L_246:


//--------------------- .nv.info._Z17kernel_reduce_minPfiS_ --------------------------
	.section	.nv.info._Z17kernel_reduce_minPfiS_,"",@"SHT_CUDA_INFO"
	.sectionflags	@""
	.align	4


	//----- nvinfo : EIATTR_CUDA_API_VERSION
	.align		4
        /*0000*/ 	.byte	0x04, 0x37
        /*0002*/ 	.short	(.L_248 - .L_247)
.L_247:
        /*0004*/ 	.word	0x00000082


	//----- nvinfo : EIATTR_KPARAM_INFO
	.align		4
.L_248:
        /*0008*/ 	.byte	0x04, 0x17
        /*000a*/ 	.short	(.L_250 - .L_249)
.L_249:
        /*000c*/ 	.word	0x00000000
        /*0010*/ 	.short	0x0002
        /*0012*/ 	.short	0x0010
        /*0014*/ 	.byte	0x00, 0xf5, 0x21, 0x00


	//----- nvinfo : EIATTR_KPARAM_INFO
	.align		4
.L_250:
        /*0018*/ 	.byte	0x04, 0x17
        /*001a*/ 	.short	(.L_252 - .L_251)
.L_251:
        /*001c*/ 	.word	0x00000000
        /*0020*/ 	.short	0x0001
        /*0022*/ 	.short	0x0008
        /*0024*/ 	.byte	0x00, 0xf0, 0x11, 0x00


	//----- nvinfo : EIATTR_KPARAM_INFO
	.align		4
.L_252:
        /*0028*/ 	.byte	0x04, 0x17
        /*002a*/ 	.short	(.L_254 - .L_253)
.L_253:
        /*002c*/ 	.word	0x00000000
        /*0030*/ 	.short	0x0000
        /*0032*/ 	.short	0x0000
        /*0034*/ 	.byte	0x00, 0xf5, 0x21, 0x00


	//----- nvinfo : EIATTR_SPARSE_MMA_MASK
	.align		4
.L_254:
        /*0038*/ 	.byte	0x03, 0x50
        /*003a*/ 	.short	0x0000


	//----- nvinfo : EIATTR_MAXREG_COUNT
	.align		4
        /*003c*/ 	.byte	0x03, 0x1b
        /*003e*/ 	.short	0x00ff


	//----- nvinfo : EIATTR_NUM_BARRIERS
	.align		4
        /*0040*/ 	.byte	0x02, 0x4c
        /*0042*/ 	.byte	0x01
	.zero		1


	//----- nvinfo : EIATTR_MERCURY_ISA_VERSION
	.align		4
        /*0044*/ 	.byte	0x03, 0x5f
        /*0046*/ 	.short	0x0101


	//----- nvinfo : EIATTR_VRC_CTA_INIT_COUNT
	.align		4
        /*0048*/ 	.byte	0x02, 0x4a
	.zero		1
	.zero		1


	//----- nvinfo : EIATTR_EXIT_INSTR_OFFSETS
	.align		4
        /*004c*/ 	.byte	0x04, 0x1c
        /*004e*/ 	.short	(.L_256 - .L_255)


	//   ....[0]....
.L_255:
        /*0050*/ 	.word	0x000000b0


	//   ....[1]....
        /*0054*/ 	.word	0x00000560


	//----- nvinfo : EIATTR_CRS_STACK_SIZE
	.align		4
.L_256:
        /*0058*/ 	.byte	0x04, 0x1e
        /*005a*/ 	.short	(.L_258 - .L_257)
.L_257:
        /*005c*/ 	.word	0x00000000


	//----- nvinfo : EIATTR_CBANK_PARAM_SIZE
	.align		4
.L_258:
        /*0060*/ 	.byte	0x03, 0x19
        /*0062*/ 	.short	0x0018


	//----- nvinfo : EIATTR_PARAM_CBANK
	.align		4
        /*0064*/ 	.byte	0x04, 0x0a
        /*0066*/ 	.short	(.L_260 - .L_259)
	.align		4
.L_259:
        /*0068*/ 	.word	index@(.nv.constant0._Z17kernel_reduce_minPfiS_)
        /*006c*/ 	.short	0x0380
        /*006e*/ 	.short	0x0018


	//----- nvinfo : EIATTR_SW_WAR
	.align		4
.L_260:
        /*0070*/ 	.byte	0x04, 0x36
        /*0072*/ 	.short	(.L_262 - .L_261)
.L_261:
        /*0074*/ 	.word	0x00000008
.L_262:


//--------------------- .nv.info._Z17kernel_reduce_maxPfiS_ --------------------------
	.section	.nv.info._Z17kernel_reduce_maxPfiS_,"",@"SHT_CUDA_INFO"
	.sectionflags	@""
	.align	4


	//----- nvinfo : EIATTR_CUDA_API_VERSION
	.align		4
        /*0000*/ 	.byte	0x04, 0x37
        /*0002*/ 	.short	(.L_264 - .L_263)
.L_263:
        /*0004*/ 	.word	0x00000082


	//----- nvinfo : EIATTR_KPARAM_INFO
	.align		4
.L_264:
        /*0008*/ 	.byte	0x04, 0x17
        /*000a*/ 	.short	(.L_266 - .L_265)
.L_265:
        /*000c*/ 	.word	0x00000000
        /*0010*/ 	.short	0x0002
        /*0012*/ 	.short	0x0010
        /*0014*/ 	.byte	0x00, 0xf5, 0x21, 0x00


	//----- nvinfo : EIATTR_KPARAM_INFO
	.align		4
.L_266:
        /*0018*/ 	.byte	0x04, 0x17
        /*001a*/ 	.short	(.L_268 - .L_267)
.L_267:
        /*001c*/ 	.word	0x00000000
        /*0020*/ 	.short	0x0001
        /*0022*/ 	.short	0x0008
        /*0024*/ 	.byte	0x00, 0xf0, 0x11, 0x00


	//----- nvinfo : EIATTR_KPARAM_INFO
	.align		4
.L_268:
        /*0028*/ 	.byte	0x04, 0x17
        /*002a*/ 	.short	(.L_270 - .L_269)
.L_269:
        /*002c*/ 	.word	0x00000000
        /*0030*/ 	.short	0x0000
        /*0032*/ 	.short	0x0000
        /*0034*/ 	.byte	0x00, 0xf5, 0x21, 0x00


	//----- nvinfo : EIATTR_SPARSE_MMA_MASK
	.align		4
.L_270:
        /*0038*/ 	.byte	0x03, 0x50
        /*003a*/ 	.short	0x0000


	//----- nvinfo : EIATTR_MAXREG_COUNT
	.align		4
        /*003c*/ 	.byte	0x03, 0x1b
        /*003e*/ 	.short	0x00ff


	//----- nvinfo : EIATTR_NUM_BARRIERS
	.align		4
        /*0040*/ 	.byte	0x02, 0x4c
        /*0042*/ 	.byte	0x01
	.zero		1


	//----- nvinfo : EIATTR_MERCURY_ISA_VERSION
	.align		4
        /*0044*/ 	.byte	0x03, 0x5f
        /*0046*/ 	.short	0x0101


	//----- nvinfo : EIATTR_VRC_CTA_INIT_COUNT
	.align		4
        /*0048*/ 	.byte	0x02, 0x4a
	.zero		1
	.zero		1


	//----- nvinfo : EIATTR_EXIT_INSTR_OFFSETS
	.align		4
        /*004c*/ 	.byte	0x04, 0x1c
        /*004e*/ 	.short	(.L_272 - .L_271)


	//   ....[0]....
.L_271:
        /*0050*/ 	.word	0x000000b0


	//   ....[1]....
        /*0054*/ 	.word	0x00000560


	//----- nvinfo : EIATTR_CRS_STACK_SIZE
	.align		4
.L_272:
        /*0058*/ 	.byte	0x04, 0x1e
        /*005a*/ 	.short	(.L_274 - .L_273)
.L_273:
        /*005c*/ 	.word	0x00000000


	//----- nvinfo : EIATTR_CBANK_PARAM_SIZE
	.align		4
.L_274:
        /*0060*/ 	.byte	0x03, 0x19
        /*0062*/ 	.short	0x0018


	//----- nvinfo : EIATTR_PARAM_CBANK
	.align		4
        /*0064*/ 	.byte	0x04, 0x0a
        /*0066*/ 	.short	(.L_276 - .L_275)
	.align		4
.L_275:
        /*0068*/ 	.word	index@(.nv.constant0._Z17kernel_reduce_maxPfiS_)
        /*006c*/ 	.short	0x0380
        /*006e*/ 	.short	0x0018


	//----- nvinfo : EIATTR_SW_WAR
	.align		4
.L_276:
        /*0070*/ 	.byte	0x04, 0x36
        /*0072*/ 	.short	(.L_278 - .L_277)
.L_277:
        /*0074*/ 	.word	0x00000008
.L_278:


//--------------------- .nv.callgraph             --------------------------
	.section	.nv.callgraph,"",@"SHT_CUDA_CALLGRAPH"
	.align	4
	.sectionentsize	8
	.align		4
        /*0000*/ 	.word	0x00000000
	.align		4
        /*0004*/ 	.word	0xffffffff
	.align		4
        /*0008*/ 	.word	0x00000000
	.align		4
        /*000c*/ 	.word	0xfffffffe
	.align		4
        /*0010*/ 	.word	0x00000000
	.align		4
        /*0014*/ 	.word	0xfffffffd
	.align		4
        /*0018*/ 	.word	0x00000000
	.align		4
        /*001c*/ 	.word	0xfffffffc


//--------------------- .nv.constant4             --------------------------
	.section	.nv.constant4,"a",@progbits
	.align	8
	.align		8
.nv.constant4:
        /*0000*/ 	.dword	_ZN34_INTERNAL_058a9a40_4_k_cu_1e5db3554cuda3std3__45__cpo5beginE
	.align		8
        /*0008*/ 	.dword	_ZN34_INTERNAL_058a9a40_4_k_cu_1e5db3554cuda3std3__45__cpo3endE
	.align		8
        /*0010*/ 	.dword	_ZN34_INTERNAL_058a9a40_4_k_cu_1e5db3554cuda3std3__45__cpo6cbeginE
	.align		8
        /*0018*/ 	.dword	_ZN34_INTERNAL_058a9a40_4_k_cu_1e5db3554cuda3std3__45__cpo4cendE
	.align		8
        /*0020*/ 	.dword	_ZN34_INTERNAL_058a9a40_4_k_cu_1e5db3554cuda3std3__45__cpo6rbeginE
	.align		8
        /*0028*/ 	.dword	_ZN34_INTERNAL_058a9a40_4_k_cu_1e5db3554cuda3std3__45__cpo4rendE
	.align		8
        /*0030*/ 	.dword	_ZN34_INTERNAL_058a9a40_4_k_cu_1e5db3554cuda3std3__45__cpo7crbeginE
	.align		8
        /*0038*/ 	.dword	_ZN34_INTERNAL_058a9a40_4_k_cu_1e5db3554cuda3std3__45__cpo5crendE
	.align		8
        /*0040*/ 	.dword	_ZN34_INTERNAL_058a9a40_4_k_cu_1e5db3554cuda3std3__436_GLOBAL__N__058a9a40_4_k_cu_1e5db3556ignoreE
	.align		8
        /*0048*/ 	.dword	_ZN34_INTERNAL_058a9a40_4_k_cu_1e5db3554cuda3std3__419piecewise_constructE
	.align		8
        /*0050*/ 	.dword	_ZN34_INTERNAL_058a9a40_4_k_cu_1e5db3554cuda3std3__48in_placeE
	.align		8
        /*0058*/ 	.dword	_ZN34_INTERNAL_058a9a40_4_k_cu_1e5db3554cuda3std3__420unreachable_sentinelE
	.align		8
        /*0060*/ 	.dword	_ZN34_INTERNAL_058a9a40_4_k_cu_1e5db3554cuda3std3__47nulloptE
	.align		8
        /*0068*/ 	.dword	_ZN34_INTERNAL_058a9a40_4_k_cu_1e5db3554cuda3std3__48unexpectE
	.align		8
        /*0070*/ 	.dword	_ZN34_INTERNAL_058a9a40_4_k_cu_1e5db3554cuda3std6ranges3__45__cpo4swapE
	.align		8
        /*0078*/ 	.dword	_ZN34_INTERNAL_058a9a40_4_k_cu_1e5db3554cuda3std6ranges3__45__cpo9iter_moveE
	.align		8
        /*0080*/ 	.dword	_ZN34_INTERNAL_058a9a40_4_k_cu_1e5db3554cuda3std6ranges3__45__cpo5beginE
	.align		8
        /*0088*/ 	.dword	_ZN34_INTERNAL_058a9a40_4_k_cu_1e5db3554cuda3std6ranges3__45__cpo3endE
	.align		8
        /*0090*/ 	.dword	_ZN34_INTERNAL_058a9a40_4_k_cu_1e5db3554cuda3std6ranges3__45__cpo6cbeginE
	.align		8
        /*0098*/ 	.dword	_ZN34_INTERNAL_058a9a40_4_k_cu_1e5db3554cuda3std6ranges3__45__cpo4cendE
	.align		8
        /*00a0*/ 	.dword	_ZN34_INTERNAL_058a9a40_4_k_cu_1e5db3554cuda3std6ranges3__45__cpo7advanceE
	.align		8
        /*00a8*/ 	.dword	_ZN34_INTERNAL_058a9a40_4_k_cu_1e5db3554cuda3std6ranges3__45__cpo9iter_swapE
	.align		8
        /*00b0*/ 	.dword	_ZN34_INTERNAL_058a9a40_4_k_cu_1e5db3554cuda3std6ranges3__45__cpo4nextE
	.align		8
        /*00b8*/ 	.dword	_ZN34_INTERNAL_058a9a40_4_k_cu_1e5db3554cuda3std6ranges3__45__cpo4prevE
	.align		8
        /*00c0*/ 	.dword	_ZN34_INTERNAL_058a9a40_4_k_cu_1e5db3554cuda3std6ranges3__45__cpo4dataE
	.align		8
        /*00c8*/ 	.dword	_ZN34_INTERNAL_058a9a40_4_k_cu_1e5db3554cuda3std6ranges3__45__cpo5cdataE
	.align		8
        /*00d0*/ 	.dword	_ZN34_INTERNAL_058a9a40_4_k_cu_1e5db3554cuda3std6ranges3__45__cpo4sizeE
	.align		8
        /*00d8*/ 	.dword	_ZN34_INTERNAL_058a9a40_4_k_cu_1e5db3554cuda3std6ranges3__45__cpo5ssizeE
	.align		8
        /*00e0*/ 	.dword	_ZN34_INTERNAL_058a9a40_4_k_cu_1e5db3554cuda3std6ranges3__45__cpo8distanceE
	.align		8
        /*00e8*/ 	.dword	_ZN34_INTERNAL_058a9a40_4_k_cu_1e5db3556thrust24THRUST_300001_SM_1000_NS8cuda_cub3parE
	.align		8
        /*00f0*/ 	.dword	_ZN34_INTERNAL_058a9a40_4_k_cu_1e5db3556thrust24THRUST_300001_SM_1000_NS8cuda_cub10par_nosyncE
	.align		8
        /*00f8*/ 	.dword	_ZN34_INTERNAL_058a9a40_4_k_cu_1e5db3556thrust24THRUST_300001_SM_1000_NS6system6detail10sequential3seqE
	.align		8
        /*0100*/ 	.dword	_ZN34_INTERNAL_058a9a40_4_k_cu_1e5db3556thrust24THRUST_300001_SM_1000_NS6system3cpp3parE
	.align		8
        /*0108*/ 	.dword	_ZN34_INTERNAL_058a9a40_4_k_cu_1e5db3556thrust24THRUST_300001_SM_1000_NS12placeholders2_1E
	.align		8
        /*0110*/ 	.dword	_ZN34_INTERNAL_058a9a40_4_k_cu_1e5db3556thrust24THRUST_300001_SM_1000_NS12placeholders2_2E
	.align		8
        /*0118*/ 	.dword	_ZN34_INTERNAL_058a9a40_4_k_cu_1e5db3556thrust24THRUST_300001_SM_1000_NS12placeholders2_3E
	.align		8
        /*0120*/ 	.dword	_ZN34_INTERNAL_058a9a40_4_k_cu_1e5db3556thrust24THRUST_300001_SM_1000_NS12placeholders2_4E
	.align		8
        /*0128*/ 	.dword	_ZN34_INTERNAL_058a9a40_4_k_cu_1e5db3556thrust24THRUST_300001_SM_1000_NS12placeholders2_5E
	.align		8
        /*0130*/ 	.dword	_ZN34_INTERNAL_058a9a40_4_k_cu_1e5db3556thrust24THRUST_300001_SM_1000_NS12placeholders2_6E
	.align		8
        /*0138*/ 	.dword	_ZN34_INTERNAL_058a9a40_4_k_cu_1e5db3556thrust24THRUST_300001_SM_1000_NS12placeholders2_7E
	.align		8
        /*0140*/ 	.dword	_ZN34_INTERNAL_058a9a40_4_k_cu_1e5db3556thrust24THRUST_300001_SM_1000_NS12placeholders2_8E
	.align		8
        /*0148*/ 	.dword	_ZN34_INTERNAL_058a9a40_4_k_cu_1e5db3556thrust24THRUST_300001_SM_1000_NS12placeholders2_9E
	.align		8
        /*0150*/ 	.dword	_ZN34_INTERNAL_058a9a40_4_k_cu_1e5db3556thrust24THRUST_300001_SM_1000_NS12placeholders3_10E
	.align		8
        /*0158*/ 	.dword	_ZN34_INTERNAL_058a9a40_4_k_cu_1e5db3556thrust24THRUST_300001_SM_1000_NS3seqE
	.align		8
        /*0160*/ 	.dword	_ZN34_INTERNAL_058a9a40_4_k_cu_1e5db3556thrust24THRUST_300001_SM_1000_NS6deviceE


//--------------------- .text._ZN3cub18CUB_300001_SM_10006detail4scan16DeviceScanKernelINS2_10policy_hubIiiimN4cuda3std3__44plusIvEEE10Policy1000EN6thrust24THRUST_300001_SM_1000_NS10device_ptrIiEESF_NS0_13ScanTileStateIiLb1EEES9_NS0_8NullTypeEmiLb0ESI_EEvT0_T1_T2_iT3_T4_T5_ --------------------------
	.section	.text._ZN3cub18CUB_300001_SM_10006detail4scan16DeviceScanKernelINS2_10policy_hubIiiimN4cuda3std3__44plusIvEEE10Policy1000EN6thrust24THRUST_300001_SM_1000_NS10device_ptrIiEESF_NS0_13ScanTileStateIiLb1EEES9_NS0_8NullTypeEmiLb0ESI_EEvT0_T1_T2_iT3_T4_T5_,"ax",@progbits
	.align	128
        .global         _ZN3cub18CUB_300001_SM_10006detail4scan16DeviceScanKernelINS2_10policy_hubIiiimN4cuda3std3__44plusIvEEE10Policy1000EN6thrust24THRUST_300001_SM_1000_NS10device_ptrIiEESF_NS0_13ScanTileStateIiLb1EEES9_NS0_8NullTypeEmiLb0ESI_EEvT0_T1_T2_iT3_T4_T5_
        .type           _ZN3cub18CUB_300001_SM_10006detail4scan16DeviceScanKernelINS2_10policy_hubIiiimN4cuda3std3__44plusIvEEE10Policy1000EN6thrust24THRUST_300001_SM_1000_NS10device_ptrIiEESF_NS0_13ScanTileStateIiLb1EEES9_NS0_8NullTypeEmiLb0ESI_EEvT0_T1_T2_iT3_T4_T5_,@function
        .size           _ZN3cub18CUB_300001_SM_10006detail4scan16DeviceScanKernelINS2_10policy_hubIiiimN4cuda3std3__44plusIvEEE10Policy1000EN6thrust24THRUST_300001_SM_1000_NS10device_ptrIiEESF_NS0_13ScanTileStateIiLb1EEES9_NS0_8NullTypeEmiLb0ESI_EEvT0_T1_T2_iT3_T4_T5_,(.L_x_417 - _ZN3cub18CUB_300001_SM_10006detail4scan16DeviceScanKernelINS2_10policy_hubIiiimN4cuda3std3__44plusIvEEE10Policy1000EN6thrust24THRUST_300001_SM_1000_NS10device_ptrIiEESF_NS0_13ScanTileStateIiLb1EEES9_NS0_8NullTypeEmiLb0ESI_EEvT0_T1_T2_iT3_T4_T5_)
        .other          _ZN3cub18CUB_300001_SM_10006detail4scan16DeviceScanKernelINS2_10policy_hubIiiimN4cuda3std3__44plusIvEEE10Policy1000EN6thrust24THRUST_300001_SM_1000_NS10device_ptrIiEESF_NS0_13ScanTileStateIiLb1EEES9_NS0_8NullTypeEmiLb0ESI_EEvT0_T1_T2_iT3_T4_T5_,@"STO_CUDA_ENTRY STV_DEFAULT"
_ZN3cub18CUB_300001_SM_10006detail4scan16DeviceScanKernelINS2_10policy_hubIiiimN4cuda3std3__44plusIvEEE10Policy1000EN6thrust24THRUST_300001_SM_1000_NS10device_ptrIiEESF_NS0_13ScanTileStateIiLb1EEES9_NS0_8NullTypeEmiLb0ESI_EEvT0_T1_T2_iT3_T4_T5_:
.text._ZN3cub18CUB_300001_SM_10006detail4scan16DeviceScanKernelINS2_10policy_hubIiiimN4cuda3std3__44plusIvEEE10Policy1000EN6thrust24THRUST_300001_SM_1000_NS10device_ptrIiEESF_NS0_13ScanTileStateIiLb1EEES9_NS0_8NullTypeEmiLb0ESI_EEvT0_T1_T2_iT3_T4_T5_:
[----:B------:R-:W-:Y:S08]  /*0000*/  LDC R1, c[0x0][0x37c] ;  /* 0x0000df00ff017b82 */ /* 0x000ff00000000800 */
[----:B------:R-:W0:Y:S01]  /*0010*/  S2UR UR6, SR_CTAID.X ;  /* 0x00000000000679c3 */ /* 0x000e220000002500 */
[----:B------:R-:W0:Y:S01]  /*0020*/  LDCU UR4, c[0x0][0x398] ;  /* 0x00007300ff0477ac */ /* 0x000e220008000800 */
[----:B------:R-:W1:Y:S01]  /*0030*/  LDCU.64 UR8, c[0x0][0x3a0] ;  /* 0x00007400ff0877ac */ /* 0x000e620008000a00 */
[----:B------:R-:W2:Y:S01]  /*0040*/  LDCU.64 UR12, c[0x0][0x358] ;  /* 0x00006b00ff0c77ac */ /* 0x000ea20008000a00 */
[----:B0-----:R-:W-:-:S04]  /*0050*/  UIADD3 UR6, UPT, UPT, UR6, UR4, URZ ;  /* 0x0000000406067290 */ /* 0x001fc8000fffe0ff */
[----:B------:R-:W-:-:S04]  /*0060*/  UIMAD.WIDE UR10, UR6, 0x1ee0, URZ ;  /* 0x00001ee0060a78a5 */ /* 0x000fc8000f8e02ff */
[----:B-1----:R-:W-:-:S04]  /*0070*/  UIADD3 UR7, UP0, UPT, -UR10, UR8, URZ ;  /* 0x000000080a077290 */ /* 0x002fc8000ff1e1ff */
[----:B------:R-:W-:Y:S02]  /*0080*/  UIADD3.X UR4, UPT, UPT, ~UR11, UR9, URZ, UP0, !UPT ;  /* 0x000000090b047290 */ /* 0x000fe400087fe5ff */
[----:B------:R-:W-:-:S04]  /*0090*/  UISETP.GE.U32.AND UP0, UPT, UR7, 0x1ee1, UPT ;  /* 0x00001ee10700788c */ /* 0x000fc8000bf06070 */
[----:B------:R-:W-:-:S09]  /*00a0*/  UISETP.GE.U32.AND.EX UP0, UPT, UR4, URZ, UPT, UP0 ;  /* 0x000000ff0400728c */ /* 0x000fd2000bf06100 */
[----:B--2---:R-:W-:Y:S05]  /*00b0*/  BRA.U !UP0, `(.L_x_0) ;  /* 0x0000001d08047547 */ /* 0x004fea000b800000 */
[----:B------:R-:W0:Y:S01]  /*00c0*/  S2R R36, SR_TID.X ;  /* 0x0000000000247919 */ /* 0x000e220000002100 */
[----:B------:R-:W1:Y:S01]  /*00d0*/  LDCU.64 UR4, c[0x0][0x380] ;  /* 0x00007000ff0477ac */ /* 0x000e620008000a00 */
[C---:B0-----:R-:W-:Y:S02]  /*00e0*/  LOP3.LUT R0, R36.reuse, 0x1f, RZ, 0xc0, !PT ;  /* 0x0000001f24007812 */ /* 0x041fe400078ec0ff */
[----:B------:R-:W-:-:S05]  /*00f0*/  LOP3.LUT R3, R36, 0x3e0, RZ, 0xc0, !PT ;  /* 0x000003e024037812 */ /* 0x000fca00078ec0ff */
[----:B------:R-:W-:-:S05]  /*0100*/  IMAD R0, R3, 0x13, R0 ;  /* 0x0000001303007824 */ /* 0x000fca00078e0200 */
[----:B------:R-:W-:-:S05]  /*0110*/  IADD3 R0, P0, PT, R0, UR10, RZ ;  /* 0x0000000a00007c10 */ /* 0x000fca000ff1e0ff */
[----:B------:R-:W-:Y:S02]  /*0120*/  IMAD.X R41, RZ, RZ, UR11, P0 ;  /* 0x0000000bff297e24 */ /* 0x000fe400080e06ff */
[----:B------:R-:W-:-:S03]  /*0130*/  IMAD.SHL.U32 R42, R0, 0x4, RZ ;  /* 0x00000004002a7824 */ /* 0x000fc600078e00ff */
[----:B------:R-:W-:Y:S02]  /*0140*/  SHF.L.U64.HI R41, R0, 0x2, R41 ;  /* 0x0000000200297819 */ /* 0x000fe40000010229 */
[----:B-1----:R-:W-:-:S04]  /*0150*/  IADD3 R2, P0, PT, R42, UR4, RZ ;  /* 0x000000042a027c10 */ /* 0x002fc8000ff1e0ff */
[----:B------:R-:W-:-:S05]  /*0160*/  IADD3.X R3, PT, PT, R41, UR5, RZ, P0, !PT ;  /* 0x0000000529037c10 */ /* 0x000fca00087fe4ff */
[----:B------:R-:W2:Y:S04]  /*0170*/  LDG.E R5, desc[UR12][R2.64] ;  /* 0x0000000c02057981 */ /* 0x000ea8000c1e1900 */
[----:B------:R-:W3:Y:S04]  /*0180*/  LDG.E R7, desc[UR12][R2.64+0x80] ;  /* 0x0000800c02077981 */ /* 0x000ee8000c1e1900 */
[----:B------:R-:W4:Y:S04]  /*0190*/  LDG.E R9, desc[UR12][R2.64+0x100] ;  /* 0x0001000c02097981 */ /* 0x000f28000c1e1900 */
[----:B------:R-:W5:Y:S04]  /*01a0*/  LDG.E R11, desc[UR12][R2.64+0x180] ;  /* 0x0001800c020b7981 */ /* 0x000f68000c1e1900 */
        /* <DEDUP_REMOVED lines=14> */
[----:B------:R-:W5:Y:S01]  /*0290*/  LDG.E R0, desc[UR12][R2.64+0x900] ;  /* 0x0009000c02007981 */ /* 0x000f62000c1e1900 */
[----:B------:R-:W0:Y:S01]  /*02a0*/  S2UR UR5, SR_CgaCtaId ;  /* 0x00000000000579c3 */ /* 0x000e220000008800 */
[----:B------:R-:W-:Y:S01]  /*02b0*/  SHF.R.U32.HI R32, RZ, 0x5, R36 ;  /* 0x00000005ff207819 */ /* 0x000fe20000011624 */
[----:B------:R-:W-:Y:S01]  /*02c0*/  UMOV UR4, 0x400 ;  /* 0x0000040000047882 */ /* 0x000fe20000000000 */
[----:B------:R-:W1:Y:S01]  /*02d0*/  S2R R44, SR_LANEID ;  /* 0x00000000002c7919 */ /* 0x000e620000000000 */
[----:B------:R-:W-:Y:S01]  /*02e0*/  UISETP.NE.AND UP0, UPT, UR6, URZ, UPT ;  /* 0x000000ff0600728c */ /* 0x000fe2000bf05270 */
[----:B------:R-:W-:Y:S01]  /*02f0*/  BSSY.RECONVERGENT B0, `(.L_x_1) ;  /* 0x000014b000007945 */ /* 0x000fe20003800200 */
[----:B0-----:R-:W-:Y:S01]  /*0300*/  ULEA UR4, UR5, UR4, 0x18 ;  /* 0x0000000405047291 */ /* 0x001fe2000f8ec0ff */
[----:B-1----:R-:W-:-:S05]  /*0310*/  IMAD R28, R32, 0x260, R44 ;  /* 0x00000260201c7824 */ /* 0x002fca00078e022c */
[----:B------:R-:W-:-:S05]  /*0320*/  LEA R28, R28, UR4, 0x2 ;  /* 0x000000041c1c7c11 */ /* 0x000fca000f8e10ff */
[----:B------:R-:W-:Y:S01]  /*0330*/  IMAD R27, R44, 0x48, R28 ;  /* 0x000000482c1b7824 */ /* 0x000fe200078e021c */
[----:B--2---:R0:W-:Y:S04]  /*0340*/  STS [R28], R5 ;  /* 0x000000051c007388 */ /* 0x0041e80000000800 */
[----:B---3--:R0:W-:Y:S04]  /*0350*/  STS [R28+0x80], R7 ;  /* 0x000080071c007388 */ /* 0x0081e80000000800 */
[----:B----4-:R0:W-:Y:S04]  /*0360*/  STS [R28+0x100], R9 ;  /* 0x000100091c007388 */ /* 0x0101e80000000800 */
[----:B-----5:R0:W-:Y:S04]  /*0370*/  STS [R28+0x180], R11 ;  /* 0x0001800b1c007388 */ /* 0x0201e80000000800 */
[----:B------:R0:W-:Y:S04]  /*0380*/  STS [R28+0x200], R13 ;  /* 0x0002000d1c007388 */ /* 0x0001e80000000800 */
        /* <DEDUP_REMOVED lines=13> */
[----:B------:R0:W-:Y:S01]  /*0460*/  STS [R28+0x900], R0 ;  /* 0x000900001c007388 */ /* 0x0001e20000000800 */
[----:B------:R-:W-:-:S03]  /*0470*/  NOP ;  /* 0x0000000000007918 */ /* 0x000fc60000000000 */
[----:B------:R0:W1:Y:S04]  /*0480*/  LDS R26, [R27] ;  /* 0x000000001b1a7984 */ /* 0x0000680000000800 */
[----:B------:R0:W2:Y:S04]  /*0490*/  LDS R25, [R27+0x4] ;  /* 0x000004001b197984 */ /* 0x0000a80000000800 */
[----:B------:R0:W3:Y:S04]  /*04a0*/  LDS R24, [R27+0x8] ;  /* 0x000008001b187984 */ /* 0x0000e80000000800 */
[----:B------:R0:W4:Y:S04]  /*04b0*/  LDS R40, [R27+0xc] ;  /* 0x00000c001b287984 */ /* 0x0001280000000800 */
[----:B------:R0:W0:Y:S04]  /*04c0*/  LDS R39, [R27+0x10] ;  /* 0x000010001b277984 */ /* 0x0000280000000800 */
        /* <DEDUP_REMOVED lines=13> */
[----:B------:R0:W0:Y:S01]  /*05a0*/  LDS R0, [R27+0x48] ;  /* 0x000048001b007984 */ /* 0x0000220000000800 */
[----:B------:R-:W-:Y:S06]  /*05b0*/  BAR.SYNC.DEFER_BLOCKING 0x0 ;  /* 0x0000000000007b1d */ /* 0x000fec0000010000 */
[----:B-1234-:R-:W-:Y:S05]  /*05c0*/  BRA.U UP0, `(.L_x_2) ;  /* 0x0000000500247547 */ /* 0x01efea000b800000 */
[----:B------:R-:W-:Y:S02]  /*05d0*/  IADD3 R8, PT, PT, R24, R25, R26 ;  /* 0x0000001918087210 */ /* 0x000fe40007ffe01a */
[----:B------:R-:W-:Y:S02]  /*05e0*/  ISETP.NE.AND P1, PT, R44, 0x1f, PT ;  /* 0x0000001f2c00780c */ /* 0x000fe40003f25270 */
[----:B0-----:R-:W-:Y:S02]  /*05f0*/  IADD3 R8, PT, PT, R39, R40, R8 ;  /* 0x0000002827087210 */ /* 0x001fe40007ffe008 */
[----:B------:R-:W-:Y:S02]  /*0600*/  ISETP.GE.U32.AND P2, PT, R36, 0x20, PT ;  /* 0x000000202400780c */ /* 0x000fe40003f46070 */
[----:B------:R-:W-:Y:S02]  /*0610*/  IADD3 R8, PT, PT, R30, R31, R8 ;  /* 0x0000001f1e087210 */ /* 0x000fe40007ffe008 */
[----:B------:R-:W-:-:S02]  /*0620*/  ISETP.NE.AND P3, PT, R44, RZ, PT ;  /* 0x000000ff2c00720c */ /* 0x000fc40003f65270 */
[----:B------:R-:W-:-:S03]  /*0630*/  IADD3 R8, PT, PT, R23, R29, R8 ;  /* 0x0000001d17087210 */ /* 0x000fc60007ffe008 */
[----:B------:R-:W-:Y:S02]  /*0640*/  @!P1 LEA R37, R32, UR4, 0x2 ;  /* 0x0000000420259c11 */ /* 0x000fe4000f8e10ff */
[----:B------:R-:W-:-:S04]  /*0650*/  IADD3 R8, PT, PT, R21, R22, R8 ;  /* 0x0000001615087210 */ /* 0x000fc80007ffe008 */
[----:B------:R-:W-:-:S04]  /*0660*/  IADD3 R8, PT, PT, R7, R20, R8 ;  /* 0x0000001407087210 */ /* 0x000fc80007ffe008 */
[----:B------:R-:W-:-:S04]  /*0670*/  IADD3 R8, PT, PT, R5, R6, R8 ;  /* 0x0000000605087210 */ /* 0x000fc80007ffe008 */
[----:B------:R-:W-:-:S04]  /*0680*/  IADD3 R33, PT, PT, R3, R4, R8 ;  /* 0x0000000403217210 */ /* 0x000fc80007ffe008 */
[----:B------:R-:W-:-:S05]  /*0690*/  IADD3 R33, PT, PT, R0, R2, R33 ;  /* 0x0000000200217210 */ /* 0x000fca0007ffe021 */
[----:B------:R-:W0:Y:S02]  /*06a0*/  SHFL.UP P0, R8, R33, 0x1, RZ ;  /* 0x0420000021087989 */ /* 0x000e2400000000ff */
[----:B0-----:R-:W-:-:S05]  /*06b0*/  @P0 IMAD.IADD R8, R33, 0x1, R8 ;  /* 0x0000000121080824 */ /* 0x001fca00078e0208 */
[----:B------:R-:W0:Y:S02]  /*06c0*/  SHFL.UP P0, R13, R8, 0x2, RZ ;  /* 0x04400000080d7989 */ /* 0x000e2400000000ff */
[----:B0-----:R-:W-:-:S05]  /*06d0*/  @P0 IMAD.IADD R13, R8, 0x1, R13 ;  /* 0x00000001080d0824 */ /* 0x001fca00078e020d */
[----:B------:R-:W0:Y:S02]  /*06e0*/  SHFL.UP P0, R16, R13, 0x4, RZ ;  /* 0x048000000d107989 */ /* 0x000e2400000000ff */
[----:B0-----:R-:W-:-:S05]  /*06f0*/  @P0 IMAD.IADD R16, R13, 0x1, R16 ;  /* 0x000000010d100824 */ /* 0x001fca00078e0210 */
[----:B------:R-:W0:Y:S02]  /*0700*/  SHFL.UP P0, R35, R16, 0x8, RZ ;  /* 0x0500000010237989 */ /* 0x000e2400000000ff */
[----:B0-----:R-:W-:-:S05]  /*0710*/  @P0 IMAD.IADD R35, R16, 0x1, R35 ;  /* 0x0000000110230824 */ /* 0x001fca00078e0223 */
[----:B------:R-:W0:Y:S02]  /*0720*/  SHFL.UP P0, R34, R35, 0x10, RZ ;  /* 0x0600000023227989 */ /* 0x000e2400000000ff */
[----:B0-----:R-:W-:Y:S01]  /*0730*/  @P0 IMAD.IADD R34, R35, 0x1, R34 ;  /* 0x0000000123220824 */ /* 0x001fe200078e0222 */
[----:B------:R-:W-:-:S03]  /*0740*/  ISETP.NE.AND P0, PT, R32, 0x2, PT ;  /* 0x000000022000780c */ /* 0x000fc60003f05270 */
[----:B------:R-:W-:Y:S01]  /*0750*/  IMAD.IADD R33, R34, 0x1, -R33 ;  /* 0x0000000122217824 */ /* 0x000fe200078e0a21 */
[----:B------:R-:W-:Y:S01]  /*0760*/  @!P1 STS [R37+0x10], R34 ;  /* 0x0000102225009388 */ /* 0x000fe20000000800 */
[----:B------:R-:W-:Y:S01]  /*0770*/  BAR.SYNC.DEFER_BLOCKING 0x0 ;  /* 0x0000000000007b1d */ /* 0x000fe20000010000 */
[----:B------:R-:W-:-:S05]  /*0780*/  ISETP.NE.AND P1, PT, R32, 0x9, PT ;  /* 0x000000092000780c */ /* 0x000fca0003f25270 */
[----:B------:R-:W0:Y:S04]  /*0790*/  LDS.128 R8, [UR4+0x10] ;  /* 0x00001004ff087984 */ /* 0x000e280008000c00 */
[----:B------:R-:W1:Y:S04]  /*07a0*/  LDS.128 R12, [UR4+0x20] ;  /* 0x00002004ff0c7984 */ /* 0x000e680008000c00 */
[----:B------:R-:W2:Y:S01]  /*07b0*/  LDS.128 R16, [UR4+0x30] ;  /* 0x00003004ff107984 */ /* 0x000ea20008000c00 */
[----:B0-----:R-:W-:-:S04]  /*07c0*/  IMAD.IADD R9, R8, 0x1, R9 ;  /* 0x0000000108097824 */ /* 0x001fc800078e0209 */
[----:B------:R-:W-:Y:S01]  /*07d0*/  IMAD.IADD R10, R10, 0x1, R9 ;  /* 0x000000010a0a7824 */ /* 0x000fe200078e0209 */
[----:B------:R-:W-:Y:S02]  /*07e0*/  SEL R8, R9, R8, !P0 ;  /* 0x0000000809087207 */ /* 0x000fe40004000000 */
[----:B------:R-:W-:Y:S01]  /*07f0*/  ISETP.NE.AND P0, PT, R32, 0x3, PT ;  /* 0x000000032000780c */ /* 0x000fe20003f05270 */
[----:B------:R-:W-:Y:S01]  /*0800*/  IMAD.IADD R11, R11, 0x1, R10 ;  /* 0x000000010b0b7824 */ /* 0x000fe200078e020a */
[----:B------:R-:W-:Y:S02]  /*0810*/  SEL R9, R33, RZ, P3 ;  /* 0x000000ff21097207 */ /* 0x000fe40001800000 */
[----:B------:R-:W-:Y:S01]  /*0820*/  SEL R8, R10, R8, !P0 ;  /* 0x000000080a087207 */ /* 0x000fe20004000000 */
[----:B-1----:R-:W-:Y:S01]  /*0830*/  IMAD.IADD R12, R11, 0x1, R12 ;  /* 0x000000010b0c7824 */ /* 0x002fe200078e020c */
[----:B------:R-:W-:-:S03]  /*0840*/  ISETP.NE.AND P0, PT, R32, 0x4, PT ;  /* 0x000000042000780c */ /* 0x000fc60003f05270 */
[----:B------:R-:W-:Y:S01]  /*0850*/  IMAD.IADD R13, R13, 0x1, R12 ;  /* 0x000000010d0d7824 */ /* 0x000fe200078e020c */
[----:B------:R-:W-:Y:S02]  /*0860*/  SEL R8, R11, R8, !P0 ;  /* 0x000000080b087207 */ /* 0x000fe40004000000 */
[----:B------:R-:W-:Y:S01]  /*0870*/  ISETP.NE.AND P0, PT, R32, 0x5, PT ;  /* 0x000000052000780c */ /* 0x000fe20003f05270 */
[----:B------:R-:W-:-:S03]  /*0880*/  IMAD.IADD R14, R14, 0x1, R13 ;  /* 0x000000010e0e7824 */ /* 0x000fc600078e020d */
[----:B------:R-:W-:Y:S01]  /*0890*/  SEL R8, R12, R8, !P0 ;  /* 0x000000080c087207 */ /* 0x000fe20004000000 */
[----:B------:R-:W-:Y:S01]  /*08a0*/  IMAD.IADD R15, R15, 0x1, R14 ;  /* 0x000000010f0f7824 */ /* 0x000fe200078e020e */
[----:B------:R-:W-:-:S03]  /*08b0*/  ISETP.NE.AND P0, PT, R32, 0x6, PT ;  /* 0x000000062000780c */ /* 0x000fc60003f05270 */
[----:B--2---:R-:W-:Y:S01]  /*08c0*/  IMAD.IADD R16, R15, 0x1, R16 ;  /* 0x000000010f107824 */ /* 0x004fe200078e0210 */
[----:B------:R-:W-:Y:S02]  /*08d0*/  SEL R8, R13, R8, !P0 ;  /* 0x000000080d087207 */ /* 0x000fe40004000000 */
[----:B------:R-:W-:Y:S01]  /*08e0*/  ISETP.NE.AND P0, PT, R32, 0x7, PT ;  /* 0x000000072000780c */ /* 0x000fe20003f05270 */
[----:B------:R-:W-:-:S03]  /*08f0*/  IMAD.IADD R17, R17, 0x1, R16 ;  /* 0x0000000111117824 */ /* 0x000fc600078e0210 */
[----:B------:R-:W-:Y:S01]  /*0900*/  SEL R8, R14, R8, !P0 ;  /* 0x000000080e087207 */ /* 0x000fe20004000000 */
[----:B------:R-:W-:Y:S01]  /*0910*/  IMAD.IADD R18, R18, 0x1, R17 ;  /* 0x0000000112127824 */ /* 0x000fe200078e0211 */
[----:B------:R-:W-:-:S03]  /*0920*/  ISETP.NE.AND P0, PT, R32, 0x8, PT ;  /* 0x000000082000780c */ /* 0x000fc60003f05270 */
[----:B------:R-:W-:Y:S01]  /*0930*/  IMAD.IADD R19, R19, 0x1, R18 ;  /* 0x0000000113137824 */ /* 0x000fe200078e0212 */
[----:B------:R-:W-:Y:S02]  /*0940*/  SEL R8, R15, R8, !P0 ;  /* 0x000000080f087207 */ /* 0x000fe40004000000 */
[----:B------:R-:W-:Y:S02]  /*0950*/  ISETP.NE.AND P0, PT, R32, 0xa, PT ;  /* 0x0000000a2000780c */ /* 0x000fe40003f05270 */
[----:B------:R-:W-:Y:S02]  /*0960*/  SEL R8, R16, R8, !P1 ;  /* 0x0000000810087207 */ /* 0x000fe40004800000 */
[C---:B------:R-:W-:Y:S02]  /*0970*/  ISETP.NE.AND P1, PT, R32.reuse, 0xb, PT ;  /* 0x0000000b2000780c */ /* 0x040fe40003f25270 */
[----:B------:R-:W-:Y:S02]  /*0980*/  SEL R8, R17, R8, !P0 ;  /* 0x0000000811087207 */ /* 0x000fe40004000000 */
[----:B------:R-:W-:-:S02]  /*0990*/  ISETP.NE.AND P0, PT, R32, 0xc, PT ;  /* 0x0000000c2000780c */ /* 0x000fc40003f05270 */
[----:B------:R-:W-:Y:S02]  /*09a0*/  SEL R8, R18, R8, !P1 ;  /* 0x0000000812087207 */ /* 0x000fe40004800000 */
[----:B------:R-:W-:Y:S02]  /*09b0*/  ISETP.NE.AND P1, PT, R36, RZ, PT ;  /* 0x000000ff2400720c */ /* 0x000fe40003f25270 */
[----:B------:R-:W-:-:S05]  /*09c0*/  SEL R8, R19, R8, !P0 ;  /* 0x0000000813087207 */ /* 0x000fca0004000000 */
[----:B------:R-:W-:-:S06]  /*09d0*/  @P2 IMAD.IADD R33, R8, 0x1, R9 ;  /* 0x0000000108212824 */ /* 0x000fcc00078e0209 */
[----:B------:R-:W-:Y:S05]  /*09e0*/  @P1 BRA `(.L_x_3) ;  /* 0x0000000c006c1947 */ /* 0x000fea0003800000 */
[----:B------:R-:W0:Y:S01]  /*09f0*/  LDS R12, [UR4+0x40] ;  /* 0x00004004ff0c7984 */ /* 0x000e220008000800 */
[----:B------:R-:W1:Y:S01]  /*0a00*/  LDC.64 R10, c[0x0][0x390] ;  /* 0x0000e400ff0a7b82 */ /* 0x000e620000000a00 */
[----:B------:R-:W-:Y:S02]  /*0a10*/  IMAD.MOV.U32 R8, RZ, RZ, 0x65 ;  /* 0x00000065ff087424 */ /* 0x000fe400078e00ff */
[----:B------:R-:W-:Y:S02]  /*0a20*/  IMAD.MOV.U32 R33, RZ, RZ, RZ ;  /* 0x000000ffff217224 */ /* 0x000fe400078e00ff */
[----:B0-----:R-:W-:-:S05]  /*0a30*/  IMAD.IADD R9, R19, 0x1, R12 ;  /* 0x0000000113097824 */ /* 0x001fca00078e020c */
[----:B-1----:R0:W-:Y:S01]  /*0a40*/  ST.E.64.STRONG.GPU desc[UR12][R10.64+0x100], R8 ;  /* 0x000100080a007985 */ /* 0x0021e2000c10fb0c */
[----:B------:R-:W-:Y:S05]  /*0a50*/  BRA `(.L_x_3) ;  /* 0x0000000c00507947 */ /* 0x000fea0003800000 */
.L_x_2:
[----:B------:R-:W-:Y:S02]  /*0a60*/  IADD3 R8, PT, PT, R24, R25, R26 ;  /* 0x0000001918087210 */ /* 0x000fe40007ffe01a */
[C---:B------:R-:W-:Y:S02]  /*0a70*/  ISETP.NE.AND P1, PT, R44.reuse, 0x1f, PT ;  /* 0x0000001f2c00780c */ /* 0x040fe40003f25270 */
[----:B0-----:R-:W-:Y:S02]  /*0a80*/  IADD3 R8, PT, PT, R39, R40, R8 ;  /* 0x0000002827087210 */ /* 0x001fe40007ffe008 */
[----:B------:R-:W-:Y:S02]  /*0a90*/  ISETP.NE.AND P2, PT, R44, RZ, PT ;  /* 0x000000ff2c00720c */ /* 0x000fe40003f45270 */
[----:B------:R-:W-:-:S04]  /*0aa0*/  IADD3 R8, PT, PT, R30, R31, R8 ;  /* 0x0000001f1e087210 */ /* 0x000fc80007ffe008 */
        /* <DEDUP_REMOVED lines=37> */
[----:B------:R-:W-:Y:S01]  /*0d00*/  IMAD.IADD R14, R14, 0x1, R13 ;  /* 0x000000010e0e7824 */ /* 0x000fe200078e020d */
[----:B------:R-:W0:Y:S02]  /*0d10*/  LDS R11, [UR4+0x40] ;  /* 0x00004004ff0b7984 */ /* 0x000e240008000800 */
        /* <DEDUP_REMOVED lines=12> */
[----:B------:R-:W-:-:S04]  /*0de0*/  ISETP.NE.AND P0, PT, R32, 0x9, PT ;  /* 0x000000092000780c */ /* 0x000fc80003f05270 */
[----:B------:R-:W-:Y:S02]  /*0df0*/  SEL R8, R16, R8, !P0 ;  /* 0x0000000810087207 */ /* 0x000fe40004000000 */
[----:B------:R-:W-:-:S04]  /*0e00*/  ISETP.NE.AND P0, PT, R32, 0xa, PT ;  /* 0x0000000a2000780c */ /* 0x000fc80003f05270 */
[----:B------:R-:W-:Y:S02]  /*0e10*/  SEL R8, R17, R8, !P0 ;  /* 0x0000000811087207 */ /* 0x000fe40004000000 */
[----:B------:R-:W-:-:S04]  /*0e20*/  ISETP.NE.AND P0, PT, R32, 0xb, PT ;  /* 0x0000000b2000780c */ /* 0x000fc80003f05270 */
[----:B------:R-:W-:Y:S02]  /*0e30*/  SEL R8, R18, R8, !P0 ;  /* 0x0000000812087207 */ /* 0x000fe40004000000 */
[C---:B------:R-:W-:Y:S01]  /*0e40*/  ISETP.GT.U32.AND P0, PT, R36.reuse, 0x1f, PT ;  /* 0x0000001f2400780c */ /* 0x040fe20003f04070 */
[C---:B0-----:R-:W-:Y:S01]  /*0e50*/  IMAD.IADD R11, R19.reuse, 0x1, R11 ;  /* 0x00000001130b7824 */ /* 0x041fe200078e020b */
[----:B------:R-:W-:Y:S02]  /*0e60*/  SEL R8, R19, R8, !P1 ;  /* 0x0000000813087207 */ /* 0x000fe40004800000 */
[----:B------:R-:W-:-:S03]  /*0e70*/  ISETP.GE.U32.AND P1, PT, R36, 0x20, PT ;  /* 0x000000202400780c */ /* 0x000fc60003f26070 */
[----:B------:R-:W-:-:S05]  /*0e80*/  IMAD.IADD R8, R8, 0x1, R9 ;  /* 0x0000000108087824 */ /* 0x000fca00078e0209 */
[----:B------:R-:W-:Y:S01]  /*0e90*/  SEL R43, R33, R8, !P1 ;  /* 0x00000008212b7207 */ /* 0x000fe20004800000 */
[----:B------:R-:W-:Y:S06]  /*0ea0*/  @P0 BRA `(.L_x_4) ;  /* 0x0000000800140947 */ /* 0x000fec0003800000 */
[----:B------:R-:W0:Y:S01]  /*0eb0*/  LDC.64 R16, c[0x0][0x390] ;  /* 0x0000e400ff107b82 */ /* 0x000e220000000a00 */
[----:B------:R-:W-:Y:S01]  /*0ec0*/  ISETP.NE.AND P1, PT, R36, RZ, PT ;  /* 0x000000ff2400720c */ /* 0x000fe20003f25270 */
[----:B------:R-:W-:Y:S01]  /*0ed0*/  IMAD.U32 R13, RZ, RZ, UR6 ;  /* 0x00000006ff0d7e24 */ /* 0x000fe2000f8e00ff */
[----:B------:R-:W-:-:S05]  /*0ee0*/  LOP3.LUT R18, RZ, R36, RZ, 0x33, !PT ;  /* 0x00000024ff127212 */ /* 0x000fca00078e33ff */
[----:B------:R-:W-:-:S06]  /*0ef0*/  VIADD R18, R18, UR6 ;  /* 0x0000000612127c36 */ /* 0x000fcc0008000000 */
[----:B------:R-:W-:Y:S01]  /*0f00*/  @!P1 IMAD.MOV.U32 R10, RZ, RZ, 0x64 ;  /* 0x00000064ff0a9424 */ /* 0x000fe200078e00ff */
[----:B------:R1:W-:Y:S01]  /*0f10*/  @!P1 STS [UR4+0xc], R11 ;  /* 0x00000c0bff009988 */ /* 0x0003e20008000804 */
[----:B0-----:R-:W-:-:S04]  /*0f20*/  IMAD.WIDE R12, R13, 0x8, R16 ;  /* 0x000000080d0c7825 */ /* 0x001fc800078e0210 */
[----:B------:R-:W-:Y:S01]  /*0f30*/  IMAD.WIDE R16, R18, 0x8, R16 ;  /* 0x0000000812107825 */ /* 0x000fe200078e0210 */
[----:B------:R1:W-:Y:S01]  /*0f40*/  @!P1 ST.E.64.STRONG.GPU desc[UR12][R12.64+0x100], R10 ;  /* 0x0001000a0c009985 */ /* 0x0003e2000c10fb0c */
[----:B------:R-:W-:Y:S05]  /*0f50*/  NANOSLEEP 0x226 ;  /* 0x000002260000795d */ /* 0x000fea0003800000 */
[----:B------:R-:W2:Y:S01]  /*0f60*/  LD.E.64.STRONG.GPU R14, desc[UR12][R16.64+0x100] ;  /* 0x0001000c100e7980 */ /* 0x000ea2000c10fb00 */
[----:B------:R-:W-:Y:S01]  /*0f70*/  UMOV UR5, 0xffffffff ;  /* 0xffffffff00057882 */ /* 0x000fe20000000000 */
[----:B--2---:R-:W-:Y:S02]  /*0f80*/  ISETP.NE.AND P0, PT, R14, 0x63, PT ;  /* 0x000000630e00780c */ /* 0x004fe40003f05270 */
[----:B-1----:R-:W-:Y:S11]  /*0f90*/  BRA.DIV UR5, `(.L_x_5) ;  /* 0x0000002e05dc7947 */ /* 0x002ff6000b800000 */
[----:B------:R-:W-:-:S13]  /*0fa0*/  VOTE.ANY P0, !P0 ;  /* 0x0000000000ff7806 */ /* 0x000fda0004000100 */
.L_x_34:
[----:B------:R-:W-:Y:S05]  /*0fb0*/  @!P0 BRA `(.L_x_6) ;  /* 0x0000000000248947 */ /* 0x000fea0003800000 */
[----:B------:R-:W-:-:S07]  /*0fc0*/  IMAD.MOV.U32 R9, RZ, RZ, 0x1de ;  /* 0x000001deff097424 */ /* 0x000fce00078e00ff */
.L_x_8:
[----:B------:R-:W-:Y:S05]  /*0fd0*/  NANOSLEEP R9 ;  /* 0x000000090000735d */ /* 0x000fea0003800000 */
[----:B------:R-:W2:Y:S01]  /*0fe0*/  LD.E.64.STRONG.GPU R14, desc[UR12][R16.64+0x100] ;  /* 0x0001000c100e7980 */ /* 0x000ea2000c10fb00 */
[----:B------:R-:W-:Y:S01]  /*0ff0*/  UMOV UR5, 0xffffffff ;  /* 0xffffffff00057882 */ /* 0x000fe20000000000 */
[----:B------:R-:W-:Y:S02]  /*1000*/  SHF.R.U32.HI R9, RZ, 0x1, R9 ;  /* 0x00000001ff097819 */ /* 0x000fe40000011609 */
[----:B--2---:R-:W-:Y:S01]  /*1010*/  ISETP.NE.AND P0, PT, R14, 0x63, PT ;  /* 0x000000630e00780c */ /* 0x004fe20003f05270 */
[----:B------:R-:W-:-:S12]  /*1020*/  BRA.DIV UR5, `(.L_x_7) ;  /* 0x0000002e05d87947 */ /* 0x000fd8000b800000 */
[----:B------:R-:W-:-:S13]  /*1030*/  VOTE.ANY P0, !P0 ;  /* 0x0000000000ff7806 */ /* 0x000fda0004000100 */
.L_x_37:
[----:B------:R-:W-:Y:S05]  /*1040*/  @P0 BRA `(.L_x_8) ;  /* 0xfffffffc00e00947 */ /* 0x000fea000383ffff */
.L_x_6:
[----:B------:R-:W-:Y:S01]  /*1050*/  UMOV UR5, 0xffffffff ;  /* 0xffffffff00057882 */ /* 0x000fe20000000000 */
[----:B------:R-:W-:Y:S02]  /*1060*/  ISETP.NE.AND P2, PT, R14, 0x65, PT ;  /* 0x000000650e00780c */ /* 0x000fe40003f45270 */
[----:B------:R-:W-:Y:S11]  /*1070*/  BRA.DIV UR5, `(.L_x_9) ;  /* 0x0000002e05e47947 */ /* 0x000ff6000b800000 */
[----:B------:R-:W0:Y:S01]  /*1080*/  S2R R45, SR_GEMASK ;  /* 0x00000000002d7919 */ /* 0x000e220000003c00 */
[----:B------:R-:W-:Y:S01]  /*1090*/  VOTE.ANY R8, PT, !P2 ;  /* 0x0000000000087806 */ /* 0x000fe200050e0100 */
[C---:B------:R-:W-:Y:S02]  /*10a0*/  VIADD R33, R44.reuse, 0x2 ;  /* 0x000000022c217836 */ /* 0x040fe40000000000 */
[C---:B------:R-:W-:Y:S02]  /*10b0*/  VIADD R32, R44.reuse, 0x4 ;  /* 0x000000042c207836 */ /* 0x040fe40000000000 */
[C---:B------:R-:W-:Y:S02]  /*10c0*/  VIADD R19, R44.reuse, 0x8 ;  /* 0x000000082c137836 */ /* 0x040fe40000000000 */
[----:B------:R-:W-:Y:S01]  /*10d0*/  VIADD R34, R44, 0x10 ;  /* 0x000000102c227836 */ /* 0x000fe20000000000 */
[----:B0-----:R-:W-:-:S05]  /*10e0*/  LOP3.LUT R8, R8, 0x80000000, R45, 0xec, !PT ;  /* 0x8000000008087812 */ /* 0x001fca00078eec2d */
[----:B------:R-:W-:-:S05]  /*10f0*/  VIADD R9, R8, 0xffffffff ;  /* 0xffffffff08097836 */ /* 0x000fca0000000000 */
[----:B------:R-:W-:-:S04]  /*1100*/  LOP3.LUT R9, R8, R9, RZ, 0xc, !PT ;  /* 0x0000000908097212 */ /* 0x000fc800078e0cff */
[----:B------:R0:W1:Y:S02]  /*1110*/  POPC R38, R9 ;  /* 0x0000000900267309 */ /* 0x0000640000000000 */
[----:B0-----:R-:W0:Y:S01]  /*1120*/  LDC.64 R8, c[0x0][0x390] ;  /* 0x0000e400ff087b82 */ /* 0x001e220000000a00 */
[----:B-1----:R-:W1:Y:S01]  /*1130*/  SHFL.DOWN PT, R16, R15, 0x1, R38 ;  /* 0x082000000f107989 */ /* 0x002e6200000e0026 */
[-C--:B------:R-:W-:Y:S02]  /*1140*/  ISETP.GE.AND P0, PT, R44, R38.reuse, PT ;  /* 0x000000262c00720c */ /* 0x080fe40003f06270 */
[-C--:B------:R-:W-:Y:S02]  /*1150*/  ISETP.GT.AND P2, PT, R34, R38.reuse, PT ;  /* 0x000000262200720c */ /* 0x080fe40003f44270 */
[----:B-1----:R-:W-:Y:S02]  /*1160*/  SEL R16, R16, RZ, !P0 ;  /* 0x000000ff10107207 */ /* 0x002fe40004000000 */
[----:B------:R-:W-:-:S03]  /*1170*/  ISETP.GT.AND P0, PT, R33, R38, PT ;  /* 0x000000262100720c */ /* 0x000fc60003f04270 */
[----:B------:R-:W-:-:S05]  /*1180*/  IMAD.IADD R17, R16, 0x1, R15 ;  /* 0x0000000110117824 */ /* 0x000fca00078e020f */
[----:B------:R-:W1:Y:S02]  /*1190*/  SHFL.DOWN PT, R16, R17, 0x2, R38 ;  /* 0x0840000011107989 */ /* 0x000e6400000e0026 */
[----:B-1----:R-:W-:Y:S02]  /*11a0*/  SEL R16, R16, RZ, !P0 ;  /* 0x000000ff10107207 */ /* 0x002fe40004000000 */
[----:B------:R-:W-:-:S03]  /*11b0*/  ISETP.GT.AND P0, PT, R32, R38, PT ;  /* 0x000000262000720c */ /* 0x000fc60003f04270 */
[----:B------:R-:W-:-:S05]  /*11c0*/  IMAD.IADD R35, R17, 0x1, R16 ;  /* 0x0000000111237824 */ /* 0x000fca00078e0210 */
[----:B------:R-:W1:Y:S02]  /*11d0*/  SHFL.DOWN PT, R16, R35, 0x4, R38 ;  /* 0x0880000023107989 */ /* 0x000e6400000e0026 */
[----:B-1----:R-:W-:Y:S02]  /*11e0*/  SEL R16, R16, RZ, !P0 ;  /* 0x000000ff10107207 */ /* 0x002fe40004000000 */
[----:B------:R-:W-:-:S03]  /*11f0*/  ISETP.GT.AND P0, PT, R19, R38, PT ;  /* 0x000000261300720c */ /* 0x000fc60003f04270 */
[----:B------:R-:W-:Y:S01]  /*1200*/  IMAD.IADD R37, R35, 0x1, R16 ;  /* 0x0000000123257824 */ /* 0x000fe200078e0210 */
[----:B0-----:R-:W-:-:S04]  /*1210*/  IADD3 R35, P3, PT, R8, 0x100, RZ ;  /* 0x0000010008237810 */ /* 0x001fc80007f7e0ff */
[----:B------:R-:W0:Y:S02]  /*1220*/  SHFL.DOWN PT, R16, R37, 0x8, R38 ;  /* 0x0900000025107989 */ /* 0x000e2400000e0026 */
[----:B0-----:R-:W-:Y:S02]  /*1230*/  SEL R16, R16, RZ, !P0 ;  /* 0x000000ff10107207 */ /* 0x001fe40004000000 */
[----:B------:R-:W-:-:S03]  /*1240*/  ISETP.NE.AND P0, PT, R14, 0x65, PT ;  /* 0x000000650e00780c */ /* 0x000fc60003f05270 */
[----:B------:R-:W-:Y:S02]  /*1250*/  IMAD.IADD R17, R37, 0x1, R16 ;  /* 0x0000000125117824 */ /* 0x000fe400078e0210 */
[----:B------:R-:W-:-:S03]  /*1260*/  IMAD.X R37, RZ, RZ, R9, P3 ;  /* 0x000000ffff257224 */ /* 0x000fc600018e0609 */
[----:B------:R-:W0:Y:S05]  /*1270*/  SHFL.DOWN PT, R16, R17, 0x10, R38 ;  /* 0x0a00000011107989 */ /* 0x000e2a00000e0026 */
[----:B------:R-:W-:Y:S02]  /*1280*/  VOTE.ALL P0, P0 ;  /* 0x0000000000ff7806 */ /* 0x000fe40000000000 */
[----:B0-----:R-:W-:-:S05]  /*1290*/  SEL R16, R16, RZ, !P2 ;  /* 0x000000ff10107207 */ /* 0x001fca0005000000 */
[----:B------:R-:W-:-:S07]  /*12a0*/  IMAD.IADD R36, R17, 0x1, R16 ;  /* 0x0000000111247824 */ /* 0x000fce00078e0210 */
.L_x_46:
[----:B------:R-:W-:Y:S05]  /*12b0*/  @!P0 BRA `(.L_x_10) ;  /* 0x0000000000d48947 */ /* 0x000fea0003800000 */
[----:B------:R-:W-:-:S07]  /*12c0*/  IMAD.MOV.U32 R38, RZ, RZ, 0x1de ;  /* 0x000001deff267424 */ /* 0x000fce00078e00ff */
.L_x_16:
[----:B------:R-:W-:Y:S02]  /*12d0*/  IMAD.MOV.U32 R8, RZ, RZ, R35 ;  /* 0x000000ffff087224 */ /* 0x000fe400078e0023 */
[----:B------:R-:W-:Y:S02]  /*12e0*/  IMAD.MOV.U32 R9, RZ, RZ, R37 ;  /* 0x000000ffff097224 */ /* 0x000fe400078e0025 */
[----:B------:R-:W-:-:S05]  /*12f0*/  IMAD.WIDE R16, R18, 0x8, R8 ;  /* 0x0000000812107825 */ /* 0x000fca00078e0208 */
[----:B------:R-:W2:Y:S01]  /*1300*/  LD.E.64.STRONG.GPU R14, desc[UR12][R16.64+-0x100] ;  /* 0xffff000c100e7980 */ /* 0x000ea2000c10fb00 */
[----:B------:R-:W-:Y:S05]  /*1310*/  YIELD ;  /* 0x0000000000007946 */ /* 0x000fea0003800000 */
[----:B------:R-:W-:Y:S01]  /*1320*/  UMOV UR5, 0xffffffff ;  /* 0xffffffff00057882 */ /* 0x000fe20000000000 */
[----:B------:R-:W-:Y:S02]  /*1330*/  SHF.R.U32.HI R38, RZ, 0x1, R38 ;  /* 0x00000001ff267819 */ /* 0x000fe40000011626 */
[----:B--2---:R-:W-:Y:S01]  /*1340*/  ISETP.NE.AND P0, PT, R14, 0x63, PT ;  /* 0x000000630e00780c */ /* 0x004fe20003f05270 */
[----:B------:R-:W-:-:S12]  /*1350*/  BRA.DIV UR5, `(.L_x_11) ;  /* 0x0000003205347947 */ /* 0x000fd8000b800000 */
[----:B------:R-:W-:-:S13]  /*1360*/  VOTE.ANY P0, !P0 ;  /* 0x0000000000ff7806 */ /* 0x000fda0004000100 */
.L_x_49:
[----:B------:R-:W-:Y:S05]  /*1370*/  @!P0 BRA `(.L_x_12) ;  /* 0x0000000000248947 */ /* 0x000fea0003800000 */
[----:B------:R-:W-:-:S07]  /*1380*/  IMAD.MOV.U32 R9, RZ, RZ, R38 ;  /* 0x000000ffff097224 */ /* 0x000fce00078e0026 */
.L_x_14:
[----:B------:R-:W-:Y:S05]  /*1390*/  NANOSLEEP R9 ;  /* 0x000000090000735d */ /* 0x000fea0003800000 */
[----:B------:R-:W2:Y:S01]  /*13a0*/  LD.E.64.STRONG.GPU R14, desc[UR12][R16.64+-0x100] ;  /* 0xffff000c100e7980 */ /* 0x000ea2000c10fb00 */
[----:B------:R-:W-:Y:S01]  /*13b0*/  UMOV UR5, 0xffffffff ;  /* 0xffffffff00057882 */ /* 0x000fe20000000000 */
[----:B------:R-:W-:Y:S02]  /*13c0*/  SHF.R.U32.HI R9, RZ, 0x1, R9 ;  /* 0x00000001ff097819 */ /* 0x000fe40000011609 */
[----:B--2---:R-:W-:Y:S01]  /*13d0*/  ISETP.NE.AND P0, PT, R14, 0x63, PT ;  /* 0x000000630e00780c */ /* 0x004fe20003f05270 */
[----:B------:R-:W-:-:S12]  /*13e0*/  BRA.DIV UR5, `(.L_x_13) ;  /* 0x0000003205307947 */ /* 0x000fd8000b800000 */
[----:B------:R-:W-:-:S13]  /*13f0*/  VOTE.ANY P0, !P0 ;  /* 0x0000000000ff7806 */ /* 0x000fda0004000100 */
.L_x_52:
[----:B------:R-:W-:Y:S05]  /*1400*/  @P0 BRA `(.L_x_14) ;  /* 0xfffffffc00e00947 */ /* 0x000fea000383ffff */
.L_x_12:
[----:B------:R-:W-:Y:S01]  /*1410*/  UMOV UR5, 0xffffffff ;  /* 0xffffffff00057882 */ /* 0x000fe20000000000 */
[----:B------:R-:W-:Y:S02]  /*1420*/  ISETP.NE.AND P0, PT, R14, 0x65, PT ;  /* 0x000000650e00780c */ /* 0x000fe40003f05270 */
[----:B------:R-:W-:Y:S11]  /*1430*/  BRA.DIV UR5, `(.L_x_15) ;  /* 0x00000032053c7947 */ /* 0x000ff6000b800000 */
[----:B------:R-:W-:Y:S01]  /*1440*/  VOTE.ANY R8, PT, !P0 ;  /* 0x0000000000087806 */ /* 0x000fe200040e0100 */
[----:B------:R-:W-:-:S03]  /*1450*/  VIADD R18, R18, 0xffffffe0 ;  /* 0xffffffe012127836 */ /* 0x000fc60000000000 */
[----:B------:R-:W-:-:S05]  /*1460*/  LOP3.LUT R8, R8, 0x80000000, R45, 0xec, !PT ;  /* 0x8000000008087812 */ /* 0x000fca00078eec2d */
[----:B------:R-:W-:-:S05]  /*1470*/  VIADD R9, R8, 0xffffffff ;  /* 0xffffffff08097836 */ /* 0x000fca0000000000 */
[----:B------:R-:W-:-:S06]  /*1480*/  LOP3.LUT R9, R8, R9, RZ, 0xc, !PT ;  /* 0x0000000908097212 */ /* 0x000fcc00078e0cff */
[----:B------:R-:W0:Y:S02]  /*1490*/  POPC R9, R9 ;  /* 0x0000000900097309 */ /* 0x000e240000000000 */
[----:B0-----:R-:W0:Y:S01]  /*14a0*/  SHFL.DOWN PT, R16, R15, 0x1, R9 ;  /* 0x082000000f107989 */ /* 0x001e2200000e0009 */
[-C--:B------:R-:W-:Y:S02]  /*14b0*/  ISETP.GE.AND P0, PT, R44, R9.reuse, PT ;  /* 0x000000092c00720c */ /* 0x080fe40003f06270 */
[-C--:B------:R-:W-:Y:S02]  /*14c0*/  ISETP.GT.AND P2, PT, R34, R9.reuse, PT ;  /* 0x000000092200720c */ /* 0x080fe40003f44270 */
[----:B0-----:R-:W-:Y:S02]  /*14d0*/  SEL R16, R16, RZ, !P0 ;  /* 0x000000ff10107207 */ /* 0x001fe40004000000 */
[----:B------:R-:W-:-:S03]  /*14e0*/  ISETP.GT.AND P0, PT, R33, R9, PT ;  /* 0x000000092100720c */ /* 0x000fc60003f04270 */
[----:B------:R-:W-:-:S05]  /*14f0*/  IMAD.IADD R15, R16, 0x1, R15 ;  /* 0x00000001100f7824 */ /* 0x000fca00078e020f */
[----:B------:R-:W0:Y:S02]  /*1500*/  SHFL.DOWN PT, R16, R15, 0x2, R9 ;  /* 0x084000000f107989 */ /* 0x000e2400000e0009 */
        /* <DEDUP_REMOVED lines=9> */
[----:B------:R-:W-:-:S03]  /*15a0*/  ISETP.NE.AND P0, PT, R14, 0x65, PT ;  /* 0x000000650e00780c */ /* 0x000fc60003f05270 */
[----:B------:R-:W-:-:S05]  /*15b0*/  IMAD.IADD R15, R15, 0x1, R16 ;  /* 0x000000010f0f7824 */ /* 0x000fca00078e0210 */
[----:B------:R-:W0:Y:S05]  /*15c0*/  SHFL.DOWN PT, R16, R15, 0x10, R9 ;  /* 0x0a0000000f107989 */ /* 0x000e2a00000e0009 */
[----:B------:R-:W-:Y:S02]  /*15d0*/  VOTE.ALL P0, P0 ;  /* 0x0000000000ff7806 */ /* 0x000fe40000000000 */
[----:B0-----:R-:W-:-:S04]  /*15e0*/  SEL R16, R16, RZ, !P2 ;  /* 0x000000ff10107207 */ /* 0x001fc80005000000 */
[----:B------:R-:W-:-:S07]  /*15f0*/  IADD3 R36, PT, PT, R15, R16, R36 ;  /* 0x000000100f247210 */ /* 0x000fce0007ffe024 */
.L_x_61:
[----:B------:R-:W-:Y:S05]  /*1600*/  @P0 BRA `(.L_x_16) ;  /* 0xfffffffc00300947 */ /* 0x000fea000383ffff */
.L_x_10:
[----:B------:R-:W-:Y:S01]  /*1610*/  ISETP.NE.AND P0, PT, R44, RZ, PT ;  /* 0x000000ff2c00720c */ /* 0x000fe20003f05270 */
[----:B------:R-:W0:Y:S01]  /*1620*/  @!P1 S2R R9, SR_CgaCtaId ;  /* 0x0000000000099919 */ /* 0x000e220000008800 */
[----:B------:R-:W-:Y:S01]  /*1630*/  @!P1 MOV R8, 0x400 ;  /* 0x0000040000089802 */ /* 0x000fe20000000f00 */
[----:B------:R-:W-:Y:S02]  /*1640*/  @!P1 IMAD.IADD R11, R11, 0x1, R36 ;  /* 0x000000010b0b9824 */ /* 0x000fe400078e0224 */
[----:B------:R-:W-:-:S05]  /*1650*/  @!P1 IMAD.MOV.U32 R10, RZ, RZ, 0x65 ;  /* 0x00000065ff0a9424 */ /* 0x000fca00078e00ff */
[----:B------:R1:W-:Y:S03]  /*1660*/  @!P1 ST.E.64.STRONG.GPU desc[UR12][R12.64+0x100], R10 ;  /* 0x0001000a0c009985 */ /* 0x0003e6000c10fb0c */
[----:B------:R-:W-:Y:S01]  /*1670*/  @!P0 MOV R14, 0x400 ;  /* 0x00000400000e8802 */ /* 0x000fe20000000f00 */
[----:B------:R-:W2:Y:S01]  /*1680*/  @!P0 S2R R15, SR_CgaCtaId ;  /* 0x00000000000f8919 */ /* 0x000ea20000008800 */
[----:B0-----:R-:W-:Y:S01]  /*1690*/  @!P1 LEA R9, R9, R8, 0x18 ;  /* 0x0000000809099211 */ /* 0x001fe200078ec0ff */
[----:B------:R-:W-:Y:S02]  /*16a0*/  IMAD.MOV.U32 R8, RZ, RZ, R43 ;  /* 0x000000ffff087224 */ /* 0x000fe400078e002b */
[----:B------:R-:W-:Y:S02]  /*16b0*/  @!P0 IMAD.MOV.U32 R8, RZ, RZ, R36 ;  /* 0x000000ffff088224 */ /* 0x000fe400078e0024 */
[----:B------:R1:W-:Y:S04]  /*16c0*/  @!P1 STS [R9+0x8], R11 ;  /* 0x0000080b09009388 */ /* 0x0003e80000000800 */
[----:B------:R1:W-:Y:S01]  /*16d0*/  @!P1 STS [R9+0x4], R36 ;  /* 0x0000042409009388 */ /* 0x0003e20000000800 */
[----:B--2---:R-:W-:-:S05]  /*16e0*/  @!P0 LEA R15, R15, R14, 0x18 ;  /* 0x0000000e0f0f8211 */ /* 0x004fca00078ec0ff */
[----:B------:R1:W-:Y:S02]  /*16f0*/  @!P0 STS [R15+0x54], R36 ;  /* 0x000054240f008388 */ /* 0x0003e40000000800 */
.L_x_4:
[----:B------:R-:W-:Y:S05]  /*1700*/  WARPSYNC.ALL ;  /* 0x0000000000007948 */ /* 0x000fea0003800000 */
[----:B------:R-:W0:Y:S08]  /*1710*/  S2UR UR7, SR_CgaCtaId ;  /* 0x00000000000779c3 */ /* 0x000e300000008800 */
[----:B------:R-:W-:Y:S06]  /*1720*/  BAR.SYNC.DEFER_BLOCKING 0x0 ;  /* 0x0000000000007b1d */ /* 0x000fec0000010000 */
[----:B------:R-:W-:Y:S01]  /*1730*/  UMOV UR5, 0x400 ;  /* 0x0000040000057882 */ /* 0x000fe20000000000 */
[----:B-1----:R-:W1:Y:S01]  /*1740*/  S2R R10, SR_TID.X ;  /* 0x00000000000a7919 */ /* 0x002e620000002100 */
[----:B0-----:R-:W-:-:S09]  /*1750*/  ULEA UR5, UR7, UR5, 0x18 ;  /* 0x0000000507057291 */ /* 0x001fd2000f8ec0ff */
[----:B------:R-:W0:Y:S01]  /*1760*/  LDS R9, [UR5+0x54] ;  /* 0x00005405ff097984 */ /* 0x000e220008000800 */
[----:B-1----:R-:W-:-:S04]  /*1770*/  ISETP.NE.AND P0, PT, R10, RZ, PT ;  /* 0x000000ff0a00720c */ /* 0x002fc80003f05270 */
[----:B0-----:R-:W-:-:S05]  /*1780*/  SEL R9, R9, RZ, P0 ;  /* 0x000000ff09097207 */ /* 0x001fca0000000000 */
[----:B------:R-:W-:-:S07]  /*1790*/  IMAD.IADD R33, R9, 0x1, R8 ;  /* 0x0000000109217824 */ /* 0x000fce00078e0208 */
.L_x_3:
[----:B------:R-:W-:Y:S05]  /*17a0*/  BSYNC.RECONVERGENT B0 ;  /* 0x0000000000007941 */ /* 0x000fea0003800200 */
.L_x_1:
[----:B------:R-:W-:Y:S01]  /*17b0*/  IMAD.IADD R26, R26, 0x1, R33 ;  /* 0x000000011a1a7824 */ /* 0x000fe200078e0221 */
[----:B------:R-:W-:Y:S03]  /*17c0*/  BAR.SYNC.DEFER_BLOCKING 0x0 ;  /* 0x0000000000007b1d */ /* 0x000fe60000010000 */
[----:B------:R-:W-:-:S03]  /*17d0*/  IMAD.IADD R25, R25, 0x1, R26 ;  /* 0x0000000119197824 */ /* 0x000fc600078e021a */
[----:B------:R-:W1:Y:S01]  /*17e0*/  LDCU.64 UR8, c[0x0][0x388] ;  /* 0x00007100ff0877ac */ /* 0x000e620008000a00 */
[----:B------:R-:W-:-:S04]  /*17f0*/  IMAD.IADD R24, R24, 0x1, R25 ;  /* 0x0000000118187824 */ /* 0x000fc800078e0219 */
[----:B------:R-:W-:-:S04]  /*1800*/  IMAD.IADD R40, R40, 0x1, R24 ;  /* 0x0000000128287824 */ /* 0x000fc800078e0218 */
[----:B0-----:R-:W-:-:S04]  /*1810*/  IMAD.IADD R8, R39, 0x1, R40 ;  /* 0x0000000127087824 */ /* 0x001fc800078e0228 */
[----:B------:R-:W-:-:S04]  /*1820*/  IMAD.IADD R31, R31, 0x1, R8 ;  /* 0x000000011f1f7824 */ /* 0x000fc800078e0208 */
[----:B------:R-:W-:Y:S01]  /*1830*/  IMAD.IADD R30, R30, 0x1, R31 ;  /* 0x000000011e1e7824 */ /* 0x000fe200078e021f */
[----:B------:R-:W-:Y:S01]  /*1840*/  STS [R27], R26 ;  /* 0x0000001a1b007388 */ /* 0x000fe20000000800 */
[----:B-1----:R-:W-:Y:S02]  /*1850*/  IADD3 R42, P0, PT, R42, UR8, RZ ;  /* 0x000000082a2a7c10 */ /* 0x002fe4000ff1e0ff */
[----:B------:R-:W-:Y:S01]  /*1860*/  IMAD.IADD R10, R29, 0x1, R30 ;  /* 0x000000011d0a7824 */ /* 0x000fe200078e021e */
[----:B------:R-:W-:Y:S01]  /*1870*/  STS [R27+0x4], R25 ;  /* 0x000004191b007388 */ /* 0x000fe20000000800 */
[----:B------:R-:W-:Y:S02]  /*1880*/  IADD3.X R43, PT, PT, R41, UR9, RZ, P0, !PT ;  /* 0x00000009292b7c10 */ /* 0x000fe400087fe4ff */
[----:B------:R-:W-:Y:S01]  /*1890*/  IMAD.IADD R23, R23, 0x1, R10 ;  /* 0x0000000117177824 */ /* 0x000fe200078e020a */
[----:B------:R-:W-:Y:S03]  /*18a0*/  STS [R27+0x8], R24 ;  /* 0x000008181b007388 */ /* 0x000fe60000000800 */
        /* <DEDUP_REMOVED lines=19> */
[----:B------:R-:W-:Y:S04]  /*19e0*/  STS [R27+0x30], R7 ;  /* 0x000030071b007388 */ /* 0x000fe80000000800 */
[----:B------:R-:W-:Y:S04]  /*19f0*/  STS [R27+0x34], R6 ;  /* 0x000034061b007388 */ /* 0x000fe80000000800 */
[----:B------:R-:W-:Y:S04]  /*1a00*/  STS [R27+0x38], R5 ;  /* 0x000038051b007388 */ /* 0x000fe80000000800 */
[----:B------:R-:W-:Y:S04]  /*1a10*/  STS [R27+0x3c], R4 ;  /* 0x00003c041b007388 */ /* 0x000fe80000000800 */
[----:B------:R-:W-:Y:S04]  /*1a20*/  STS [R27+0x40], R3 ;  /* 0x000040031b007388 */ /* 0x000fe80000000800 */
[----:B------:R-:W-:Y:S04]  /*1a30*/  STS [R27+0x44], R2 ;  /* 0x000044021b007388 */ /* 0x000fe80000000800 */
[----:B------:R-:W-:Y:S01]  /*1a40*/  STS [R27+0x48], R0 ;  /* 0x000048001b007388 */ /* 0x000fe20000000800 */
[----:B------:R-:W-:-:S03]  /*1a50*/  NOP ;  /* 0x0000000000007918 */ /* 0x000fc60000000000 */
[----:B------:R-:W0:Y:S04]  /*1a60*/  LDS R9, [R28] ;  /* 0x000000001c097984 */ /* 0x000e280000000800 */
[----:B------:R-:W1:Y:S04]  /*1a70*/  LDS R7, [R28+0x80] ;  /* 0x000080001c077984 */ /* 0x000e680000000800 */
[----:B------:R-:W2:Y:S04]  /*1a80*/  LDS R11, [R28+0x100] ;  /* 0x000100001c0b7984 */ /* 0x000ea80000000800 */
[----:B------:R-:W3:Y:S04]  /*1a90*/  LDS R13, [R28+0x180] ;  /* 0x000180001c0d7984 */ /* 0x000ee80000000800 */
[----:B------:R-:W4:Y:S04]  /*1aa0*/  LDS R5, [R28+0x200] ;  /* 0x000200001c057984 */ /* 0x000f280000000800 */
[----:B------:R-:W5:Y:S04]  /*1ab0*/  LDS R15, [R28+0x280] ;  /* 0x000280001c0f7984 */ /* 0x000f680000000800 */
        /* <DEDUP_REMOVED lines=13> */
[----:B0-----:R-:W-:Y:S04]  /*1b90*/  STG.E desc[UR12][R42.64], R9 ;  /* 0x000000092a007986 */ /* 0x001fe8000c10190c */
[----:B-1----:R-:W-:Y:S04]  /*1ba0*/  STG.E desc[UR12][R42.64+0x80], R7 ;  /* 0x000080072a007986 */ /* 0x002fe8000c10190c */
[----:B--2---:R-:W-:Y:S04]  /*1bb0*/  STG.E desc[UR12][R42.64+0x100], R11 ;  /* 0x0001000b2a007986 */ /* 0x004fe8000c10190c */
[----:B---3--:R-:W-:Y:S04]  /*1bc0*/  STG.E desc[UR12][R42.64+0x180], R13 ;  /* 0x0001800d2a007986 */ /* 0x008fe8000c10190c */
[----:B----4-:R-:W-:Y:S04]  /*1bd0*/  STG.E desc[UR12][R42.64+0x200], R5 ;  /* 0x000200052a007986 */ /* 0x010fe8000c10190c */
[----:B-----5:R-:W-:Y:S04]  /*1be0*/  STG.E desc[UR12][R42.64+0x280], R15 ;  /* 0x0002800f2a007986 */ /* 0x020fe8000c10190c */
[----:B------:R-:W-:Y:S04]  /*1bf0*/  STG.E desc[UR12][R42.64+0x300], R3 ;  /* 0x000300032a007986 */ /* 0x000fe8000c10190c */
        /* <DEDUP_REMOVED lines=11> */
[----:B------:R-:W-:Y:S01]  /*1cb0*/  STG.E desc[UR12][R42.64+0x900], R39 ;  /* 0x000900272a007986 */ /* 0x000fe2000c10190c */
[----:B------:R-:W-:Y:S05]  /*1cc0*/  EXIT ;  /* 0x000000000000794d */ /* 0x000fea0003800000 */
.L_x_0:
[----:B------:R-:W-:-:S04]  /*1cd0*/  ISETP.NE.U32.AND P0, PT, RZ, UR7, PT ;  /* 0x00000007ff007c0c */ /* 0x000fc8000bf05070 */
[----:B------:R-:W-:-:S13]  /*1ce0*/  ISETP.NE.AND.EX P0, PT, RZ, UR4, PT, P0 ;  /* 0x00000004ff007c0c */ /* 0x000fda000bf05300 */
[----:B------:R-:W-:Y:S05]  /*1cf0*/  @!P0 EXIT ;  /* 0x000000000000894d */ /* 0x000fea0003800000 */
[----:B------:R-:W0:Y:S02]  /*1d00*/  LDCU.64 UR4, c[0x0][0x380] ;  /* 0x00007000ff0477ac */ /* 0x000e240008000a00 */
[----:B0-----:R-:W-:-:S06]  /*1d10*/  UIMAD.WIDE UR4, UR6, 0x7b80, UR4 ;  /* 0x00007b80060478a5 */ /* 0x001fcc000f8e0204 */
[----:B------:R-:W-:Y:S02]  /*1d20*/  IMAD.U32 R2, RZ, RZ, UR4 ;  /* 0x00000004ff027e24 */ /* 0x000fe4000f8e00ff */
[----:B------:R-:W-:-:S05]  /*1d30*/  IMAD.U32 R3, RZ, RZ, UR5 ;  /* 0x00000005ff037e24 */ /* 0x000fca000f8e00ff */
[----:B------:R0:W2:Y:S01]  /*1d40*/  LDG.E R0, desc[UR12][R2.64] ;  /* 0x0000000c02007981 */ /* 0x0000a2000c1e1900 */
[----:B------:R-:W1:Y:S02]  /*1d50*/  S2R R43, SR_TID.X ;  /* 0x00000000002b7919 */ /* 0x000e640000002100 */
[C---:B-1----:R-:W-:Y:S02]  /*1d60*/  LOP3.LUT R28, R43.reuse, 0x1f, RZ, 0xc0, !PT ;  /* 0x0000001f2b1c7812 */ /* 0x042fe400078ec0ff */
[----:B------:R-:W-:-:S05]  /*1d70*/  LOP3.LUT R5, R43, 0x3e0, RZ, 0xc0, !PT ;  /* 0x000003e02b057812 */ /* 0x000fca00078ec0ff */
[----:B------:R-:W-:-:S04]  /*1d80*/  IMAD R28, R5, 0x13, R28 ;  /* 0x00000013051c7824 */ /* 0x000fc800078e021c */
[C---:B------:R-:W-:Y:S01]  /*1d90*/  VIADD R4, R28.reuse, 0x20 ;  /* 0x000000201c047836 */ /* 0x040fe20000000000 */
[C---:B------:R-:W-:Y:S01]  /*1da0*/  ISETP.GE.U32.AND P1, PT, R28.reuse, UR7, PT ;  /* 0x000000071c007c0c */ /* 0x040fe2000bf26070 */
[C---:B------:R-:W-:Y:S01]  /*1db0*/  VIADD R5, R28.reuse, 0x40 ;  /* 0x000000401c057836 */ /* 0x040fe20000000000 */
[C---:B0-----:R-:W-:Y:S01]  /*1dc0*/  LEA R2, P0, R28.reuse, UR4, 0x2 ;  /* 0x000000041c027c11 */ /* 0x041fe2000f8010ff */
[----:B------:R-:W-:Y:S01]  /*1dd0*/  VIADD R3, R28, 0x80 ;  /* 0x000000801c037836 */ /* 0x000fe20000000000 */
[----:B------:R-:W-:Y:S01]  /*1de0*/  ISETP.GE.U32.AND P2, PT, R4, UR7, PT ;  /* 0x0000000704007c0c */ /* 0x000fe2000bf46070 */
[C---:B------:R-:W-:Y:S01]  /*1df0*/  VIADD R4, R28.reuse, 0xa0 ;  /* 0x000000a01c047836 */ /* 0x040fe20000000000 */
[----:B------:R-:W-:Y:S01]  /*1e00*/  ISETP.GE.U32.AND P3, PT, R5, UR7, PT ;  /* 0x0000000705007c0c */ /* 0x000fe2000bf66070 */
[C---:B------:R-:W-:Y:S01]  /*1e10*/  VIADD R5, R28.reuse, 0xc0 ;  /* 0x000000c01c057836 */ /* 0x040fe20000000000 */
[----:B------:R-:W-:Y:S01]  /*1e20*/  ISETP.GE.U32.AND P5, PT, R3, UR7, PT ;  /* 0x0000000703007c0c */ /* 0x000fe2000bfa6070 */
[----:B------:R-:W-:Y:S01]  /*1e30*/  VIADD R6, R28, 0x60 ;  /* 0x000000601c067836 */ /* 0x000fe20000000000 */
[----:B------:R-:W-:Y:S01]  /*1e40*/  ISETP.GE.U32.AND P6, PT, R4, UR7, PT ;  /* 0x0000000704007c0c */ /* 0x000fe2000bfc6070 */
[----:B------:R-:W-:Y:S01]  /*1e50*/  IMAD.X R3, RZ, RZ, UR5, P0 ;  /* 0x00000005ff037e24 */ /* 0x000fe200080e06ff */
[----:B------:R-:W-:Y:S01]  /*1e60*/  ISETP.GE.U32.AND P0, PT, R5, UR7, PT ;  /* 0x0000000705007c0c */ /* 0x000fe2000bf06070 */
[----:B------:R-:W-:Y:S01]  /*1e70*/  VIADD R5, R28, 0xe0 ;  /* 0x000000e01c057836 */ /* 0x000fe20000000000 */
[----:B------:R-:W-:Y:S01]  /*1e80*/  ISETP.GE.U32.AND P4, PT, R6, UR7, PT ;  /* 0x0000000706007c0c */ /* 0x000fe2000bf86070 */
[----:B------:R-:W-:-:S02]  /*1e90*/  VIADD R41, R28, 0x100 ;  /* 0x000001001c297836 */ /* 0x000fc40000000000 */
[C---:B------:R-:W-:Y:S02]  /*1ea0*/  VIADD R7, R28.reuse, 0x120 ;  /* 0x000001201c077836 */ /* 0x040fe40000000000 */
[C---:B------:R-:W-:Y:S02]  /*1eb0*/  VIADD R40, R28.reuse, 0x240 ;  /* 0x000002401c287836 */ /* 0x040fe40000000000 */
[----:B--2---:R-:W-:Y:S02]  /*1ec0*/  IMAD.MOV.U32 R4, RZ, RZ, R0 ;  /* 0x000000ffff047224 */ /* 0x004fe400078e0000 */
[----:B------:R-:W2:Y:S01]  /*1ed0*/  @!P1 LDG.E R0, desc[UR12][R2.64] ;  /* 0x0000000c02009981 */ /* 0x000ea2000c1e1900 */
[----:B------:R-:W-:Y:S01]  /*1ee0*/  ISETP.GE.U32.AND P1, PT, R5, UR7, PT ;  /* 0x0000000705007c0c */ /* 0x000fe2000bf26070 */
[----:B------:R-:W-:Y:S02]  /*1ef0*/  IMAD.MOV.U32 R8, RZ, RZ, R4 ;  /* 0x000000ffff087224 */ /* 0x000fe400078e0004 */
[----:B------:R-:W-:-:S02]  /*1f00*/  VIADD R5, R28, 0x140 ;  /* 0x000001401c057836 */ /* 0x000fc40000000000 */
[--C-:B------:R-:W-:Y:S02]  /*1f10*/  IMAD.MOV.U32 R10, RZ, RZ, R4.reuse ;  /* 0x000000ffff0a7224 */ /* 0x100fe400078e0004 */
[----:B------:R-:W3:Y:S01]  /*1f20*/  @!P3 LDG.E R8, desc[UR12][R2.64+0x100] ;  /* 0x0001000c0208b981 */ /* 0x000ee2000c1e1900 */
[----:B------:R-:W-:Y:S01]  /*1f30*/  ISETP.GE.U32.AND P3, PT, R5, UR7, PT ;  /* 0x0000000705007c0c */ /* 0x000fe2000bf66070 */
[C---:B------:R-:W-:Y:S02]  /*1f40*/  VIADD R5, R28.reuse, 0x160 ;  /* 0x000001601c057836 */ /* 0x040fe40000000000 */
[--C-:B------:R-:W-:Y:S01]  /*1f50*/  IMAD.MOV.U32 R12, RZ, RZ, R4.reuse ;  /* 0x000000ffff0c7224 */ /* 0x100fe200078e0004 */
[----:B------:R-:W4:Y:S01]  /*1f60*/  @!P4 LDG.E R10, desc[UR12][R2.64+0x180] ;  /* 0x0001800c020ac981 */ /* 0x000f22000c1e1900 */
[----:B------:R-:W-:Y:S01]  /*1f70*/  IMAD.MOV.U32 R14, RZ, RZ, R4 ;  /* 0x000000ffff0e7224 */ /* 0x000fe200078e0004 */
[----:B------:R-:W-:Y:S01]  /*1f80*/  ISETP.GE.U32.AND P4, PT, R5, UR7, PT ;  /* 0x0000000705007c0c */ /* 0x000fe2000bf86070 */
[----:B------:R-:W-:-:S02]  /*1f90*/  VIADD R5, R28, 0x180 ;  /* 0x000001801c057836 */ /* 0x000fc40000000000 */
[--C-:B------:R-:W-:Y:S01]  /*1fa0*/  IMAD.MOV.U32 R6, RZ, RZ, R4.reuse ;  /* 0x000000ffff067224 */ /* 0x100fe200078e0004 */
[----:B------:R-:W5:Y:S01]  /*1fb0*/  @!P5 LDG.E R12, desc[UR12][R2.64+0x200] ;  /* 0x0002000c020cd981 */ /* 0x000f62000c1e1900 */
[----:B------:R-:W-:Y:S01]  /*1fc0*/  ISETP.GE.U32.AND P5, PT, R41, UR7, PT ;  /* 0x0000000729007c0c */ /* 0x000fe2000bfa6070 */
[--C-:B------:R-:W-:Y:S02]  /*1fd0*/  IMAD.MOV.U32 R16, RZ, RZ, R4.reuse ;  /* 0x000000ffff107224 */ /* 0x100fe400078e0004 */
[----:B------:R-:W5:Y:S01]  /*1fe0*/  @!P6 LDG.E R14, desc[UR12][R2.64+0x280] ;  /* 0x0002800c020ee981 */ /* 0x000f62000c1e1900 */
[----:B------:R-:W-:Y:S01]  /*1ff0*/  ISETP.GE.U32.AND P6, PT, R5, UR7, PT ;  /* 0x0000000705007c0c */ /* 0x000fe2000bfc6070 */
[----:B------:R-:W-:Y:S02]  /*2000*/  VIADD R5, R28, 0x1a0 ;  /* 0x000001a01c057836 */ /* 0x000fe40000000000 */
[----:B------:R-:W5:Y:S01]  /*2010*/  @!P2 LDG.E R6, desc[UR12][R2.64+0x80] ;  /* 0x0000800c0206a981 */ /* 0x000f62000c1e1900 */
[----:B------:R-:W-:Y:S01]  /*2020*/  ISETP.GE.U32.AND P2, PT, R7, UR7, PT ;  /* 0x0000000707007c0c */ /* 0x000fe2000bf46070 */
[----:B------:R-:W-:-:S02]  /*2030*/  IMAD.MOV.U32 R18, RZ, RZ, R4 ;  /* 0x000000ffff127224 */ /* 0x000fc400078e0004 */
[--C-:B------:R-:W-:Y:S01]  /*2040*/  IMAD.MOV.U32 R20, RZ, RZ, R4.reuse ;  /* 0x000000ffff147224 */ /* 0x100fe200078e0004 */
[----:B------:R-:W5:Y:S01]  /*2050*/  @!P0 LDG.E R16, desc[UR12][R2.64+0x300] ;  /* 0x0003000c02108981 */ /* 0x000f62000c1e1900 */
[----:B------:R-:W-:Y:S01]  /*2060*/  ISETP.GE.U32.AND P0, PT, R5, UR7, PT ;  /* 0x0000000705007c0c */ /* 0x000fe2000bf06070 */
[C---:B------:R-:W-:Y:S02]  /*2070*/  VIADD R7, R28.reuse, 0x1c0 ;  /* 0x000001c01c077836 */ /* 0x040fe40000000000 */
[C---:B------:R-:W-:Y:S01]  /*2080*/  VIADD R5, R28.reuse, 0x1e0 ;  /* 0x000001e01c057836 */ /* 0x040fe20000000000 */
[----:B------:R-:W5:Y:S01]  /*2090*/  @!P1 LDG.E R18, desc[UR12][R2.64+0x380] ;  /* 0x0003800c02129981 */ /* 0x000f62000c1e1900 */
[--C-:B------:R-:W-:Y:S01]  /*20a0*/  IMAD.MOV.U32 R22, RZ, RZ, R4.reuse ;  /* 0x000000ffff167224 */ /* 0x100fe200078e0004 */
[----:B------:R-:W-:Y:S01]  /*20b0*/  ISETP.GE.U32.AND P1, PT, R7, UR7, PT ;  /* 0x0000000707007c0c */ /* 0x000fe2000bf26070 */
[--C-:B------:R-:W-:Y:S01]  /*20c0*/  IMAD.MOV.U32 R24, RZ, RZ, R4.reuse ;  /* 0x000000ffff187224 */ /* 0x100fe200078e0004 */
[----:B------:R-:W5:Y:S01]  /*20d0*/  @!P5 LDG.E R20, desc[UR12][R2.64+0x400] ;  /* 0x0004000c0214d981 */ /* 0x000f62000c1e1900 */
[----:B------:R-:W-:Y:S01]  /*20e0*/  IMAD.MOV.U32 R30, RZ, RZ, R4 ;  /* 0x000000ffff1e7224 */ /* 0x000fe200078e0004 */
[----:B------:R-:W-:Y:S01]  /*20f0*/  ISETP.GE.U32.AND P5, PT, R5, UR7, PT ;  /* 0x0000000705007c0c */ /* 0x000fe2000bfa6070 */
[C---:B------:R-:W-:Y:S01]  /*2100*/  VIADD R5, R28.reuse, 0x200 ;  /* 0x000002001c057836 */ /* 0x040fe20000000000 */
[----:B------:R-:W5:Y:S01]  /*2110*/  @!P2 LDG.E R22, desc[UR12][R2.64+0x480] ;  /* 0x0004800c0216a981 */ /* 0x000f62000c1e1900 */
[----:B------:R-:W-:-:S03]  /*2120*/  VIADD R7, R28, 0x220 ;  /* 0x000002201c077836 */ /* 0x000fc60000000000 */
[----:B------:R-:W5:Y:S01]  /*2130*/  @!P3 LDG.E R24, desc[UR12][R2.64+0x500] ;  /* 0x0005000c0218b981 */ /* 0x000f62000c1e1900 */
[----:B------:R-:W-:Y:S02]  /*2140*/  ISETP.GE.U32.AND P2, PT, R5, UR7, PT ;  /* 0x0000000705007c0c */ /* 0x000fe4000bf46070 */
[----:B------:R-:W-:Y:S01]  /*2150*/  ISETP.GE.U32.AND P3, PT, R7, UR7, PT ;  /* 0x0000000707007c0c */ /* 0x000fe2000bf66070 */
[----:B------:R-:W5:Y:S01]  /*2160*/  @!P4 LDG.E R30, desc[UR12][R2.64+0x580] ;  /* 0x0005800c021ec981 */ /* 0x000f62000c1e1900 */
[----:B------:R-:W-:Y:S01]  /*2170*/  ISETP.GE.U32.AND P4, PT, R40, UR7, PT ;  /* 0x0000000728007c0c */ /* 0x000fe2000bf86070 */
[--C-:B------:R-:W-:Y:S02]  /*2180*/  IMAD.MOV.U32 R32, RZ, RZ, R4.reuse ;  /* 0x000000ffff207224 */ /* 0x100fe400078e0004 */
[--C-:B------:R-:W-:Y:S02]  /*2190*/  IMAD.MOV.U32 R34, RZ, RZ, R4.reuse ;  /* 0x000000ffff227224 */ /* 0x100fe400078e0004 */
[----:B------:R-:W-:-:S02]  /*21a0*/  IMAD.MOV.U32 R38, RZ, RZ, R4 ;  /* 0x000000ffff267224 */ /* 0x000fc400078e0004 */
[--C-:B------:R-:W-:Y:S01]  /*21b0*/  IMAD.MOV.U32 R42, RZ, RZ, R4.reuse ;  /* 0x000000ffff2a7224 */ /* 0x100fe200078e0004 */
[----:B------:R-:W5:Y:S01]  /*21c0*/  @!P6 LDG.E R32, desc[UR12][R2.64+0x600] ;  /* 0x0006000c0220e981 */ /* 0x000f62000c1e1900 */
[--C-:B------:R-:W-:Y:S02]  /*21d0*/  IMAD.MOV.U32 R44, RZ, RZ, R4.reuse ;  /* 0x000000ffff2c7224 */ /* 0x100fe400078e0004 */
[----:B------:R-:W-:Y:S01]  /*21e0*/  IMAD.MOV.U32 R5, RZ, RZ, R4 ;  /* 0x000000ffff057224 */ /* 0x000fe200078e0004 */
[----:B------:R-:W5:Y:S04]  /*21f0*/  @!P0 LDG.E R34, desc[UR12][R2.64+0x680] ;  /* 0x0006800c02228981 */ /* 0x000f68000c1e1900 */
[----:B------:R-:W5:Y:S04]  /*2200*/  @!P1 LDG.E R38, desc[UR12][R2.64+0x700] ;  /* 0x0007000c02269981 */ /* 0x000f68000c1e1900 */
[----:B------:R-:W5:Y:S04]  /*2210*/  @!P5 LDG.E R42, desc[UR12][R2.64+0x780] ;  /* 0x0007800c022ad981 */ /* 0x000f68000c1e1900 */
[----:B------:R-:W5:Y:S04]  /*2220*/  @!P2 LDG.E R44, desc[UR12][R2.64+0x800] ;  /* 0x0008000c022ca981 */ /* 0x000f68000c1e1900 */
[----:B------:R-:W5:Y:S04]  /*2230*/  @!P3 LDG.E R5, desc[UR12][R2.64+0x880] ;  /* 0x0008800c0205b981 */ /* 0x000f68000c1e1900 */
[----:B------:R-:W5:Y:S01]  /*2240*/  @!P4 LDG.E R4, desc[UR12][R2.64+0x900] ;  /* 0x0009000c0204c981 */ /* 0x000f62000c1e1900 */
[----:B------:R-:W0:Y:S01]  /*2250*/  S2R R35, SR_LANEID ;  /* 0x0000000000237919 */ /* 0x000e220000000000 */
[----:B------:R-:W1:Y:S01]  /*2260*/  S2UR UR5, SR_CgaCtaId ;  /* 0x00000000000579c3 */ /* 0x000e620000008800 */
[----:B------:R-:W-:Y:S01]  /*2270*/  SHF.R.U32.HI R36, RZ, 0x5, R43 ;  /* 0x00000005ff247819 */ /* 0x000fe2000001162b */
[----:B------:R-:W-:-:S02]  /*2280*/  UMOV UR4, 0x400 ;  /* 0x0000040000047882 */ /* 0x000fc40000000000 */
[----:B-1----:R-:W-:Y:S02]  /*2290*/  ULEA UR4, UR5, UR4, 0x18 ;  /* 0x0000000405047291 */ /* 0x002fe4000f8ec0ff */
[----:B0-----:R-:W-:-:S05]  /*22a0*/  IMAD R27, R36, 0x260, R35 ;  /* 0x00000260241b7824 */ /* 0x001fca00078e0223 */
[----:B------:R-:W-:-:S05]  /*22b0*/  LEA R27, R27, UR4, 0x2 ;  /* 0x000000041b1b7c11 */ /* 0x000fca000f8e10ff */
[----:B------:R-:W-:Y:S01]  /*22c0*/  IMAD R26, R35, 0x48, R27 ;  /* 0x00000048231a7824 */ /* 0x000fe200078e021b */
[----:B------:R-:W-:Y:S01]  /*22d0*/  UISETP.NE.AND UP0, UPT, UR6, URZ, UPT ;  /* 0x000000ff0600728c */ /* 0x000fe2000bf05270 */
        /* <DEDUP_REMOVED lines=41> */
[----:B0-----:R-:W-:Y:S02]  /*2570*/  IADD3 R8, PT, PT, R23, R24, R25 ;  /* 0x0000001817087210 */ /* 0x001fe40007ffe019 */
[----:B------:R-:W-:Y:S02]  /*2580*/  ISETP.NE.AND P1, PT, R35, 0x1f, PT ;  /* 0x0000001f2300780c */ /* 0x000fe40003f25270 */
[----:B------:R-:W-:Y:S02]  /*2590*/  IADD3 R8, PT, PT, R33, R34, R8 ;  /* 0x0000002221087210 */ /* 0x000fe40007ffe008 */
[----:B------:R-:W-:Y:S02]  /*25a0*/  ISETP.NE.AND P2, PT, R36, 0xc, PT ;  /* 0x0000000c2400780c */ /* 0x000fe40003f45270 */
[----:B------:R-:W-:Y:S02]  /*25b0*/  IADD3 R8, PT, PT, R31, R32, R8 ;  /* 0x000000201f087210 */ /* 0x000fe40007ffe008 */
[----:B------:R-:W-:-:S02]  /*25c0*/  ISETP.GE.U32.AND P3, PT, R43, 0x20, PT ;  /* 0x000000202b00780c */ /* 0x000fc40003f66070 */
        /* <DEDUP_REMOVED lines=29> */
[----:B------:R-:W-:-:S03]  /*27a0*/  IMAD.IADD R11, R11, 0x1, R10 ;  /* 0x000000010b0b7824 */ /* 0x000fc600078e020a */
        /* <DEDUP_REMOVED lines=16> */
[----:B------:R-:W-:-:S04]  /*28b0*/  ISETP.NE.AND P0, PT, R36, 0x8, PT ;  /* 0x000000082400780c */ /* 0x000fc80003f05270 */
[----:B------:R-:W-:Y:S02]  /*28c0*/  SEL R8, R15, R8, !P0 ;  /* 0x000000080f087207 */ /* 0x000fe40004000000 */
[----:B------:R-:W-:Y:S02]  /*28d0*/  ISETP.NE.AND P0, PT, R36, 0xa, PT ;  /* 0x0000000a2400780c */ /* 0x000fe40003f05270 */
[----:B------:R-:W-:Y:S02]  /*28e0*/  SEL R8, R16, R8, !P1 ;  /* 0x0000000810087207 */ /* 0x000fe40004800000 */
[----:B------:R-:W-:Y:S02]  /*28f0*/  ISETP.NE.AND P1, PT, R36, 0xb, PT ;  /* 0x0000000b2400780c */ /* 0x000fe40003f25270 */
[----:B------:R-:W-:Y:S02]  /*2900*/  SEL R8, R17, R8, !P0 ;  /* 0x0000000811087207 */ /* 0x000fe40004000000 */
[----:B------:R-:W-:-:S02]  /*2910*/  ISETP.NE.AND P0, PT, R35, RZ, PT ;  /* 0x000000ff2300720c */ /* 0x000fc40003f05270 */
[----:B------:R-:W-:Y:S01]  /*2920*/  SEL R8, R18, R8, !P1 ;  /* 0x0000000812087207 */ /* 0x000fe20004800000 */
[----:B------:R-:W-:Y:S01]  /*2930*/  @!P2 IMAD.IADD R8, R19, 0x1, R18 ;  /* 0x000000011308a824 */ /* 0x000fe200078e0212 */
[----:B------:R-:W-:Y:S02]  /*2940*/  SEL R9, R37, RZ, P0 ;  /* 0x000000ff25097207 */ /* 0x000fe40000000000 */
[----:B------:R-:W-:-:S03]  /*2950*/  ISETP.NE.AND P0, PT, R43, RZ, PT ;  /* 0x000000ff2b00720c */ /* 0x000fc60003f05270 */
[----:B------:R-:W-:-:S05]  /*2960*/  @P3 IMAD.IADD R37, R8, 0x1, R9 ;  /* 0x0000000108253824 */ /* 0x000fca00078e0209 */
[----:B------:R-:W-:Y:S01]  /*2970*/  SEL R8, R37, RZ, P0 ;  /* 0x000000ff25087207 */ /* 0x000fe20000000000 */
[----:B------:R-:W-:Y:S06]  /*2980*/  BRA `(.L_x_18) ;  /* 0x0000000c005c7947 */ /* 0x000fec0003800000 */
.L_x_17:
[----:B0-----:R-:W-:Y:S02]  /*2990*/  IADD3 R8, PT, PT, R23, R24, R25 ;  /* 0x0000001817087210 */ /* 0x001fe40007ffe019 */
[----:B------:R-:W-:Y:S02]  /*29a0*/  ISETP.NE.AND P1, PT, R35, 0x1f, PT ;  /* 0x0000001f2300780c */ /* 0x000fe40003f25270 */
[----:B------:R-:W-:Y:S02]  /*29b0*/  IADD3 R8, PT, PT, R33, R34, R8 ;  /* 0x0000002221087210 */ /* 0x000fe40007ffe008 */
        /* <DEDUP_REMOVED lines=59> */
[----:B------:R-:W-:Y:S01]  /*2d70*/  ISETP.GT.U32.AND P0, PT, R43, 0x1f, PT ;  /* 0x0000001f2b00780c */ /* 0x000fe20003f04070 */
        /* <DEDUP_REMOVED lines=22> */
.L_x_64:
[----:B------:R-:W-:Y:S05]  /*2ee0*/  @!P0 BRA `(.L_x_21) ;  /* 0x0000000000248947 */ /* 0x000fea0003800000 */
[----:B------:R-:W-:-:S07]  /*2ef0*/  IMAD.MOV.U32 R9, RZ, RZ, 0x1de ;  /* 0x000001deff097424 */ /* 0x000fce00078e00ff */
.L_x_23:
[----:B------:R-:W-:Y:S05]  /*2f00*/  NANOSLEEP R9 ;  /* 0x000000090000735d */ /* 0x000fea0003800000 */
[----:B------:R-:W2:Y:S01]  /*2f10*/  LD.E.64.STRONG.GPU R14, desc[UR12][R16.64+0x100] ;  /* 0x0001000c100e7980 */ /* 0x000ea2000c10fb00 */
[----:B------:R-:W-:Y:S01]  /*2f20*/  UMOV UR5, 0xffffffff ;  /* 0xffffffff00057882 */ /* 0x000fe20000000000 */
[----:B------:R-:W-:Y:S02]  /*2f30*/  SHF.R.U32.HI R9, RZ, 0x1, R9 ;  /* 0x00000001ff097819 */ /* 0x000fe40000011609 */
[----:B--2---:R-:W-:Y:S01]  /*2f40*/  ISETP.NE.AND P0, PT, R14, 0x63, PT ;  /* 0x000000630e00780c */ /* 0x004fe20003f05270 */
[----:B------:R-:W-:-:S12]  /*2f50*/  BRA.DIV UR5, `(.L_x_22) ;  /* 0x0000001a05687947 */ /* 0x000fd8000b800000 */
[----:B------:R-:W-:-:S13]  /*2f60*/  VOTE.ANY P0, !P0 ;  /* 0x0000000000ff7806 */ /* 0x000fda0004000100 */
.L_x_67:
[----:B------:R-:W-:Y:S05]  /*2f70*/  @P0 BRA `(.L_x_23) ;  /* 0xfffffffc00e00947 */ /* 0x000fea000383ffff */
.L_x_21:
[----:B------:R-:W-:Y:S01]  /*2f80*/  UMOV UR5, 0xffffffff ;  /* 0xffffffff00057882 */ /* 0x000fe20000000000 */
[----:B------:R-:W-:Y:S02]  /*2f90*/  ISETP.NE.AND P2, PT, R14, 0x65, PT ;  /* 0x000000650e00780c */ /* 0x000fe40003f45270 */
[----:B------:R-:W-:Y:S11]  /*2fa0*/  BRA.DIV UR5, `(.L_x_24) ;  /* 0x0000001a05747947 */ /* 0x000ff6000b800000 */
[----:B------:R-:W0:Y:S01]  /*2fb0*/  S2R R42, SR_GEMASK ;  /* 0x00000000002a7919 */ /* 0x000e220000003c00 */
[----:B------:R-:W-:Y:S01]  /*2fc0*/  VOTE.ANY R8, PT, !P2 ;  /* 0x0000000000087806 */ /* 0x000fe200050e0100 */
[----:B------:R-:W-:-:S03]  /*2fd0*/  VIADD R19, R35, 0x2 ;  /* 0x0000000223137836 */ /* 0x000fc60000000000 */
[----:B0-----:R-:W-:-:S05]  /*2fe0*/  LOP3.LUT R8, R8, 0x80000000, R42, 0xec, !PT ;  /* 0x8000000008087812 */ /* 0x001fca00078eec2a */
[----:B------:R-:W-:-:S05]  /*2ff0*/  VIADD R9, R8, 0xffffffff ;  /* 0xffffffff08097836 */ /* 0x000fca0000000000 */
[----:B------:R-:W-:-:S04]  /*3000*/  LOP3.LUT R9, R8, R9, RZ, 0xc, !PT ;  /* 0x0000000908097212 */ /* 0x000fc800078e0cff */
[----:B------:R0:W1:Y:S02]  /*3010*/  POPC R38, R9 ;  /* 0x0000000900267309 */ /* 0x0000640000000000 */
[C---:B0-----:R-:W-:Y:S01]  /*3020*/  VIADD R9, R35.reuse, 0x4 ;  /* 0x0000000423097836 */ /* 0x041fe20000000000 */
[----:B-1----:R-:W0:Y:S01]  /*3030*/  SHFL.DOWN PT, R16, R15, 0x1, R38 ;  /* 0x082000000f107989 */ /* 0x002e2200000e0026 */
[----:B------:R-:W-:-:S04]  /*3040*/  ISETP.GE.AND P0, PT, R35, R38, PT ;  /* 0x000000262300720c */ /* 0x000fc80003f06270 */
[----:B0-----:R-:W-:Y:S02]  /*3050*/  SEL R16, R16, RZ, !P0 ;  /* 0x000000ff10107207 */ /* 0x001fe40004000000 */
[----:B------:R-:W-:-:S03]  /*3060*/  ISETP.GT.AND P0, PT, R19, R38, PT ;  /* 0x000000261300720c */ /* 0x000fc60003f04270 */
[----:B------:R-:W-:Y:S02]  /*3070*/  IMAD.IADD R17, R16, 0x1, R15 ;  /* 0x0000000110117824 */ /* 0x000fe400078e020f */
[----:B------:R-:W-:-:S03]  /*3080*/  VIADD R15, R35, 0x10 ;  /* 0x00000010230f7836 */ /* 0x000fc60000000000 */
[----:B------:R-:W0:Y:S02]  /*3090*/  SHFL.DOWN PT, R16, R17, 0x2, R38 ;  /* 0x0840000011107989 */ /* 0x000e2400000e0026 */
[-C--:B------:R-:W-:Y:S02]  /*30a0*/  ISETP.GT.AND P2, PT, R15, R38.reuse, PT ;  /* 0x000000260f00720c */ /* 0x080fe40003f44270 */
[----:B0-----:R-:W-:Y:S02]  /*30b0*/  SEL R16, R16, RZ, !P0 ;  /* 0x000000ff10107207 */ /* 0x001fe40004000000 */
[----:B------:R-:W-:Y:S01]  /*30c0*/  ISETP.GT.AND P0, PT, R9, R38, PT ;  /* 0x000000260900720c */ /* 0x000fe20003f04270 */
[----:B------:R-:W-:Y:S02]  /*30d0*/  VIADD R9, R35, 0x8 ;  /* 0x0000000823097836 */ /* 0x000fe40000000000 */
[----:B------:R-:W-:-:S05]  /*30e0*/  IMAD.IADD R19, R17, 0x1, R16 ;  /* 0x0000000111137824 */ /* 0x000fca00078e0210 */
[----:B------:R-:W0:Y:S02]  /*30f0*/  SHFL.DOWN PT, R16, R19, 0x4, R38 ;  /* 0x0880000013107989 */ /* 0x000e2400000e0026 */
[----:B0-----:R-:W-:Y:S02]  /*3100*/  SEL R16, R16, RZ, !P0 ;  /* 0x000000ff10107207 */ /* 0x001fe40004000000 */
[----:B------:R-:W-:Y:S02]  /*3110*/  ISETP.GT.AND P0, PT, R9, R38, PT ;  /* 0x000000260900720c */ /* 0x000fe40003f04270 */
[----:B------:R-:W0:Y:S01]  /*3120*/  LDC.64 R8, c[0x0][0x390] ;  /* 0x0000e400ff087b82 */ /* 0x000e220000000a00 */
[----:B------:R-:W-:-:S05]  /*3130*/  IMAD.IADD R37, R19, 0x1, R16 ;  /* 0x0000000113257824 */ /* 0x000fca00078e0210 */
[----:B------:R-:W1:Y:S01]  /*3140*/  SHFL.DOWN PT, R16, R37, 0x8, R38 ;  /* 0x0900000025107989 */ /* 0x000e6200000e0026 */
[----:B0-----:R-:W-:Y:S02]  /*3150*/  IADD3 R36, P3, PT, R8, 0x100, RZ ;  /* 0x0000010008247810 */ /* 0x001fe40007f7e0ff */
[----:B-1----:R-:W-:Y:S02]  /*3160*/  SEL R16, R16, RZ, !P0 ;  /* 0x000000ff10107207 */ /* 0x002fe40004000000 */
[----:B------:R-:W-:-:S03]  /*3170*/  ISETP.NE.AND P0, PT, R14, 0x65, PT ;  /* 0x000000650e00780c */ /* 0x000fc60003f05270 */
[----:B------:R-:W-:Y:S02]  /*3180*/  IMAD.IADD R17, R37, 0x1, R16 ;  /* 0x0000000125117824 */ /* 0x000fe400078e0210 */
[----:B------:R-:W-:-:S03]  /*3190*/  IMAD.X R37, RZ, RZ, R9, P3 ;  /* 0x000000ffff257224 */ /* 0x000fc600018e0609 */
[----:B------:R-:W0:Y:S05]  /*31a0*/  SHFL.DOWN PT, R16, R17, 0x10, R38 ;  /* 0x0a00000011107989 */ /* 0x000e2a00000e0026 */
[----:B------:R-:W-:Y:S02]  /*31b0*/  VOTE.ALL P0, P0 ;  /* 0x0000000000ff7806 */ /* 0x000fe40000000000 */
[----:B0-----:R-:W-:-:S05]  /*31c0*/  SEL R16, R16, RZ, !P2 ;  /* 0x000000ff10107207 */ /* 0x001fca0005000000 */
[----:B------:R-:W-:-:S07]  /*31d0*/  IMAD.IADD R19, R17, 0x1, R16 ;  /* 0x0000000111137824 */ /* 0x000fce00078e0210 */
.L_x_76:
[----:B------:R-:W-:Y:S05]  /*31e0*/  @!P0 BRA `(.L_x_25) ;  /* 0x0000000000e48947 */ /* 0x000fea0003800000 */
[----:B------:R-:W-:-:S07]  /*31f0*/  IMAD.MOV.U32 R38, RZ, RZ, 0x1de ;  /* 0x000001deff267424 */ /* 0x000fce00078e00ff */
.L_x_31:
        /* <DEDUP_REMOVED lines=10> */
.L_x_79:
[----:B------:R-:W-:Y:S05]  /*32a0*/  @!P0 BRA `(.L_x_27) ;  /* 0x0000000000248947 */ /* 0x000fea0003800000 */
[----:B------:R-:W-:-:S07]  /*32b0*/  IMAD.MOV.U32 R9, RZ, RZ, R38 ;  /* 0x000000ffff097224 */ /* 0x000fce00078e0026 */
.L_x_29:
[----:B------:R-:W-:Y:S05]  /*32c0*/  NANOSLEEP R9 ;  /* 0x000000090000735d */ /* 0x000fea0003800000 */
[----:B------:R-:W2:Y:S01]  /*32d0*/  LD.E.64.STRONG.GPU R14, desc[UR12][R16.64+-0x100] ;  /* 0xffff000c100e7980 */ /* 0x000ea2000c10fb00 */
[----:B------:R-:W-:Y:S01]  /*32e0*/  UMOV UR5, 0xffffffff ;  /* 0xffffffff00057882 */ /* 0x000fe20000000000 */
[----:B------:R-:W-:Y:S02]  /*32f0*/  SHF.R.U32.HI R9, RZ, 0x1, R9 ;  /* 0x00000001ff097819 */ /* 0x000fe40000011609 */
[----:B--2---:R-:W-:Y:S01]  /*3300*/  ISETP.NE.AND P0, PT, R14, 0x63, PT ;  /* 0x000000630e00780c */ /* 0x004fe20003f05270 */
[----:B------:R-:W-:-:S12]  /*3310*/  BRA.DIV UR5, `(.L_x_28) ;  /* 0x0000001a05c07947 */ /* 0x000fd8000b800000 */
[----:B------:R-:W-:-:S13]  /*3320*/  VOTE.ANY P0, !P0 ;  /* 0x0000000000ff7806 */ /* 0x000fda0004000100 */
.L_x_82:
[----:B------:R-:W-:Y:S05]  /*3330*/  @P0 BRA `(.L_x_29) ;  /* 0xfffffffc00e00947 */ /* 0x000fea000383ffff */
.L_x_27:
[----:B------:R-:W-:Y:S01]  /*3340*/  UMOV UR5, 0xffffffff ;  /* 0xffffffff00057882 */ /* 0x000fe20000000000 */
[----:B------:R-:W-:Y:S02]  /*3350*/  ISETP.NE.AND P0, PT, R14, 0x65, PT ;  /* 0x000000650e00780c */ /* 0x000fe40003f05270 */
[----:B------:R-:W-:Y:S11]  /*3360*/  BRA.DIV UR5, `(.L_x_30) ;  /* 0x0000001a05cc7947 */ /* 0x000ff6000b800000 */
[----:B------:R-:W-:Y:S01]  /*3370*/  VOTE.ANY R8, PT, !P0 ;  /* 0x0000000000087806 */ /* 0x000fe200040e0100 */
[----:B------:R-:W-:-:S03]  /*3380*/  VIADD R18, R18, 0xffffffe0 ;  /* 0xffffffe012127836 */ /* 0x000fc60000000000 */
[----:B------:R-:W-:-:S05]  /*3390*/  LOP3.LUT R8, R8, 0x80000000, R42, 0xec, !PT ;  /* 0x8000000008087812 */ /* 0x000fca00078eec2a */
[----:B------:R-:W-:-:S05]  /*33a0*/  VIADD R9, R8, 0xffffffff ;  /* 0xffffffff08097836 */ /* 0x000fca0000000000 */
[----:B------:R-:W-:Y:S01]  /*33b0*/  LOP3.LUT R9, R8, R9, RZ, 0xc, !PT ;  /* 0x0000000908097212 */ /* 0x000fe200078e0cff */
[----:B------:R-:W-:-:S05]  /*33c0*/  VIADD R8, R35, 0x2 ;  /* 0x0000000223087836 */ /* 0x000fca0000000000 */
[----:B------:R-:W0:Y:S02]  /*33d0*/  POPC R9, R9 ;  /* 0x0000000900097309 */ /* 0x000e240000000000 */
[----:B0-----:R-:W0:Y:S01]  /*33e0*/  SHFL.DOWN PT, R16, R15, 0x1, R9 ;  /* 0x082000000f107989 */ /* 0x001e2200000e0009 */
[----:B------:R-:W-:-:S04]  /*33f0*/  ISETP.GE.AND P0, PT, R35, R9, PT ;  /* 0x000000092300720c */ /* 0x000fc80003f06270 */
[----:B0-----:R-:W-:Y:S02]  /*3400*/  SEL R16, R16, RZ, !P0 ;  /* 0x000000ff10107207 */ /* 0x001fe40004000000 */
[----:B------:R-:W-:Y:S01]  /*3410*/  ISETP.GT.AND P0, PT, R8, R9, PT ;  /* 0x000000090800720c */ /* 0x000fe20003f04270 */
[----:B------:R-:W-:Y:S02]  /*3420*/  VIADD R8, R35, 0x4 ;  /* 0x0000000423087836 */ /* 0x000fe40000000000 */
[----:B------:R-:W-:-:S05]  /*3430*/  IMAD.IADD R44, R16, 0x1, R15 ;  /* 0x00000001102c7824 */ /* 0x000fca00078e020f */
[----:B------:R-:W0:Y:S02]  /*3440*/  SHFL.DOWN PT, R16, R44, 0x2, R9 ;  /* 0x084000002c107989 */ /* 0x000e2400000e0009 */
        /* <DEDUP_REMOVED lines=8> */
[----:B------:R-:W-:-:S03]  /*34d0*/  IMAD.IADD R45, R17, 0x1, R16 ;  /* 0x00000001112d7824 */ /* 0x000fc600078e0210 */
[----:B------:R-:W-:Y:S02]  /*34e0*/  ISETP.GT.AND P2, PT, R8, R9, PT ;  /* 0x000000090800720c */ /* 0x000fe40003f44270 */
        /* <DEDUP_REMOVED lines=8> */
.L_x_91:
[----:B------:R-:W-:Y:S05]  /*3570*/  @P0 BRA `(.L_x_31) ;  /* 0xfffffffc00200947 */ /* 0x000fea000383ffff */
.L_x_25:
        /* <DEDUP_REMOVED lines=15> */
.L_x_19:
[----:B------:R-:W-:Y:S05]  /*3670*/  WARPSYNC.ALL ;  /* 0x0000000000007948 */ /* 0x000fea0003800000 */
[----:B------:R-:W0:Y:S08]  /*3680*/  S2UR UR5, SR_CgaCtaId ;  /* 0x00000000000579c3 */ /* 0x000e300000008800 */
[----:B------:R-:W-:Y:S01]  /*3690*/  BAR.SYNC.DEFER_BLOCKING 0x0 ;  /* 0x0000000000007b1d */ /* 0x000fe20000010000 */
[----:B------:R-:W-:-:S05]  /*36a0*/  ISETP.NE.AND P0, PT, R43, RZ, PT ;  /* 0x000000ff2b00720c */ /* 0x000fca0003f05270 */
[----:B------:R-:W-:Y:S02]  /*36b0*/  UMOV UR4, 0x400 ;  /* 0x0000040000047882 */ /* 0x000fe40000000000 */
[----:B0-----:R-:W-:-:S09]  /*36c0*/  ULEA UR4, UR5, UR4, 0x18 ;  /* 0x0000000405047291 */ /* 0x001fd2000f8ec0ff */
[----:B------:R-:W0:Y:S02]  /*36d0*/  LDS R9, [UR4+0x54] ;  /* 0x00005404ff097984 */ /* 0x000e240008000800 */
[----:B0-----:R-:W-:-:S05]  /*36e0*/  SEL R9, R9, RZ, P0 ;  /* 0x000000ff09097207 */ /* 0x001fca0000000000 */
[----:B------:R-:W-:-:S07]  /*36f0*/  IMAD.IADD R8, R9, 0x1, R8 ;  /* 0x0000000109087824 */ /* 0x000fce00078e0208 */
.L_x_18:
[----:B------:R-:W-:Y:S01]  /*3700*/  IMAD.IADD R25, R25, 0x1, R8 ;  /* 0x0000000119197824 */ /* 0x000fe200078e0208 */
[----:B------:R-:W-:Y:S01]  /*3710*/  BAR.SYNC.DEFER_BLOCKING 0x0 ;  /* 0x0000000000007b1d */ /* 0x000fe20000010000 */
[----:B------:R-:W-:Y:S01]  /*3720*/  ISETP.NE.AND P0, PT, R43, RZ, PT ;  /* 0x000000ff2b00720c */ /* 0x000fe20003f05270 */
[----:B-1----:R-:W-:Y:S02]  /*3730*/  IMAD.U32 R10, RZ, RZ, UR7 ;  /* 0x00000007ff0a7e24 */ /* 0x002fe4000f8e00ff */
[----:B------:R-:W-:Y:S02]  /*3740*/  IMAD.IADD R24, R24, 0x1, R25 ;  /* 0x0000000118187824 */ /* 0x000fe400078e0219 */
[----:B------:R-:W0:Y:S02]  /*3750*/  LDCU.64 UR8, c[0x0][0x388] ;  /* 0x00007100ff0877ac */ /* 0x000e240008000a00 */
[----:B------:R-:W-:-:S04]  /*3760*/  IMAD.IADD R23, R23, 0x1, R24 ;  /* 0x0000000117177824 */ /* 0x000fc800078e0218 */
[----:B------:R-:W-:-:S04]  /*3770*/  IMAD.IADD R34, R34, 0x1, R23 ;  /* 0x0000000122227824 */ /* 0x000fc800078e0217 */
[----:B------:R-:W-:-:S04]  /*3780*/  IMAD.IADD R33, R33, 0x1, R34 ;  /* 0x0000000121217824 */ /* 0x000fc800078e0222 */
[----:B------:R-:W-:-:S04]  /*3790*/  IMAD.IADD R32, R32, 0x1, R33 ;  /* 0x0000000120207824 */ /* 0x000fc800078e0221 */
[----:B------:R-:W-:Y:S01]  /*37a0*/  IMAD.IADD R31, R31, 0x1, R32 ;  /* 0x000000011f1f7824 */ /* 0x000fe200078e0220 */
[----:B------:R-:W-:Y:S03]  /*37b0*/  STS [R26], R25 ;  /* 0x000000191a007388 */ /* 0x000fe60000000800 */
        /* <DEDUP_REMOVED lines=27> */
[----:B------:R1:W-:Y:S04]  /*3970*/  STS [R26+0x40], R3 ;  /* 0x000040031a007388 */ /* 0x0003e80000000800 */
[----:B------:R-:W-:Y:S04]  /*3980*/  STS [R26+0x44], R9 ;  /* 0x000044091a007388 */ /* 0x000fe80000000800 */
[----:B------:R-:W-:Y:S01]  /*3990*/  STS [R26+0x48], R11 ;  /* 0x0000480b1a007388 */ /* 0x000fe20000000800 */
[----:B------:R-:W-:-:S03]  /*39a0*/  NOP ;  /* 0x0000000000007918 */ /* 0x000fc60000000000 */
[----:B------:R-:W-:Y:S04]  /*39b0*/  LDS R33, [R27] ;  /* 0x000000001b217984 */ /* 0x000fe80000000800 */
[----:B------:R-:W-:Y:S04]  /*39c0*/  LDS R35, [R27+0x80] ;  /* 0x000080001b237984 */ /* 0x000fe80000000800 */
        /* <DEDUP_REMOVED lines=17> */
[----:B------:R2:W-:Y:S01]  /*3ae0*/  @!P0 STS [UR4+0x7b80], R10 ;  /* 0x007b800aff008988 */ /* 0x0005e20008000804 */
[----:B------:R-:W-:Y:S01]  /*3af0*/  BAR.SYNC.DEFER_BLOCKING 0x0 ;  /* 0x0000000000007b1d */ /* 0x000fe20000010000 */
[----:B-1----:R-:W-:-:S05]  /*3b00*/  IADD3 R3, P0, PT, R28, UR10, RZ ;  /* 0x0000000a1c037c10 */ /* 0x002fca000ff1e0ff */
[----:B------:R-:W1:Y:S01]  /*3b10*/  S2R R2, SR_TID.X ;  /* 0x0000000000027919 */ /* 0x000e620000002100 */
[----:B------:R-:W3:Y:S01]  /*3b20*/  LDS R29, [UR4+0x7b80] ;  /* 0x007b8004ff1d7984 */ /* 0x000ee20008000800 */
[C---:B-1----:R-:W-:Y:S02]  /*3b30*/  LOP3.LUT R4, R2.reuse, 0x3e0, RZ, 0xc0, !PT ;  /* 0x000003e002047812 */ /* 0x042fe400078ec0ff */
[----:B------:R-:W-:-:S05]  /*3b40*/  LOP3.LUT R2, R2, 0x1f, RZ, 0xc0, !PT ;  /* 0x0000001f02027812 */ /* 0x000fca00078ec0ff */
[----:B------:R-:W-:Y:S02]  /*3b50*/  IMAD R6, R4, 0x13, R2 ;  /* 0x0000001304067824 */ /* 0x000fe400078e0202 */
[----:B------:R-:W-:Y:S01]  /*3b60*/  IMAD.X R4, RZ, RZ, UR11, P0 ;  /* 0x0000000bff047e24 */ /* 0x000fe200080e06ff */
[C---:B0-----:R-:W-:Y:S01]  /*3b70*/  LEA R2, P0, R3.reuse, UR8, 0x2 ;  /* 0x0000000803027c11 */ /* 0x041fe2000f8010ff */
[C---:B------:R-:W-:Y:S02]  /*3b80*/  VIADD R8, R6.reuse, 0x20 ;  /* 0x0000002006087836 */ /* 0x040fe40000000000 */
[C---:B--2---:R-:W-:Y:S01]  /*3b90*/  VIADD R10, R6.reuse, 0xa0 ;  /* 0x000000a0060a7836 */ /* 0x044fe20000000000 */
[----:B------:R-:W-:Y:S01]  /*3ba0*/  LEA.HI.X R3, R3, UR9, R4, 0x2, P0 ;  /* 0x0000000903037c11 */ /* 0x000fe200080f1404 */
[----:B------:R-:W-:Y:S01]  /*3bb0*/  VIADD R4, R6, 0x40 ;  /* 0x0000004006047836 */ /* 0x000fe20000000000 */
[-C--:B---3--:R-:W-:Y:S02]  /*3bc0*/  ISETP.GE.AND P1, PT, R28, R29.reuse, PT ;  /* 0x0000001d1c00720c */ /* 0x088fe40003f26270 */
[-C--:B------:R-:W-:Y:S01]  /*3bd0*/  ISETP.GE.AND P2, PT, R8, R29.reuse, PT ;  /* 0x0000001d0800720c */ /* 0x080fe20003f46270 */
[----:B------:R-:W-:Y:S01]  /*3be0*/  VIADD R8, R6, 0x60 ;  /* 0x0000006006087836 */ /* 0x000fe20000000000 */
[-C--:B------:R-:W-:Y:S01]  /*3bf0*/  ISETP.GE.AND P3, PT, R4, R29.reuse, PT ;  /* 0x0000001d0400720c */ /* 0x080fe20003f66270 */
[----:B------:R-:W-:Y:S01]  /*3c00*/  VIADD R4, R6, 0x80 ;  /* 0x0000008006047836 */ /* 0x000fe20000000000 */
[----:B------:R-:W-:-:S02]  /*3c10*/  ISETP.GE.AND P6, PT, R10, R29, PT ;  /* 0x0000001d0a00720c */ /* 0x000fc40003fc6270 */
[-C--:B------:R-:W-:Y:S01]  /*3c20*/  ISETP.GE.AND P4, PT, R8, R29.reuse, PT ;  /* 0x0000001d0800720c */ /* 0x080fe20003f86270 */
[----:B------:R-:W-:Y:S01]  /*3c30*/  VIADD R8, R6, 0xc0 ;  /* 0x000000c006087836 */ /* 0x000fe20000000000 */
[-C--:B------:R-:W-:Y:S01]  /*3c40*/  ISETP.GE.AND P5, PT, R4, R29.reuse, PT ;  /* 0x0000001d0400720c */ /* 0x080fe20003fa6270 */
[----:B------:R-:W-:Y:S02]  /*3c50*/  VIADD R4, R6, 0xe0 ;  /* 0x000000e006047836 */ /* 0x000fe40000000000 */
[----:B------:R0:W-:Y:S01]  /*3c60*/  @!P1 STG.E desc[UR12][R2.64], R33 ;  /* 0x0000002102009986 */ /* 0x0001e2000c10190c */
[-C--:B------:R-:W-:Y:S01]  /*3c70*/  ISETP.GE.AND P0, PT, R8, R29.reuse, PT ;  /* 0x0000001d0800720c */ /* 0x080fe20003f06270 */
[----:B------:R-:W-:Y:S01]  /*3c80*/  VIADD R8, R6, 0x140 ;  /* 0x0000014006087836 */ /* 0x000fe20000000000 */
[-C--:B------:R-:W-:Y:S01]  /*3c90*/  ISETP.GE.AND P1, PT, R4, R29.reuse, PT ;  /* 0x0000001d0400720c */ /* 0x080fe20003f26270 */
[----:B------:R-:W-:Y:S01]  /*3ca0*/  VIADD R4, R6, 0x120 ;  /* 0x0000012006047836 */ /* 0x000fe20000000000 */
[----:B------:R0:W-:Y:S04]  /*3cb0*/  @!P3 STG.E desc[UR12][R2.64+0x100], R37 ;  /* 0x000100250200b986 */ /* 0x0001e8000c10190c */
[----:B------:R0:W-:Y:S01]  /*3cc0*/  @!P4 STG.E desc[UR12][R2.64+0x180], R39 ;  /* 0x000180270200c986 */ /* 0x0001e2000c10190c */
[-C--:B------:R-:W-:Y:S01]  /*3cd0*/  ISETP.GE.AND P3, PT, R4, R29.reuse, PT ;  /* 0x0000001d0400720c */ /* 0x080fe20003f66270 */
[----:B------:R-:W-:Y:S01]  /*3ce0*/  VIADD R4, R6, 0x160 ;  /* 0x0000016006047836 */ /* 0x000fe20000000000 */
[-C--:B------:R-:W-:Y:S01]  /*3cf0*/  ISETP.GE.AND P4, PT, R8, R29.reuse, PT ;  /* 0x0000001d0800720c */ /* 0x080fe20003f86270 */
[----:B------:R-:W-:Y:S01]  /*3d00*/  VIADD R8, R6, 0x180 ;  /* 0x0000018006087836 */ /* 0x000fe20000000000 */
[----:B------:R0:W-:Y:S01]  /*3d10*/  @!P2 STG.E desc[UR12][R2.64+0x80], R35 ;  /* 0x000080230200a986 */ /* 0x0001e2000c10190c */
[----:B------:R-:W-:-:S03]  /*3d20*/  ISETP.GE.AND P2, PT, R41, R29, PT ;  /* 0x0000001d2900720c */ /* 0x000fc60003f46270 */
[----:B------:R0:W-:Y:S01]  /*3d30*/  @!P5 STG.E desc[UR12][R2.64+0x200], R43 ;  /* 0x0002002b0200d986 */ /* 0x0001e2000c10190c */
[-C--:B------:R-:W-:Y:S01]  /*3d40*/  ISETP.GE.AND P5, PT, R4, R29.reuse, PT ;  /* 0x0000001d0400720c */ /* 0x080fe20003fa6270 */
[----:B------:R-:W-:Y:S02]  /*3d50*/  VIADD R4, R6, 0x1a0 ;  /* 0x000001a006047836 */ /* 0x000fe40000000000 */
[----:B------:R0:W-:Y:S01]  /*3d60*/  @!P6 STG.E desc[UR12][R2.64+0x280], R45 ;  /* 0x0002802d0200e986 */ /* 0x0001e2000c10190c */
[-C--:B------:R-:W-:Y:S01]  /*3d70*/  ISETP.GE.AND P6, PT, R8, R29.reuse, PT ;  /* 0x0000001d0800720c */ /* 0x080fe20003fc6270 */
[----:B------:R-:W-:Y:S02]  /*3d80*/  VIADD R8, R6, 0x1c0 ;  /* 0x000001c006087836 */ /* 0x000fe40000000000 */
[----:B------:R0:W-:Y:S01]  /*3d90*/  @!P0 STG.E desc[UR12][R2.64+0x300], R0 ;  /* 0x0003000002008986 */ /* 0x0001e2000c10190c */
[----:B------:R-:W-:Y:S01]  /*3da0*/  ISETP.GE.AND P0, PT, R4, R29, PT ;  /* 0x0000001d0400720c */ /* 0x000fe20003f06270 */
[----:B------:R-:W-:-:S02]  /*3db0*/  VIADD R4, R6, 0x1e0 ;  /* 0x000001e006047836 */ /* 0x000fc40000000000 */
[----:B------:R0:W-:Y:S01]  /*3dc0*/  @!P1 STG.E desc[UR12][R2.64+0x380], R31 ;  /* 0x0003801f02009986 */ /* 0x0001e2000c10190c */
[-C--:B------:R-:W-:Y:S01]  /*3dd0*/  ISETP.GE.AND P1, PT, R8, R29.reuse, PT ;  /* 0x0000001d0800720c */ /* 0x080fe20003f26270 */
[C---:B------:R-:W-:Y:S02]  /*3de0*/  VIADD R8, R6.reuse, 0x200 ;  /* 0x0000020006087836 */ /* 0x040fe40000000000 */
[----:B------:R-:W-:Y:S01]  /*3df0*/  VIADD R6, R6, 0x220 ;  /* 0x0000022006067836 */ /* 0x000fe20000000000 */
[----:B------:R0:W-:Y:S01]  /*3e00*/  @!P2 STG.E desc[UR12][R2.64+0x400], R23 ;  /* 0x000400170200a986 */ /* 0x0001e2000c10190c */
[----:B------:R-:W-:-:S03]  /*3e10*/  ISETP.GE.AND P2, PT, R4, R29, PT ;  /* 0x0000001d0400720c */ /* 0x000fc60003f46270 */
[----:B------:R0:W-:Y:S01]  /*3e20*/  @!P3 STG.E desc[UR12][R2.64+0x480], R19 ;  /* 0x000480130200b986 */ /* 0x0001e2000c10190c */
[----:B------:R-:W-:-:S03]  /*3e30*/  ISETP.GE.AND P3, PT, R8, R29, PT ;  /* 0x0000001d0800720c */ /* 0x000fc60003f66270 */
[----:B------:R0:W-:Y:S01]  /*3e40*/  @!P4 STG.E desc[UR12][R2.64+0x500], R21 ;  /* 0x000500150200c986 */ /* 0x0001e2000c10190c */
[----:B------:R-:W-:-:S03]  /*3e50*/  ISETP.GE.AND P4, PT, R6, R29, PT ;  /* 0x0000001d0600720c */ /* 0x000fc60003f86270 */
[----:B------:R0:W-:Y:S01]  /*3e60*/  @!P5 STG.E desc[UR12][R2.64+0x580], R17 ;  /* 0x000580110200d986 */ /* 0x0001e2000c10190c */
[----:B------:R-:W-:-:S03]  /*3e70*/  ISETP.GE.AND P5, PT, R40, R29, PT ;  /* 0x0000001d2800720c */ /* 0x000fc60003fa6270 */
[----:B------:R0:W-:Y:S04]  /*3e80*/  @!P6 STG.E desc[UR12][R2.64+0x600], R15 ;  /* 0x0006000f0200e986 */ /* 0x0001e8000c10190c */
[----:B------:R0:W-:Y:S04]  /*3e90*/  @!P0 STG.E desc[UR12][R2.64+0x680], R13 ;  /* 0x0006800d02008986 */ /* 0x0001e8000c10190c */
[----:B------:R0:W-:Y:S04]  /*3ea0*/  @!P1 STG.E desc[UR12][R2.64+0x700], R11 ;  /* 0x0007000b02009986 */ /* 0x0001e8000c10190c */
[----:B------:R0:W-:Y:S04]  /*3eb0*/  @!P2 STG.E desc[UR12][R2.64+0x780], R9 ;  /* 0x000780090200a986 */ /* 0x0001e8000c10190c */
[----:B------:R0:W-:Y:S04]  /*3ec0*/  @!P3 STG.E desc[UR12][R2.64+0x800], R7 ;  /* 0x000800070200b986 */ /* 0x0001e8000c10190c */
[----:B------:R0:W-:Y:S01]  /*3ed0*/  @!P4 STG.E desc[UR12][R2.64+0x880], R5 ;  /* 0x000880050200c986 */ /* 0x0001e2000c10190c */
[----:B------:R-:W-:Y:S05]  /*3ee0*/  @P5 EXIT ;  /* 0x000000000000594d */ /* 0x000fea0003800000 */
[----:B------:R-:W-:Y:S01]  /*3ef0*/  STG.E desc[UR12][R2.64+0x900], R25 ;  /* 0x0009001902007986 */ /* 0x000fe2000c10190c */
[----:B------:R-:W-:Y:S05]  /*3f00*/  EXIT ;  /* 0x000000000000794d */ /* 0x000fea0003800000 */
.L_x_5:
[----:B------:R-:W-:Y:S01]  /*3f10*/  BSSY B1, `(.L_x_32) ;  /* 0x0000006000017945 */ /* 0x000fe20003800000 */
[----:B------:R-:W-:Y:S01]  /*3f20*/  PLOP3.LUT P0, PT, P0, PT, PT, 0x8, 0x80 ;  /* 0x000000000080781c */ /* 0x000fe2000070e170 */
[----:B------:R-:W-:-:S12]  /*3f30*/  IMAD.MOV.U32 R8, RZ, RZ, -0x1 ;  /* 0xffffffffff087424 */ /* 0x000fd800078e00ff */
[----:B------:R-:W-:Y:S05]  /*3f40*/  WARPSYNC.COLLECTIVE R8, `(.L_x_33) ;  /* 0x0000000008087348 */ /* 0x000fea0003c00000 */
[----:B------:R-:W-:Y:S01]  /*3f50*/  VOTE.ANY P0, P0 ;  /* 0x0000000000ff7806 */ /* 0x000fe20000000100 */
[----:B------:R-:W-:-:S12]  /*3f60*/  ENDCOLLECTIVE ;  /* 0x000000000000791b */ /* 0x000fd80003800000 */
.L_x_33:
[----:B------:R-:W-:Y:S05]  /*3f70*/  BSYNC B1 ;  /* 0x0000000000017941 */ /* 0x000fea0003800000 */
.L_x_32:
[----:B------:R-:W-:Y:S05]  /*3f80*/  BRA `(.L_x_34) ;  /* 0xffffffd000087947 */ /* 0x000fea000383ffff */
.L_x_7:
[----:B------:R-:W-:Y:S01]  /*3f90*/  BSSY B1, `(.L_x_35) ;  /* 0x0000006000017945 */ /* 0x000fe20003800000 */
[----:B------:R-:W-:Y:S01]  /*3fa0*/  PLOP3.LUT P0, PT, P0, PT, PT, 0x8, 0x80 ;  /* 0x000000000080781c */ /* 0x000fe2000070e170 */
[----:B------:R-:W-:-:S12]  /*3fb0*/  IMAD.MOV.U32 R8, RZ, RZ, -0x1 ;  /* 0xffffffffff087424 */ /* 0x000fd800078e00ff */
[----:B------:R-:W-:Y:S05]  /*3fc0*/  WARPSYNC.COLLECTIVE R8, `(.L_x_36) ;  /* 0x0000000008087348 */ /* 0x000fea0003c00000 */
[----:B------:R-:W-:Y:S01]  /*3fd0*/  VOTE.ANY P0, P0 ;  /* 0x0000000000ff7806 */ /* 0x000fe20000000100 */
[----:B------:R-:W-:-:S12]  /*3fe0*/  ENDCOLLECTIVE ;  /* 0x000000000000791b */ /* 0x000fd80003800000 */
.L_x_36:
[----:B------:R-:W-:Y:S05]  /*3ff0*/  BSYNC B1 ;  /* 0x0000000000017941 */ /* 0x000fea0003800000 */
.L_x_35:
[----:B------:R-:W-:Y:S05]  /*4000*/  BRA `(.L_x_37) ;  /* 0xffffffd0000c7947 */ /* 0x000fea000383ffff */
.L_x_9:
[----:B------:R-:W0:Y:S01]  /*4010*/  S2R R45, SR_GEMASK ;  /* 0x00000000002d7919 */ /* 0x000e220000003c00 */
[----:B------:R-:W-:Y:S01]  /*4020*/  BSSY B1, `(.L_x_38) ;  /* 0x0000007000017945 */ /* 0x000fe20003800000 */
[----:B------:R-:W-:Y:S01]  /*4030*/  ISETP.NE.AND P0, PT, R14, 0x65, PT ;  /* 0x000000650e00780c */ /* 0x000fe20003f05270 */
[----:B------:R-:W-:Y:S01]  /*4040*/  IMAD.MOV.U32 R8, RZ, RZ, -0x1 ;  /* 0xffffffffff087424 */ /* 0x000fe200078e00ff */
[----:B------:R-:W-:-:S13]  /*4050*/  PLOP3.LUT P2, PT, P2, PT, PT, 0x8, 0x80 ;  /* 0x000000000080781c */ /* 0x000fda000174e170 */
[----:B0-----:R-:W-:Y:S05]  /*4060*/  WARPSYNC.COLLECTIVE R8, `(.L_x_39) ;  /* 0x0000000008087348 */ /* 0x001fea0003c00000 */
[----:B------:R-:W-:Y:S01]  /*4070*/  VOTE.ANY R8, PT, P2 ;  /* 0x0000000000087806 */ /* 0x000fe200010e0100 */
[----:B0-----:R-:W-:Y:S06]  /*4080*/  ENDCOLLECTIVE ;  /* 0x000000000000791b */ /* 0x001fec0003800000 */
.L_x_39:
[----:B------:R-:W-:Y:S05]  /*4090*/  BSYNC B1 ;  /* 0x0000000000017941 */ /* 0x000fea0003800000 */
.L_x_38:
[----:B------:R-:W-:Y:S01]  /*40a0*/  LOP3.LUT R8, R8, 0x80000000, R45, 0xec, !PT ;  /* 0x8000000008087812 */ /* 0x000fe200078eec2d */
[----:B------:R-:W-:Y:S02]  /*40b0*/  IMAD.MOV.U32 R10, RZ, RZ, 0x1 ;  /* 0x00000001ff0a7424 */ /* 0x000fe400078e00ff */
[----:B------:R-:W-:Y:S02]  /*40c0*/  VIADD R33, R44, 0x2 ;  /* 0x000000022c217836 */ /* 0x000fe40000000000 */
[----:B------:R-:W-:Y:S02]  /*40d0*/  VIADD R9, R8, 0xffffffff ;  /* 0xffffffff08097836 */ /* 0x000fe40000000000 */
[C---:B------:R-:W-:Y:S02]  /*40e0*/  VIADD R32, R44.reuse, 0x4 ;  /* 0x000000042c207836 */ /* 0x040fe40000000000 */
[----:B------:R-:W-:Y:S01]  /*40f0*/  VIADD R19, R44, 0x8 ;  /* 0x000000082c137836 */ /* 0x000fe20000000000 */
[----:B------:R-:W-:Y:S01]  /*4100*/  LOP3.LUT R38, R8, R9, RZ, 0xc, !PT ;  /* 0x0000000908267212 */ /* 0x000fe200078e0cff */
[----:B------:R-:W-:-:S02]  /*4110*/  IMAD.MOV.U32 R8, RZ, RZ, -0x1 ;  /* 0xffffffffff087424 */ /* 0x000fc400078e00ff */
[----:B------:R-:W-:-:S03]  /*4120*/  VIADD R34, R44, 0x10 ;  /* 0x000000102c227836 */ /* 0x000fc60000000000 */
[----:B------:R-:W0:Y:S02]  /*4130*/  POPC R38, R38 ;  /* 0x0000002600267309 */ /* 0x000e240000000000 */
[----:B0-----:R-:W-:-:S07]  /*4140*/  IMAD.MOV.U32 R9, RZ, RZ, R38 ;  /* 0x000000ffff097224 */ /* 0x001fce00078e0026 */
[----:B------:R-:W-:Y:S05]  /*4150*/  WARPSYNC.COLLECTIVE R8, `(.L_x_40) ;  /* 0x0000000008087348 */ /* 0x000fea0003c00000 */
[----:B------:R0:W1:Y:S02]  /*4160*/  SHFL.DOWN P2, R16, R15, R10, R9 ;  /* 0x0800000a0f107389 */ /* 0x0000640000040009 */
[----:B01----:R-:W-:Y:S05]  /*4170*/  ENDCOLLECTIVE ;  /* 0x000000000000791b */ /* 0x003fea0003800000 */
.L_x_40:
[----:B------:R-:W-:Y:S01]  /*4180*/  IMAD.MOV.U32 R10, RZ, RZ, 0x2 ;  /* 0x00000002ff0a7424 */ /* 0x000fe200078e00ff */
[----:B------:R-:W-:-:S04]  /*4190*/  ISETP.GE.AND P2, PT, R44, R38, PT ;  /* 0x000000262c00720c */ /* 0x000fc80003f46270 */
[----:B------:R-:W-:-:S05]  /*41a0*/  SEL R16, R16, RZ, !P2 ;  /* 0x000000ff10107207 */ /* 0x000fca0005000000 */
[----:B------:R-:W-:-:S04]  /*41b0*/  IMAD.IADD R17, R16, 0x1, R15 ;  /* 0x0000000110117824 */ /* 0x000fc800078e020f */
[----:B------:R-:W-:-:S07]  /*41c0*/  IMAD.MOV.U32 R15, RZ, RZ, R17 ;  /* 0x000000ffff0f7224 */ /* 0x000fce00078e0011 */
[----:B------:R-:W-:Y:S05]  /*41d0*/  WARPSYNC.COLLECTIVE R8, `(.L_x_41) ;  /* 0x0000000008087348 */ /* 0x000fea0003c00000 */
[----:B------:R0:W1:Y:S02]  /*41e0*/  SHFL.DOWN P2, R16, R15, R10, R9 ;  /* 0x0800000a0f107389 */ /* 0x0000640000040009 */
[----:B01----:R-:W-:Y:S05]  /*41f0*/  ENDCOLLECTIVE ;  /* 0x000000000000791b */ /* 0x003fea0003800000 */
.L_x_41:
[----:B------:R-:W-:Y:S01]  /*4200*/  IMAD.MOV.U32 R10, RZ, RZ, 0x4 ;  /* 0x00000004ff0a7424 */ /* 0x000fe200078e00ff */
[----:B------:R-:W-:-:S04]  /*4210*/  ISETP.GT.AND P2, PT, R33, R38, PT ;  /* 0x000000262100720c */ /* 0x000fc80003f44270 */
[----:B------:R-:W-:-:S05]  /*4220*/  SEL R16, R16, RZ, !P2 ;  /* 0x000000ff10107207 */ /* 0x000fca0005000000 */
[----:B------:R-:W-:-:S04]  /*4230*/  IMAD.IADD R35, R17, 0x1, R16 ;  /* 0x0000000111237824 */ /* 0x000fc800078e0210 */
[----:B------:R-:W-:-:S07]  /*4240*/  IMAD.MOV.U32 R15, RZ, RZ, R35 ;  /* 0x000000ffff0f7224 */ /* 0x000fce00078e0023 */
[----:B------:R-:W-:Y:S05]  /*4250*/  WARPSYNC.COLLECTIVE R8, `(.L_x_42) ;  /* 0x0000000008087348 */ /* 0x000fea0003c00000 */
[----:B------:R0:W1:Y:S02]  /*4260*/  SHFL.DOWN P2, R16, R15, R10, R9 ;  /* 0x0800000a0f107389 */ /* 0x0000640000040009 */
[----:B01----:R-:W-:Y:S05]  /*4270*/  ENDCOLLECTIVE ;  /* 0x000000000000791b */ /* 0x003fea0003800000 */
.L_x_42:
        /* <DEDUP_REMOVED lines=8> */
.L_x_43:
        /* <DEDUP_REMOVED lines=8> */
.L_x_44:
[----:B------:R-:W0:Y:S01]  /*4380*/  LDC.64 R8, c[0x0][0x390] ;  /* 0x0000e400ff087b82 */ /* 0x000e220000000a00 */
[----:B------:R-:W-:-:S04]  /*4390*/  ISETP.GT.AND P2, PT, R34, R38, PT ;  /* 0x000000262200720c */ /* 0x000fc80003f44270 */
[----:B------:R-:W-:-:S05]  /*43a0*/  SEL R16, R16, RZ, !P2 ;  /* 0x000000ff10107207 */ /* 0x000fca0005000000 */
[----:B------:R-:W-:Y:S01]  /*43b0*/  IMAD.IADD R36, R17, 0x1, R16 ;  /* 0x0000000111247824 */ /* 0x000fe200078e0210 */
[----:B0-----:R-:W-:Y:S01]  /*43c0*/  IADD3 R35, P2, PT, R8, 0x100, RZ ;  /* 0x0000010008237810 */ /* 0x001fe20007f5e0ff */
[----:B------:R-:W-:-:S04]  /*43d0*/  IMAD.MOV.U32 R8, RZ, RZ, -0x1 ;  /* 0xffffffffff087424 */ /* 0x000fc800078e00ff */
[----:B------:R-:W-:-:S08]  /*43e0*/  IMAD.X R37, RZ, RZ, R9, P2 ;  /* 0x000000ffff257224 */ /* 0x000fd000010e0609 */
[----:B------:R-:W-:Y:S05]  /*43f0*/  WARPSYNC.COLLECTIVE R8, `(.L_x_45) ;  /* 0x0000000008087348 */ /* 0x000fea0003c00000 */
[----:B------:R-:W-:Y:S01]  /*4400*/  VOTE.ALL P0, P0 ;  /* 0x0000000000ff7806 */ /* 0x000fe20000000000 */
[----:B------:R-:W-:-:S12]  /*4410*/  ENDCOLLECTIVE ;  /* 0x000000000000791b */ /* 0x000fd80003800000 */
.L_x_45:
[----:B------:R-:W-:Y:S05]  /*4420*/  BRA `(.L_x_46) ;  /* 0xffffffcc00a07947 */ /* 0x000fea000383ffff */
.L_x_11:
[----:B------:R-:W-:Y:S01]  /*4430*/  BSSY B1, `(.L_x_47) ;  /* 0x0000006000017945 */ /* 0x000fe20003800000 */
[----:B------:R-:W-:Y:S01]  /*4440*/  PLOP3.LUT P0, PT, P0, PT, PT, 0x8, 0x80 ;  /* 0x000000000080781c */ /* 0x000fe2000070e170 */
[----:B------:R-:W-:-:S12]  /*4450*/  IMAD.MOV.U32 R8, RZ, RZ, -0x1 ;  /* 0xffffffffff087424 */ /* 0x000fd800078e00ff */
[----:B------:R-:W-:Y:S05]  /*4460*/  WARPSYNC.COLLECTIVE R8, `(.L_x_48) ;  /* 0x0000000008087348 */ /* 0x000fea0003c00000 */
[----:B------:R-:W-:Y:S01]  /*4470*/  VOTE.ANY P0, P0 ;  /* 0x0000000000ff7806 */ /* 0x000fe20000000100 */
[----:B------:R-:W-:-:S12]  /*4480*/  ENDCOLLECTIVE ;  /* 0x000000000000791b */ /* 0x000fd80003800000 */
.L_x_48:
[----:B------:R-:W-:Y:S05]  /*4490*/  BSYNC B1 ;  /* 0x0000000000017941 */ /* 0x000fea0003800000 */
.L_x_47:
[----:B------:R-:W-:Y:S05]  /*44a0*/  BRA `(.L_x_49) ;  /* 0xffffffcc00b07947 */ /* 0x000fea000383ffff */
.L_x_13:
[----:B------:R-:W-:Y:S01]  /*44b0*/  BSSY B1, `(.L_x_50) ;  /* 0x0000006000017945 */ /* 0x000fe20003800000 */
[----:B------:R-:W-:Y:S01]  /*44c0*/  PLOP3.LUT P0, PT, P0, PT, PT, 0x8, 0x80 ;  /* 0x000000000080781c */ /* 0x000fe2000070e170 */
[----:B------:R-:W-:-:S12]  /*44d0*/  IMAD.MOV.U32 R8, RZ, RZ, -0x1 ;  /* 0xffffffffff087424 */ /* 0x000fd800078e00ff */
[----:B------:R-:W-:Y:S05]  /*44e0*/  WARPSYNC.COLLECTIVE R8, `(.L_x_51) ;  /* 0x0000000008087348 */ /* 0x000fea0003c00000 */
[----:B------:R-:W-:Y:S01]  /*44f0*/  VOTE.ANY P0, P0 ;  /* 0x0000000000ff7806 */ /* 0x000fe20000000100 */
[----:B------:R-:W-:-:S12]  /*4500*/  ENDCOLLECTIVE ;  /* 0x000000000000791b */ /* 0x000fd80003800000 */
.L_x_51:
[----:B------:R-:W-:Y:S05]  /*4510*/  BSYNC B1 ;  /* 0x0000000000017941 */ /* 0x000fea0003800000 */
.L_x_50:
[----:B------:R-:W-:Y:S05]  /*4520*/  BRA `(.L_x_52) ;  /* 0xffffffcc00b47947 */ /* 0x000fea000383ffff */
.L_x_15:
[----:B------:R-:W-:Y:S01]  /*4530*/  BSSY B1, `(.L_x_53) ;  /* 0x0000006000017945 */ /* 0x000fe20003800000 */
[----:B------:R-:W-:Y:S01]  /*4540*/  PLOP3.LUT P2, PT, P0, PT, PT, 0x8, 0x80 ;  /* 0x000000000080781c */ /* 0x000fe2000074e170 */
[----:B------:R-:W-:-:S12]  /*4550*/  IMAD.MOV.U32 R8, RZ, RZ, -0x1 ;  /* 0xffffffffff087424 */ /* 0x000fd800078e00ff */
[----:B------:R-:W-:Y:S05]  /*4560*/  WARPSYNC.COLLECTIVE R8, `(.L_x_54) ;  /* 0x0000000008087348 */ /* 0x000fea0003c00000 */
[----:B------:R-:W-:Y:S01]  /*4570*/  VOTE.ANY R8, PT, P2 ;  /* 0x0000000000087806 */ /* 0x000fe200010e0100 */
[----:B------:R-:W-:Y:S06]  /*4580*/  ENDCOLLECTIVE ;  /* 0x000000000000791b */ /* 0x000fec0003800000 */
.L_x_54:
[----:B------:R-:W-:Y:S05]  /*4590*/  BSYNC B1 ;  /* 0x0000000000017941 */ /* 0x000fea0003800000 */
.L_x_53:
[----:B------:R-:W-:Y:S01]  /*45a0*/  LOP3.LUT R8, R8, 0x80000000, R45, 0xec, !PT ;  /* 0x8000000008087812 */ /* 0x000fe200078eec2d */
[----:B------:R-:W-:Y:S02]  /*45b0*/  IMAD.MOV.U32 R10, RZ, RZ, 0x1 ;  /* 0x00000001ff0a7424 */ /* 0x000fe400078e00ff */
[----:B------:R-:W-:Y:S02]  /*45c0*/  VIADD R18, R18, 0xffffffe0 ;  /* 0xffffffe012127836 */ /* 0x000fe40000000000 */
[----:B------:R-:W-:-:S05]  /*45d0*/  VIADD R9, R8, 0xffffffff ;  /* 0xffffffff08097836 */ /* 0x000fca0000000000 */
[----:B------:R-:W-:Y:S01]  /*45e0*/  LOP3.LUT R17, R8, R9, RZ, 0xc, !PT ;  /* 0x0000000908117212 */ /* 0x000fe200078e0cff */
[----:B------:R-:W-:-:S03]  /*45f0*/  IMAD.MOV.U32 R8, RZ, RZ, -0x1 ;  /* 0xffffffffff087424 */ /* 0x000fc600078e00ff */
[----:B------:R0:W1:Y:S04]  /*4600*/  POPC R9, R17 ;  /* 0x0000001100097309 */ /* 0x0000680000000000 */
[----:B01----:R-:W-:Y:S05]  /*4610*/  WARPSYNC.COLLECTIVE R8, `(.L_x_55) ;  /* 0x0000000008087348 */ /* 0x003fea0003c00000 */
[----:B-1----:R1:W2:Y:S02]  /*4620*/  SHFL.DOWN P2, R16, R15, R10, R9 ;  /* 0x0800000a0f107389 */ /* 0x0022a40000040009 */
[----:B012---:R-:W-:Y:S05]  /*4630*/  ENDCOLLECTIVE ;  /* 0x000000000000791b */ /* 0x007fea0003800000 */
.L_x_55:
[----:B------:R-:W-:Y:S01]  /*4640*/  ISETP.GE.AND P0, PT, R44, R9, PT ;  /* 0x000000092c00720c */ /* 0x000fe20003f06270 */
[----:B------:R-:W-:-:S03]  /*4650*/  IMAD.MOV.U32 R10, RZ, RZ, 0x2 ;  /* 0x00000002ff0a7424 */ /* 0x000fc600078e00ff */
[----:B------:R-:W-:Y:S02]  /*4660*/  SEL R16, R16, RZ, !P0 ;  /* 0x000000ff10107207 */ /* 0x000fe40004000000 */
[----:B------:R-:W-:-:S03]  /*4670*/  ISETP.GT.AND P0, PT, R33, R9, PT ;  /* 0x000000092100720c */ /* 0x000fc60003f04270 */
[----:B------:R-:W-:-:S10]  /*4680*/  IMAD.IADD R15, R16, 0x1, R15 ;  /* 0x00000001100f7824 */ /* 0x000fd400078e020f */
[----:B------:R-:W-:Y:S05]  /*4690*/  WARPSYNC.COLLECTIVE R8, `(.L_x_56) ;  /* 0x0000000008087348 */ /* 0x000fea0003c00000 */
[----:B------:R0:W1:Y:S02]  /*46a0*/  SHFL.DOWN P2, R16, R15, R10, R9 ;  /* 0x0800000a0f107389 */ /* 0x0000640000040009 */
[----:B01----:R-:W-:Y:S05]  /*46b0*/  ENDCOLLECTIVE ;  /* 0x000000000000791b */ /* 0x003fea0003800000 */
.L_x_56:
[----:B------:R-:W-:Y:S01]  /*46c0*/  IMAD.MOV.U32 R10, RZ, RZ, 0x4 ;  /* 0x00000004ff0a7424 */ /* 0x000fe200078e00ff */
[----:B------:R-:W-:Y:S02]  /*46d0*/  SEL R16, R16, RZ, !P0 ;  /* 0x000000ff10107207 */ /* 0x000fe40004000000 */
[----:B------:R-:W-:-:S03]  /*46e0*/  ISETP.GT.AND P0, PT, R32, R9, PT ;  /* 0x000000092000720c */ /* 0x000fc60003f04270 */
[----:B------:R-:W-:-:S10]  /*46f0*/  IMAD.IADD R15, R15, 0x1, R16 ;  /* 0x000000010f0f7824 */ /* 0x000fd400078e0210 */
[----:B------:R-:W-:Y:S05]  /*4700*/  WARPSYNC.COLLECTIVE R8, `(.L_x_57) ;  /* 0x0000000008087348 */ /* 0x000fea0003c00000 */
[----:B------:R0:W1:Y:S02]  /*4710*/  SHFL.DOWN P2, R16, R15, R10, R9 ;  /* 0x0800000a0f107389 */ /* 0x0000640000040009 */
[----:B01----:R-:W-:Y:S05]  /*4720*/  ENDCOLLECTIVE ;  /* 0x000000000000791b */ /* 0x003fea0003800000 */
.L_x_57:
[----:B------:R-:W-:Y:S01]  /*4730*/  IMAD.MOV.U32 R10, RZ, RZ, 0x8 ;  /* 0x00000008ff0a7424 */ /* 0x000fe200078e00ff */
[----:B------:R-:W-:Y:S02]  /*4740*/  SEL R16, R16, RZ, !P0 ;  /* 0x000000ff10107207 */ /* 0x000fe40004000000 */
[----:B------:R-:W-:-:S03]  /*4750*/  ISETP.GT.AND P0, PT, R19, R9, PT ;  /* 0x000000091300720c */ /* 0x000fc60003f04270 */
[----:B------:R-:W-:-:S10]  /*4760*/  IMAD.IADD R15, R15, 0x1, R16 ;  /* 0x000000010f0f7824 */ /* 0x000fd400078e0210 */
[----:B------:R-:W-:Y:S05]  /*4770*/  WARPSYNC.COLLECTIVE R8, `(.L_x_58) ;  /* 0x0000000008087348 */ /* 0x000fea0003c00000 */
[----:B------:R0:W1:Y:S02]  /*4780*/  SHFL.DOWN P2, R16, R15, R10, R9 ;  /* 0x0800000a0f107389 */ /* 0x0000640000040009 */
[----:B01----:R-:W-:Y:S05]  /*4790*/  ENDCOLLECTIVE ;  /* 0x000000000000791b */ /* 0x003fea0003800000 */
.L_x_58:
[----:B------:R-:W-:Y:S01]  /*47a0*/  IMAD.MOV.U32 R10, RZ, RZ, 0x10 ;  /* 0x00000010ff0a7424 */ /* 0x000fe200078e00ff */
[----:B------:R-:W-:Y:S02]  /*47b0*/  SEL R16, R16, RZ, !P0 ;  /* 0x000000ff10107207 */ /* 0x000fe40004000000 */
[----:B------:R-:W-:-:S03]  /*47c0*/  ISETP.GT.AND P0, PT, R34, R9, PT ;  /* 0x000000092200720c */ /* 0x000fc60003f04270 */
[----:B------:R-:W-:-:S10]  /*47d0*/  IMAD.IADD R15, R15, 0x1, R16 ;  /* 0x000000010f0f7824 */ /* 0x000fd400078e0210 */
[----:B------:R-:W-:Y:S05]  /*47e0*/  WARPSYNC.COLLECTIVE R8, `(.L_x_59) ;  /* 0x0000000008087348 */ /* 0x000fea0003c00000 */
[----:B------:R0:W1:Y:S02]  /*47f0*/  SHFL.DOWN P2, R16, R15, R10, R9 ;  /* 0x0800000a0f107389 */ /* 0x0000640000040009 */
[----:B01----:R-:W-:Y:S05]  /*4800*/  ENDCOLLECTIVE ;  /* 0x000000000000791b */ /* 0x003fea0003800000 */
.L_x_59:
[----:B------:R-:W-:Y:S02]  /*4810*/  SEL R16, R16, RZ, !P0 ;  /* 0x000000ff10107207 */ /* 0x000fe40004000000 */
[----:B------:R-:W-:Y:S02]  /*4820*/  ISETP.NE.AND P0, PT, R14, 0x65, PT ;  /* 0x000000650e00780c */ /* 0x000fe40003f05270 */
[----:B------:R-:W-:-:S11]  /*4830*/  IADD3 R36, PT, PT, R15, R16, R36 ;  /* 0x000000100f247210 */ /* 0x000fd60007ffe024 */
[----:B------:R-:W-:Y:S05]  /*4840*/  WARPSYNC.COLLECTIVE R8, `(.L_x_60) ;  /* 0x0000000008087348 */ /* 0x000fea0003c00000 */
[----:B------:R-:W-:Y:S01]  /*4850*/  VOTE.ALL P0, P0 ;  /* 0x0000000000ff7806 */ /* 0x000fe20000000000 */
[----:B------:R-:W-:-:S12]  /*4860*/  ENDCOLLECTIVE ;  /* 0x000000000000791b */ /* 0x000fd80003800000 */
.L_x_60:
[----:B------:R-:W-:Y:S05]  /*4870*/  BRA `(.L_x_61) ;  /* 0xffffffcc00607947 */ /* 0x000fea000383ffff */
.L_x_20:
[----:B------:R-:W-:Y:S01]  /*4880*/  BSSY B0, `(.L_x_62) ;  /* 0x0000006000007945 */ /* 0x000fe20003800000 */
[----:B------:R-:W-:Y:S01]  /*4890*/  PLOP3.LUT P0, PT, P0, PT, PT, 0x8, 0x80 ;  /* 0x000000000080781c */ /* 0x000fe2000070e170 */
[----:B------:R-:W-:-:S12]  /*48a0*/  IMAD.MOV.U32 R8, RZ, RZ, -0x1 ;  /* 0xffffffffff087424 */ /* 0x000fd800078e00ff */
[----:B------:R-:W-:Y:S05]  /*48b0*/  WARPSYNC.COLLECTIVE R8, `(.L_x_63) ;  /* 0x0000000008087348 */ /* 0x000fea0003c00000 */
[----:B------:R-:W-:Y:S01]  /*48c0*/  VOTE.ANY P0, P0 ;  /* 0x0000000000ff7806 */ /* 0x000fe20000000100 */
[----:B------:R-:W-:-:S12]  /*48d0*/  ENDCOLLECTIVE ;  /* 0x000000000000791b */ /* 0x000fd80003800000 */
.L_x_63:
[----:B------:R-:W-:Y:S05]  /*48e0*/  BSYNC B0 ;  /* 0x0000000000007941 */ /* 0x000fea0003800000 */
.L_x_62:
[----:B------:R-:W-:Y:S05]  /*48f0*/  BRA `(.L_x_64) ;  /* 0xffffffe400787947 */ /* 0x000fea000383ffff */
.L_x_22:
[----:B------:R-:W-:Y:S01]  /*4900*/  BSSY B0, `(.L_x_65) ;  /* 0x0000006000007945 */ /* 0x000fe20003800000 */
[----:B------:R-:W-:Y:S01]  /*4910*/  PLOP3.LUT P0, PT, P0, PT, PT, 0x8, 0x80 ;  /* 0x000000000080781c */ /* 0x000fe2000070e170 */
[----:B------:R-:W-:-:S12]  /*4920*/  IMAD.MOV.U32 R8, RZ, RZ, -0x1 ;  /* 0xffffffffff087424 */ /* 0x000fd800078e00ff */
[----:B------:R-:W-:Y:S05]  /*4930*/  WARPSYNC.COLLECTIVE R8, `(.L_x_66) ;  /* 0x0000000008087348 */ /* 0x000fea0003c00000 */
[----:B------:R-:W-:Y:S01]  /*4940*/  VOTE.ANY P0, P0 ;  /* 0x0000000000ff7806 */ /* 0x000fe20000000100 */
[----:B------:R-:W-:-:S12]  /*4950*/  ENDCOLLECTIVE ;  /* 0x000000000000791b */ /* 0x000fd80003800000 */
.L_x_66:
[----:B------:R-:W-:Y:S05]  /*4960*/  BSYNC B0 ;  /* 0x0000000000007941 */ /* 0x000fea0003800000 */
.L_x_65:
[----:B------:R-:W-:Y:S05]  /*4970*/  BRA `(.L_x_67) ;  /* 0xffffffe4007c7947 */ /* 0x000fea000383ffff */
.L_x_24:
        /* <DEDUP_REMOVED lines=8> */
.L_x_69:
[----:B------:R-:W-:Y:S05]  /*4a00*/  BSYNC B0 ;  /* 0x0000000000007941 */ /* 0x000fea0003800000 */
.L_x_68:
[----:B------:R-:W-:Y:S01]  /*4a10*/  LOP3.LUT R8, R8, 0x80000000, R42, 0xec, !PT ;  /* 0x8000000008087812 */ /* 0x000fe200078eec2a */
[----:B------:R-:W-:Y:S02]  /*4a20*/  IMAD.MOV.U32 R10, RZ, RZ, 0x1 ;  /* 0x00000001ff0a7424 */ /* 0x000fe400078e00ff */
[----:B------:R-:W-:Y:S02]  /*4a30*/  VIADD R19, R35, 0x2 ;  /* 0x0000000223137836 */ /* 0x000fe40000000000 */
[----:B------:R-:W-:-:S05]  /*4a40*/  VIADD R9, R8, 0xffffffff ;  /* 0xffffffff08097836 */ /* 0x000fca0000000000 */
[----:B------:R-:W-:Y:S01]  /*4a50*/  LOP3.LUT R38, R8, R9, RZ, 0xc, !PT ;  /* 0x0000000908267212 */ /* 0x000fe200078e0cff */
[----:B------:R-:W-:-:S05]  /*4a60*/  IMAD.MOV.U32 R8, RZ, RZ, -0x1 ;  /* 0xffffffffff087424 */ /* 0x000fca00078e00ff */
[----:B------:R-:W0:Y:S02]  /*4a70*/  POPC R38, R38 ;  /* 0x0000002600267309 */ /* 0x000e240000000000 */
[----:B0-----:R-:W-:Y:S01]  /*4a80*/  IMAD.MOV.U32 R9, RZ, RZ, R38 ;  /* 0x000000ffff097224 */ /* 0x001fe200078e0026 */
[----:B------:R-:W-:-:S13]  /*4a90*/  ISETP.GT.AND P3, PT, R19, R38, PT ;  /* 0x000000261300720c */ /* 0x000fda0003f64270 */
[----:B------:R-:W-:Y:S05]  /*4aa0*/  WARPSYNC.COLLECTIVE R8, `(.L_x_70) ;  /* 0x0000000008087348 */ /* 0x000fea0003c00000 */
[----:B------:R0:W1:Y:S02]  /*4ab0*/  SHFL.DOWN P2, R16, R15, R10, R9 ;  /* 0x0800000a0f107389 */ /* 0x0000640000040009 */
[----:B01----:R-:W-:Y:S05]  /*4ac0*/  ENDCOLLECTIVE ;  /* 0x000000000000791b */ /* 0x003fea0003800000 */
.L_x_70:
        /* <DEDUP_REMOVED lines=8> */
.L_x_71:
[----:B------:R-:W-:Y:S01]  /*4b50*/  IMAD.MOV.U32 R10, RZ, RZ, 0x4 ;  /* 0x00000004ff0a7424 */ /* 0x000fe200078e00ff */
[----:B------:R-:W-:-:S05]  /*4b60*/  SEL R16, R16, RZ, !P3 ;  /* 0x000000ff10107207 */ /* 0x000fca0005800000 */
[----:B------:R-:W-:Y:S02]  /*4b70*/  IMAD.IADD R19, R17, 0x1, R16 ;  /* 0x0000000111137824 */ /* 0x000fe400078e0210 */
[----:B------:R-:W-:Y:S02]  /*4b80*/  VIADD R17, R35, 0x4 ;  /* 0x0000000423117836 */ /* 0x000fe40000000000 */
[----:B------:R-:W-:-:S03]  /*4b90*/  IMAD.MOV.U32 R15, RZ, RZ, R19 ;  /* 0x000000ffff0f7224 */ /* 0x000fc600078e0013 */
[----:B------:R-:W-:Y:S01]  /*4ba0*/  ISETP.GT.AND P3, PT, R17, R38, PT ;  /* 0x000000261100720c */ /* 0x000fe20003f64270 */
[----:B------:R-:W-:-:S12]  /*4bb0*/  VIADD R17, R35, 0x8 ;  /* 0x0000000823117836 */ /* 0x000fd80000000000 */
[----:B------:R-:W-:Y:S05]  /*4bc0*/  WARPSYNC.COLLECTIVE R8, `(.L_x_72) ;  /* 0x0000000008087348 */ /* 0x000fea0003c00000 */
[----:B------:R0:W1:Y:S02]  /*4bd0*/  SHFL.DOWN P2, R16, R15, R10, R9 ;  /* 0x0800000a0f107389 */ /* 0x0000640000040009 */
[----:B01----:R-:W-:Y:S05]  /*4be0*/  ENDCOLLECTIVE ;  /* 0x000000000000791b */ /* 0x003fea0003800000 */
.L_x_72:
[----:B------:R-:W-:Y:S01]  /*4bf0*/  IMAD.MOV.U32 R10, RZ, RZ, 0x8 ;  /* 0x00000008ff0a7424 */ /* 0x000fe200078e00ff */
[----:B------:R-:W-:Y:S02]  /*4c00*/  SEL R16, R16, RZ, !P3 ;  /* 0x000000ff10107207 */ /* 0x000fe40005800000 */
[----:B------:R-:W-:-:S03]  /*4c10*/  ISETP.GT.AND P3, PT, R17, R38, PT ;  /* 0x000000261100720c */ /* 0x000fc60003f64270 */
[----:B------:R-:W-:Y:S02]  /*4c20*/  IMAD.IADD R37, R19, 0x1, R16 ;  /* 0x0000000113257824 */ /* 0x000fe400078e0210 */
[----:B------:R-:W-:Y:S02]  /*4c30*/  VIADD R19, R35, 0x10 ;  /* 0x0000001023137836 */ /* 0x000fe40000000000 */
[----:B------:R-:W-:-:S07]  /*4c40*/  IMAD.MOV.U32 R15, RZ, RZ, R37 ;  /* 0x000000ffff0f7224 */ /* 0x000fce00078e0025 */
[----:B------:R-:W-:Y:S05]  /*4c50*/  WARPSYNC.COLLECTIVE R8, `(.L_x_73) ;  /* 0x0000000008087348 */ /* 0x000fea0003c00000 */
[----:B------:R0:W1:Y:S02]  /*4c60*/  SHFL.DOWN P2, R16, R15, R10, R9 ;  /* 0x0800000a0f107389 */ /* 0x0000640000040009 */
[----:B01----:R-:W-:Y:S05]  /*4c70*/  ENDCOLLECTIVE ;  /* 0x000000000000791b */ /* 0x003fea0003800000 */
.L_x_73:
[----:B------:R-:W-:Y:S01]  /*4c80*/  IMAD.MOV.U32 R10, RZ, RZ, 0x10 ;  /* 0x00000010ff0a7424 */ /* 0x000fe200078e00ff */
[----:B------:R-:W-:-:S05]  /*4c90*/  SEL R16, R16, RZ, !P3 ;  /* 0x000000ff10107207 */ /* 0x000fca0005800000 */
[----:B------:R-:W-:-:S04]  /*4ca0*/  IMAD.IADD R17, R37, 0x1, R16 ;  /* 0x0000000125117824 */ /* 0x000fc800078e0210 */
[----:B------:R-:W-:-:S07]  /*4cb0*/  IMAD.MOV.U32 R15, RZ, RZ, R17 ;  /* 0x000000ffff0f7224 */ /* 0x000fce00078e0011 */
[----:B------:R-:W-:Y:S05]  /*4cc0*/  WARPSYNC.COLLECTIVE R8, `(.L_x_74) ;  /* 0x0000000008087348 */ /* 0x000fea0003c00000 */
[----:B------:R0:W1:Y:S02]  /*4cd0*/  SHFL.DOWN P2, R16, R15, R10, R9 ;  /* 0x0800000a0f107389 */ /* 0x0000640000040009 */
[----:B01----:R-:W-:Y:S05]  /*4ce0*/  ENDCOLLECTIVE ;  /* 0x000000000000791b */ /* 0x003fea0003800000 */
.L_x_74:
        /* <DEDUP_REMOVED lines=10> */
.L_x_75:
[----:B------:R-:W-:Y:S05]  /*4d90*/  BRA `(.L_x_76) ;  /* 0xffffffe400107947 */ /* 0x000fea000383ffff */
.L_x_26:
[----:B------:R-:W-:Y:S01]  /*4da0*/  BSSY B0, `(.L_x_77) ;  /* 0x0000006000007945 */ /* 0x000fe20003800000 */
[----:B------:R-:W-:Y:S01]  /*4db0*/  PLOP3.LUT P0, PT, P0, PT, PT, 0x8, 0x80 ;  /* 0x000000000080781c */ /* 0x000fe2000070e170 */
[----:B------:R-:W-:-:S12]  /*4dc0*/  IMAD.MOV.U32 R8, RZ, RZ, -0x1 ;  /* 0xffffffffff087424 */ /* 0x000fd800078e00ff */
[----:B------:R-:W-:Y:S05]  /*4dd0*/  WARPSYNC.COLLECTIVE R8, `(.L_x_78) ;  /* 0x0000000008087348 */ /* 0x000fea0003c00000 */
[----:B------:R-:W-:Y:S01]  /*4de0*/  VOTE.ANY P0, P0 ;  /* 0x0000000000ff7806 */ /* 0x000fe20000000100 */
[----:B------:R-:W-:-:S12]  /*4df0*/  ENDCOLLECTIVE ;  /* 0x000000000000791b */ /* 0x000fd80003800000 */
.L_x_78:
[----:B------:R-:W-:Y:S05]  /*4e00*/  BSYNC B0 ;  /* 0x0000000000007941 */ /* 0x000fea0003800000 */
.L_x_77:
[----:B------:R-:W-:Y:S05]  /*4e10*/  BRA `(.L_x_79) ;  /* 0xffffffe400207947 */ /* 0x000fea000383ffff */
.L_x_28:
[----:B------:R-:W-:Y:S01]  /*4e20*/  BSSY B0, `(.L_x_80) ;  /* 0x0000006000007945 */ /* 0x000fe20003800000 */
[----:B------:R-:W-:Y:S01]  /*4e30*/  PLOP3.LUT P0, PT, P0, PT, PT, 0x8, 0x80 ;  /* 0x000000000080781c */ /* 0x000fe2000070e170 */
[----:B------:R-:W-:-:S12]  /*4e40*/  IMAD.MOV.U32 R8, RZ, RZ, -0x1 ;  /* 0xffffffffff087424 */ /* 0x000fd800078e00ff */
[----:B------:R-:W-:Y:S05]  /*4e50*/  WARPSYNC.COLLECTIVE R8, `(.L_x_81) ;  /* 0x0000000008087348 */ /* 0x000fea0003c00000 */
[----:B------:R-:W-:Y:S01]  /*4e60*/  VOTE.ANY P0, P0 ;  /* 0x0000000000ff7806 */ /* 0x000fe20000000100 */
[----:B------:R-:W-:-:S12]  /*4e70*/  ENDCOLLECTIVE ;  /* 0x000000000000791b */ /* 0x000fd80003800000 */
.L_x_81:
[----:B------:R-:W-:Y:S05]  /*4e80*/  BSYNC B0 ;  /* 0x0000000000007941 */ /* 0x000fea0003800000 */
.L_x_80:
[----:B------:R-:W-:Y:S05]  /*4e90*/  BRA `(.L_x_82) ;  /* 0xffffffe400247947 */ /* 0x000fea000383ffff */
.L_x_30:
[----:B------:R-:W-:Y:S01]  /*4ea0*/  BSSY B0, `(.L_x_83) ;  /* 0x0000006000007945 */ /* 0x000fe20003800000 */
[----:B------:R-:W-:Y:S01]  /*4eb0*/  PLOP3.LUT P2, PT, P0, PT, PT, 0x8, 0x80 ;  /* 0x000000000080781c */ /* 0x000fe2000074e170 */
[----:B------:R-:W-:-:S12]  /*4ec0*/  IMAD.MOV.U32 R8, RZ, RZ, -0x1 ;  /* 0xffffffffff087424 */ /* 0x000fd800078e00ff */
[----:B------:R-:W-:Y:S05]  /*4ed0*/  WARPSYNC.COLLECTIVE R8, `(.L_x_84) ;  /* 0x0000000008087348 */ /* 0x000fea0003c00000 */
[----:B------:R-:W-:Y:S01]  /*4ee0*/  VOTE.ANY R8, PT, P2 ;  /* 0x0000000000087806 */ /* 0x000fe200010e0100 */
[----:B------:R-:W-:Y:S06]  /*4ef0*/  ENDCOLLECTIVE ;  /* 0x000000000000791b */ /* 0x000fec0003800000 */
.L_x_84:
[----:B------:R-:W-:Y:S05]  /*4f00*/  BSYNC B0 ;  /* 0x0000000000007941 */ /* 0x000fea0003800000 */
.L_x_83:
        /* <DEDUP_REMOVED lines=10> */
.L_x_85:
[----:B------:R-:W-:Y:S01]  /*4fb0*/  ISETP.GE.AND P0, PT, R35, R9, PT ;  /* 0x000000092300720c */ /* 0x000fe20003f06270 */
[----:B------:R-:W-:-:S03]  /*4fc0*/  IMAD.MOV.U32 R10, RZ, RZ, 0x2 ;  /* 0x00000002ff0a7424 */ /* 0x000fc600078e00ff */
[----:B------:R-:W-:-:S05]  /*4fd0*/  SEL R16, R16, RZ, !P0 ;  /* 0x000000ff10107207 */ /* 0x000fca0004000000 */
[----:B------:R-:W-:Y:S02]  /*4fe0*/  IMAD.IADD R44, R16, 0x1, R15 ;  /* 0x00000001102c7824 */ /* 0x000fe400078e020f */
[----:B------:R-:W-:Y:S02]  /*4ff0*/  VIADD R16, R35, 0x2 ;  /* 0x0000000223107836 */ /* 0x000fe40000000000 */
[----:B------:R-:W-:-:S03]  /*5000*/  IMAD.MOV.U32 R15, RZ, RZ, R44 ;  /* 0x000000ffff0f7224 */ /* 0x000fc600078e002c */
[----:B------:R-:W-:-:S13]  /*5010*/  ISETP.GT.AND P0, PT, R16, R9, PT ;  /* 0x000000091000720c */ /* 0x000fda0003f04270 */
[----:B------:R-:W-:Y:S05]  /*5020*/  WARPSYNC.COLLECTIVE R8, `(.L_x_86) ;  /* 0x0000000008087348 */ /* 0x000fea0003c00000 */
[----:B------:R0:W1:Y:S02]  /*5030*/  SHFL.DOWN P2, R16, R15, R10, R9 ;  /* 0x0800000a0f107389 */ /* 0x0000640000040009 */
[----:B01----:R-:W-:Y:S05]  /*5040*/  ENDCOLLECTIVE ;  /* 0x000000000000791b */ /* 0x003fea0003800000 */
.L_x_86:
[----:B------:R-:W-:Y:S01]  /*5050*/  IMAD.MOV.U32 R10, RZ, RZ, 0x4 ;  /* 0x00000004ff0a7424 */ /* 0x000fe200078e00ff */
[----:B------:R-:W-:Y:S01]  /*5060*/  SEL R17, R16, RZ, !P0 ;  /* 0x000000ff10117207 */ /* 0x000fe20004000000 */
[----:B------:R-:W-:-:S04]  /*5070*/  VIADD R16, R35, 0x4 ;  /* 0x0000000423107836 */ /* 0x000fc80000000000 */
[----:B------:R-:W-:Y:S01]  /*5080*/  IMAD.IADD R17, R44, 0x1, R17 ;  /* 0x000000012c117824 */ /* 0x000fe200078e0211 */
[----:B------:R-:W-:-:S03]  /*5090*/  ISETP.GT.AND P0, PT, R16, R9, PT ;  /* 0x000000091000720c */ /* 0x000fc60003f04270 */
[----:B------:R-:W-:-:S10]  /*50a0*/  IMAD.MOV.U32 R15, RZ, RZ, R17 ;  /* 0x000000ffff0f7224 */ /* 0x000fd400078e0011 */
[----:B------:R-:W-:Y:S05]  /*50b0*/  WARPSYNC.COLLECTIVE R8, `(.L_x_87) ;  /* 0x0000000008087348 */ /* 0x000fea0003c00000 */
[----:B------:R0:W1:Y:S02]  /*50c0*/  SHFL.DOWN P2, R16, R15, R10, R9 ;  /* 0x0800000a0f107389 */ /* 0x0000640000040009 */
[----:B01----:R-:W-:Y:S05]  /*50d0*/  ENDCOLLECTIVE ;  /* 0x000000000000791b */ /* 0x003fea0003800000 */
.L_x_87:
[----:B------:R-:W-:Y:S01]  /*50e0*/  IMAD.MOV.U32 R10, RZ, RZ, 0x8 ;  /* 0x00000008ff0a7424 */ /* 0x000fe200078e00ff */
[----:B------:R-:W-:-:S05]  /*50f0*/  SEL R16, R16, RZ, !P0 ;  /* 0x000000ff10107207 */ /* 0x000fca0004000000 */
[----:B------:R-:W-:Y:S02]  /*5100*/  IMAD.IADD R45, R17, 0x1, R16 ;  /* 0x00000001112d7824 */ /* 0x000fe400078e0210 */
[C---:B------:R-:W-:Y:S02]  /*5110*/  VIADD R16, R35.reuse, 0x8 ;  /* 0x0000000823107836 */ /* 0x040fe40000000000 */
[----:B------:R-:W-:Y:S02]  /*5120*/  IMAD.MOV.U32 R15, RZ, RZ, R45 ;  /* 0x000000ffff0f7224 */ /* 0x000fe400078e002d */
[----:B------:R-:W-:Y:S01]  /*5130*/  VIADD R17, R35, 0x10 ;  /* 0x0000001023117836 */ /* 0x000fe20000000000 */
[----:B------:R-:W-:-:S13]  /*5140*/  ISETP.GT.AND P0, PT, R16, R9, PT ;  /* 0x000000091000720c */ /* 0x000fda0003f04270 */
[----:B------:R-:W-:Y:S05]  /*5150*/  WARPSYNC.COLLECTIVE R8, `(.L_x_88) ;  /* 0x0000000008087348 */ /* 0x000fea0003c00000 */
[----:B------:R0:W1:Y:S02]  /*5160*/  SHFL.DOWN P2, R16, R15, R10, R9 ;  /* 0x0800000a0f107389 */ /* 0x0000640000040009 */
[----:B01----:R-:W-:Y:S05]  /*5170*/  ENDCOLLECTIVE ;  /* 0x000000000000791b */ /* 0x003fea0003800000 */
.L_x_88:
[----:B------:R-:W-:Y:S01]  /*5180*/  IMAD.MOV.U32 R10, RZ, RZ, 0x10 ;  /* 0x00000010ff0a7424 */ /* 0x000fe200078e00ff */
[----:B------:R-:W-:Y:S02]  /*5190*/  SEL R16, R16, RZ, !P0 ;  /* 0x000000ff10107207 */ /* 0x000fe40004000000 */
[----:B------:R-:W-:-:S03]  /*51a0*/  ISETP.GT.AND P0, PT, R17, R9, PT ;  /* 0x000000091100720c */ /* 0x000fc60003f04270 */
[----:B------:R-:W-:-:S04]  /*51b0*/  IMAD.IADD R44, R45, 0x1, R16 ;  /* 0x000000012d2c7824 */ /* 0x000fc800078e0210 */
[----:B------:R-:W-:-:S07]  /*51c0*/  IMAD.MOV.U32 R15, RZ, RZ, R44 ;  /* 0x000000ffff0f7224 */ /* 0x000fce00078e002c */
[----:B------:R-:W-:Y:S05]  /*51d0*/  WARPSYNC.COLLECTIVE R8, `(.L_x_89) ;  /* 0x0000000008087348 */ /* 0x000fea0003c00000 */
[----:B------:R0:W1:Y:S02]  /*51e0*/  SHFL.DOWN P2, R16, R15, R10, R9 ;  /* 0x0800000a0f107389 */ /* 0x0000640000040009 */
[----:B01----:R-:W-:Y:S05]  /*51f0*/  ENDCOLLECTIVE ;  /* 0x000000000000791b */ /* 0x003fea0003800000 */
.L_x_89:
[----:B------:R-:W-:Y:S02]  /*5200*/  SEL R16, R16, RZ, !P0 ;  /* 0x000000ff10107207 */ /* 0x000fe40004000000 */
[----:B------:R-:W-:Y:S02]  /*5210*/  ISETP.NE.AND P0, PT, R14, 0x65, PT ;  /* 0x000000650e00780c */ /* 0x000fe40003f05270 */
[----:B------:R-:W-:-:S11]  /*5220*/  IADD3 R19, PT, PT, R44, R16, R19 ;  /* 0x000000102c137210 */ /* 0x000fd60007ffe013 */
[----:B------:R-:W-:Y:S05]  /*5230*/  WARPSYNC.COLLECTIVE R8, `(.L_x_90) ;  /* 0x0000000008087348 */ /* 0x000fea0003c00000 */
[----:B------:R-:W-:Y:S01]  /*5240*/  VOTE.ALL P0, P0 ;  /* 0x0000000000ff7806 */ /* 0x000fe20000000000 */
[----:B------:R-:W-:-:S12]  /*5250*/  ENDCOLLECTIVE ;  /* 0x000000000000791b */ /* 0x000fd80003800000 */
.L_x_90:
[----:B------:R-:W-:Y:S05]  /*5260*/  BRA `(.L_x_91) ;  /* 0xffffffe000c07947 */ /* 0x000fea000383ffff */
.L_x_92:
[----:B------:R-:W-:-:S00]  /*5270*/  BRA `(.L_x_92) ;  /* 0xfffffffc00fc7947 */ /* 0x000fc0000383ffff */
[----:B------:R-:W-:-:S00]  /*5280*/  NOP ;  /* 0x0000000000007918 */ /* 0x000fc00000000000 */
[----:B------:R-:W-:-:S00]  /*5290*/  NOP ;  /* 0x0000000000007918 */ /* 0x000fc00000000000 */
[----:B------:R-:W-:-:S00]  /*52a0*/  NOP ;  /* 0x0000000000007918 */ /* 0x000fc00000000000 */
[----:B------:R-:W-:-:S00]  /*52b0*/  NOP ;  /* 0x0000000000007918 */ /* 0x000fc00000000000 */
[----:B------:R-:W-:-:S00]  /*52c0*/  NOP ;  /* 0x0000000000007918 */ /* 0x000fc00000000000 */
[----:B------:R-:W-:-:S00]  /*52d0*/  NOP ;  /* 0x0000000000007918 */ /* 0x000fc00000000000 */
[----:B------:R-:W-:-:S00]  /*52e0*/  NOP ;  /* 0x0000000000007918 */ /* 0x000fc00000000000 */
[----:B------:R-:W-:-:S00]  /*52f0*/  NOP ;  /* 0x0000000000007918 */ /* 0x000fc00000000000 */
.L_x_417:


//--------------------- .text._ZN3cub18CUB_300001_SM_10006detail4scan16DeviceScanKernelINS2_10policy_hubIiiijN4cuda3std3__44plusIvEEE10Policy1000EN6thrust24THRUST_300001_SM_1000_NS10device_ptrIiEESF_NS0_13ScanTileStateIiLb1EEES9_NS0_8NullTypeEjiLb0ESI_EEvT0_T1_T2_iT3_T4_T5_ --------------------------
	.section	.text._ZN3cub18CUB_300001_SM_10006detail4scan16DeviceScanKernelINS2_10policy_hubIiiijN4cuda3std3__44plusIvEEE10Policy1000EN6thrust24THRUST_300001_SM_1000_NS10device_ptrIiEESF_NS0_13ScanTileStateIiLb1EEES9_NS0_8NullTypeEjiLb0ESI_EEvT0_T1_T2_iT3_T4_T5_,"ax",@progbits
	.align	128
        .global         _ZN3cub18CUB_300001_SM_10006detail4scan16DeviceScanKernelINS2_10policy_hubIiiijN4cuda3std3__44plusIvEEE10Policy1000EN6thrust24THRUST_300001_SM_1000_NS10device_ptrIiEESF_NS0_13ScanTileStateIiLb1EEES9_NS0_8NullTypeEjiLb0ESI_EEvT0_T1_T2_iT3_T4_T5_
        .type           _ZN3cub18CUB_300001_SM_10006detail4scan16DeviceScanKernelINS2_10policy_hubIiiijN4cuda3std3__44plusIvEEE10Policy1000EN6thrust24THRUST_300001_SM_1000_NS10device_ptrIiEESF_NS0_13ScanTileStateIiLb1EEES9_NS0_8NullTypeEjiLb0ESI_EEvT0_T1_T2_iT3_T4_T5_,@function
        .size           _ZN3cub18CUB_300001_SM_10006detail4scan16DeviceScanKernelINS2_10policy_hubIiiijN4cuda3std3__44plusIvEEE10Policy1000EN6thrust24THRUST_300001_SM_1000_NS10device_ptrIiEESF_NS0_13ScanTileStateIiLb1EEES9_NS0_8NullTypeEjiLb0ESI_EEvT0_T1_T2_iT3_T4_T5_,(.L_x_418 - _ZN3cub18CUB_300001_SM_10006detail4scan16DeviceScanKernelINS2_10policy_hubIiiijN4cuda3std3__44plusIvEEE10Policy1000EN6thrust24THRUST_300001_SM_1000_NS10device_ptrIiEESF_NS0_13ScanTileStateIiLb1EEES9_NS0_8NullTypeEjiLb0ESI_EEvT0_T1_T2_iT3_T4_T5_)
        .other          _ZN3cub18CUB_300001_SM_10006detail4scan16DeviceScanKernelINS2_10policy_hubIiiijN4cuda3std3__44plusIvEEE10Policy1000EN6thrust24THRUST_300001_SM_1000_NS10device_ptrIiEESF_NS0_13ScanTileStateIiLb1EEES9_NS0_8NullTypeEjiLb0ESI_EEvT0_T1_T2_iT3_T4_T5_,@"STO_CUDA_ENTRY STV_DEFAULT"
_ZN3cub18CUB_300001_SM_10006detail4scan16DeviceScanKernelINS2_10policy_hubIiiijN4cuda3std3__44plusIvEEE10Policy1000EN6thrust24THRUST_300001_SM_1000_NS10device_ptrIiEESF_NS0_13ScanTileStateIiLb1EEES9_NS0_8NullTypeEjiLb0ESI_EEvT0_T1_T2_iT3_T4_T5_:
.text._ZN3cub18CUB_300001_SM_10006detail4scan16DeviceScanKernelINS2_10policy_hubIiiijN4cuda3std3__44plusIvEEE10Policy1000EN6thrust24THRUST_300001_SM_1000_NS10device_ptrIiEESF_NS0_13ScanTileStateIiLb1EEES9_NS0_8NullTypeEjiLb0ESI_EEvT0_T1_T2_iT3_T4_T5_:
[----:B------:R-:W-:Y:S08]  /*0000*/  LDC R1, c[0x0][0x37c] ;  /* 0x0000df00ff017b82 */ /* 0x000ff00000000800 */
[----:B------:R-:W0:Y:S01]  /*0010*/  S2UR UR4, SR_CTAID.X ;  /* 0x00000000000479c3 */ /* 0x000e220000002500 */
[----:B------:R-:W1:Y:S01]  /*0020*/  LDCU UR5, c[0x0][0x3a0] ;  /* 0x00007400ff0577ac */ /* 0x000e620008000800 */
[----:B------:R-:W2:Y:S06]  /*0030*/  LDCU.64 UR8, c[0x0][0x358] ;  /* 0x00006b00ff0877ac */ /* 0x000eac0008000a00 */
[----:B------:R-:W0:Y:S02]  /*0040*/  LDC R42, c[0x0][0x398] ;  /* 0x0000e600ff2a7b82 */ /* 0x000e240000000800 */
[----:B0-----:R-:W-:-:S04]  /*0050*/  VIADD R42, R42, UR4 ;  /* 0x000000042a2a7c36 */ /* 0x001fc80008000000 */
[----:B------:R-:W-:-:S05]  /*0060*/  IMAD R3, R42, 0x2100, RZ ;  /* 0x000021002a037824 */ /* 0x000fca00078e02ff */
[----:B-1----:R-:W-:-:S04]  /*0070*/  IADD3 R0, PT, PT, -R3, UR5, RZ ;  /* 0x0000000503007c10 */ /* 0x002fc8000fffe1ff */
[----:B------:R-:W-:-:S13]  /*0080*/  ISETP.GE.U32.AND P0, PT, R0, 0x2101, PT ;  /* 0x000021010000780c */ /* 0x000fda0003f06070 */
[----:B--2---:R-:W-:Y:S05]  /*0090*/  @!P0 BRA `(.L_x_93) ;  /* 0x0000001c00a88947 */ /* 0x004fea0003800000 */
[----:B------:R-:W0:Y:S01]  /*00a0*/  S2R R16, SR_TID.X ;  /* 0x0000000000107919 */ /* 0x000e220000002100 */
[----:B------:R-:W1:Y:S01]  /*00b0*/  LDCU.64 UR4, c[0x0][0x380] ;  /* 0x00007000ff0477ac */ /* 0x000e620008000a00 */
[C---:B0-----:R-:W-:Y:S02]  /*00c0*/  LOP3.LUT R0, R16.reuse, 0x1f, RZ, 0xc0, !PT ;  /* 0x0000001f10007812 */ /* 0x041fe400078ec0ff */
[----:B------:R-:W-:-:S05]  /*00d0*/  LOP3.LUT R5, R16, 0x3e0, RZ, 0xc0, !PT ;  /* 0x000003e010057812 */ /* 0x000fca00078ec0ff */
[----:B------:R-:W-:-:S05]  /*00e0*/  IMAD R0, R5, 0x16, R0 ;  /* 0x0000001605007824 */ /* 0x000fca00078e0200 */
[----:B------:R-:W-:-:S05]  /*00f0*/  IADD3 R0, P0, PT, R3, R0, RZ ;  /* 0x0000000003007210 */ /* 0x000fca0007f1e0ff */
[----:B------:R-:W-:Y:S02]  /*0100*/  IMAD.X R3, RZ, RZ, RZ, P0 ;  /* 0x000000ffff037224 */ /* 0x000fe400000e06ff */
        /* <DEDUP_REMOVED lines=30> */
[----:B------:R-:W-:Y:S01]  /*02f0*/  ISETP.NE.AND P0, PT, R42, RZ, PT ;  /* 0x000000ff2a00720c */ /* 0x000fe20003f05270 */
        /* <DEDUP_REMOVED lines=28> */
[----:B------:R0:W1:Y:S04]  /*04c0*/  LDS.64 R36, [R27] ;  /* 0x000000001b247984 */ /* 0x0000680000000a00 */
[----:B------:R0:W2:Y:S04]  /*04d0*/  LDS.64 R34, [R27+0x8] ;  /* 0x000008001b227984 */ /* 0x0000a80000000a00 */
[----:B------:R0:W3:Y:S04]  /*04e0*/  LDS.64 R32, [R27+0x10] ;  /* 0x000010001b207984 */ /* 0x0000e80000000a00 */
[----:B------:R0:W4:Y:S04]  /*04f0*/  LDS.64 R18, [R27+0x18] ;  /* 0x000018001b127984 */ /* 0x0001280000000a00 */
[----:B------:R0:W0:Y:S04]  /*0500*/  LDS.64 R14, [R27+0x20] ;  /* 0x000020001b0e7984 */ /* 0x0000280000000a00 */
[----:B------:R0:W0:Y:S04]  /*0510*/  LDS.64 R12, [R27+0x28] ;  /* 0x000028001b0c7984 */ /* 0x0000280000000a00 */
[----:B------:R0:W0:Y:S04]  /*0520*/  LDS.64 R10, [R27+0x30] ;  /* 0x000030001b0a7984 */ /* 0x0000280000000a00 */
[----:B------:R0:W0:Y:S04]  /*0530*/  LDS.64 R8, [R27+0x38] ;  /* 0x000038001b087984 */ /* 0x0000280000000a00 */
[----:B------:R0:W0:Y:S04]  /*0540*/  LDS.64 R6, [R27+0x40] ;  /* 0x000040001b067984 */ /* 0x0000280000000a00 */
[----:B------:R0:W0:Y:S04]  /*0550*/  LDS.64 R4, [R27+0x48] ;  /* 0x000048001b047984 */ /* 0x0000280000000a00 */
[----:B------:R0:W0:Y:S01]  /*0560*/  LDS.64 R2, [R27+0x50] ;  /* 0x000050001b027984 */ /* 0x0000220000000a00 */
[----:B------:R-:W-:Y:S06]  /*0570*/  BAR.SYNC.DEFER_BLOCKING 0x0 ;  /* 0x0000000000007b1d */ /* 0x000fec0000010000 */
[----:B-1----:R-:W-:Y:S05]  /*0580*/  @P0 BRA `(.L_x_95) ;  /* 0x00000004001c0947 */ /* 0x002fea0003800000 */
[----:B0-2---:R-:W-:Y:S02]  /*0590*/  IADD3 R17, PT, PT, R34, R37, R36 ;  /* 0x0000002522117210 */ /* 0x005fe40007ffe024 */
[C---:B------:R-:W-:Y:S02]  /*05a0*/  ISETP.NE.AND P1, PT, R39.reuse, 0x1f, PT ;  /* 0x0000001f2700780c */ /* 0x040fe40003f25270 */
[----:B---3--:R-:W-:Y:S02]  /*05b0*/  IADD3 R17, PT, PT, R32, R35, R17 ;  /* 0x0000002320117210 */ /* 0x008fe40007ffe011 */
[----:B------:R-:W-:Y:S02]  /*05c0*/  ISETP.GE.U32.AND P2, PT, R16, 0x20, PT ;  /* 0x000000201000780c */ /* 0x000fe40003f46070 */
[----:B----4-:R-:W-:Y:S02]  /*05d0*/  IADD3 R17, PT, PT, R18, R33, R17 ;  /* 0x0000002112117210 */ /* 0x010fe40007ffe011 */
[----:B------:R-:W-:-:S02]  /*05e0*/  ISETP.NE.AND P3, PT, R39, RZ, PT ;  /* 0x000000ff2700720c */ /* 0x000fc40003f65270 */
[----:B------:R-:W-:-:S03]  /*05f0*/  IADD3 R17, PT, PT, R14, R19, R17 ;  /* 0x000000130e117210 */ /* 0x000fc60007ffe011 */
[----:B------:R-:W-:Y:S02]  /*0600*/  @!P1 LEA R43, R40, UR4, 0x2 ;  /* 0x00000004282b9c11 */ /* 0x000fe4000f8e10ff */
[----:B------:R-:W-:-:S04]  /*0610*/  IADD3 R17, PT, PT, R12, R15, R17 ;  /* 0x0000000f0c117210 */ /* 0x000fc80007ffe011 */
[----:B------:R-:W-:-:S04]  /*0620*/  IADD3 R17, PT, PT, R10, R13, R17 ;  /* 0x0000000d0a117210 */ /* 0x000fc80007ffe011 */
[----:B------:R-:W-:-:S04]  /*0630*/  IADD3 R17, PT, PT, R8, R11, R17 ;  /* 0x0000000b08117210 */ /* 0x000fc80007ffe011 */
[----:B------:R-:W-:-:S04]  /*0640*/  IADD3 R17, PT, PT, R6, R9, R17 ;  /* 0x0000000906117210 */ /* 0x000fc80007ffe011 */
[----:B------:R-:W-:-:S04]  /*0650*/  IADD3 R17, PT, PT, R4, R7, R17 ;  /* 0x0000000704117210 */ /* 0x000fc80007ffe011 */
[----:B------:R-:W-:-:S05]  /*0660*/  IADD3 R20, PT, PT, R2, R5, R17 ;  /* 0x0000000502147210 */ /* 0x000fca0007ffe011 */
[----:B------:R-:W-:-:S05]  /*0670*/  IMAD.IADD R17, R3, 0x1, R20 ;  /* 0x0000000103117824 */ /* 0x000fca00078e0214 */
        /* <DEDUP_REMOVED lines=10> */
[----:B------:R-:W-:-:S04]  /*0720*/  ISETP.NE.AND P0, PT, R40, 0x2, PT ;  /* 0x000000022800780c */ /* 0x000fc80003f05270 */
        /* <DEDUP_REMOVED lines=8> */
[----:B------:R-:W-:Y:S01]  /*07b0*/  SEL R20, R21, R20, !P0 ;  /* 0x0000001415147207 */ /* 0x000fe20004000000 */
[----:B------:R-:W-:Y:S01]  /*07c0*/  IMAD.IADD R21, R42, 0x1, -R17 ;  /* 0x000000012a157824 */ /* 0x000fe200078e0a11 */
[----:B------:R-:W-:Y:S01]  /*07d0*/  ISETP.NE.AND P0, PT, R40, 0x3, PT ;  /* 0x000000032800780c */ /* 0x000fe20003f05270 */
[----:B------:R-:W-:-:S03]  /*07e0*/  IMAD.IADD R23, R23, 0x1, R22 ;  /* 0x0000000117177824 */ /* 0x000fc600078e0216 */
[----:B------:R-:W-:Y:S01]  /*07f0*/  SEL R20, R22, R20, !P0 ;  /* 0x0000001416147207 */ /* 0x000fe20004000000 */
[----:B-1----:R-:W-:Y:S01]  /*0800*/  IMAD.IADD R24, R23, 0x1, R24 ;  /* 0x0000000117187824 */ /* 0x002fe200078e0218 */
[C---:B------:R-:W-:Y:S02]  /*0810*/  ISETP.NE.AND P0, PT, R40.reuse, 0x4, PT ;  /* 0x000000042800780c */ /* 0x040fe40003f05270 */
[----:B------:R-:W-:Y:S01]  /*0820*/  SEL R17, R21, RZ, P3 ;  /* 0x000000ff15117207 */ /* 0x000fe20001800000 */
        /* <DEDUP_REMOVED lines=18> */
[----:B------:R-:W-:Y:S02]  /*0950*/  ISETP.NE.AND P1, PT, R40, 0xb, PT ;  /* 0x0000000b2800780c */ /* 0x000fe40003f25270 */
[----:B------:R-:W-:Y:S02]  /*0960*/  SEL R20, R29, R20, !P0 ;  /* 0x000000141d147207 */ /* 0x000fe40004000000 */
[----:B------:R-:W-:-:S02]  /*0970*/  ISETP.NE.AND P0, PT, R16, RZ, PT ;  /* 0x000000ff1000720c */ /* 0x000fc40003f05270 */
[----:B------:R-:W-:-:S05]  /*0980*/  SEL R20, R30, R20, !P1 ;  /* 0x000000141e147207 */ /* 0x000fca0004800000 */
[----:B------:R-:W-:-:S06]  /*0990*/  @P2 IMAD.IADD R21, R20, 0x1, R17 ;  /* 0x0000000114152824 */ /* 0x000fcc00078e0211 */
[----:B------:R-:W-:Y:S05]  /*09a0*/  @P0 BRA `(.L_x_96) ;  /* 0x0000000c00f00947 */ /* 0x000fea0003800000 */
[----:B------:R-:W0:Y:S01]  /*09b0*/  LDC.64 R16, c[0x0][0x390] ;  /* 0x0000e400ff107b82 */ /* 0x000e220000000a00 */
[----:B------:R-:W-:Y:S02]  /*09c0*/  IMAD.MOV.U32 R30, RZ, RZ, 0x65 ;  /* 0x00000065ff1e7424 */ /* 0x000fe400078e00ff */
[----:B------:R-:W-:-:S03]  /*09d0*/  IMAD.MOV.U32 R21, RZ, RZ, RZ ;  /* 0x000000ffff157224 */ /* 0x000fc600078e00ff */
[----:B0-----:R0:W-:Y:S01]  /*09e0*/  ST.E.64.STRONG.GPU desc[UR8][R16.64+0x100], R30 ;  /* 0x0001001e10007985 */ /* 0x0011e2000c10fb08 */
[----:B------:R-:W-:Y:S05]  /*09f0*/  BRA `(.L_x_96) ;  /* 0x0000000c00dc7947 */ /* 0x000fea0003800000 */
.L_x_95:
[----:B0-2---:R-:W-:Y:S02]  /*0a00*/  IADD3 R17, PT, PT, R34, R37, R36 ;  /* 0x0000002522117210 */ /* 0x005fe40007ffe024 */
[C---:B------:R-:W-:Y:S02]  /*0a10*/  ISETP.NE.AND P1, PT, R39.reuse, 0x1f, PT ;  /* 0x0000001f2700780c */ /* 0x040fe40003f25270 */
[----:B---3--:R-:W-:Y:S02]  /*0a20*/  IADD3 R17, PT, PT, R32, R35, R17 ;  /* 0x0000002320117210 */ /* 0x008fe40007ffe011 */
[----:B------:R-:W-:Y:S02]  /*0a30*/  ISETP.NE.AND P2, PT, R39, RZ, PT ;  /* 0x000000ff2700720c */ /* 0x000fe40003f45270 */
[----:B----4-:R-:W-:-:S04]  /*0a40*/  IADD3 R17, PT, PT, R18, R33, R17 ;  /* 0x0000002112117210 */ /* 0x010fc80007ffe011 */
        /* <DEDUP_REMOVED lines=56> */
[----:B------:R-:W-:-:S02]  /*0dd0*/  ISETP.GT.U32.AND P0, PT, R16, 0x1f, PT ;  /* 0x0000001f1000780c */ /* 0x000fc40003f04070 */
[----:B------:R-:W-:Y:S02]  /*0de0*/  SEL R20, R30, R20, !P1 ;  /* 0x000000141e147207 */ /* 0x000fe40004800000 */
[----:B------:R-:W-:-:S03]  /*0df0*/  ISETP.GE.U32.AND P1, PT, R16, 0x20, PT ;  /* 0x000000201000780c */ /* 0x000fc60003f26070 */
[----:B------:R-:W-:-:S05]  /*0e00*/  IMAD.IADD R20, R20, 0x1, R21 ;  /* 0x0000000114147824 */ /* 0x000fca00078e0215 */
[----:B------:R-:W-:Y:S01]  /*0e10*/  SEL R23, R17, R20, !P1 ;  /* 0x0000001411177207 */ /* 0x000fe20004800000 */
[----:B------:R-:W-:Y:S06]  /*0e20*/  @P0 BRA `(.L_x_97) ;  /* 0x0000000800a80947 */ /* 0x000fec0003800000 */
[----:B------:R-:W0:Y:S01]  /*0e30*/  LDC.64 R20, c[0x0][0x390] ;  /* 0x0000e400ff147b82 */ /* 0x000e220000000a00 */
[----:B------:R-:W-:Y:S02]  /*0e40*/  ISETP.NE.AND P1, PT, R16, RZ, PT ;  /* 0x000000ff1000720c */ /* 0x000fe40003f25270 */
[----:B------:R-:W-:-:S05]  /*0e50*/  LOP3.LUT R17, RZ, R16, RZ, 0x33, !PT ;  /* 0x00000010ff117212 */ /* 0x000fca00078e33ff */
[----:B------:R-:W-:-:S06]  /*0e60*/  IMAD.IADD R24, R42, 0x1, R17 ;  /* 0x000000012a187824 */ /* 0x000fcc00078e0211 */
        /* <DEDUP_REMOVED lines=11> */
.L_x_127:
[----:B------:R-:W-:Y:S05]  /*0f20*/  @!P0 BRA `(.L_x_99) ;  /* 0x0000000000748947 */ /* 0x000fea0003800000 */
[----:B------:R-:W-:-:S07]  /*0f30*/  IMAD.MOV.U32 R22, RZ, RZ, 0x3b8 ;  /* 0x000003b8ff167424 */ /* 0x000fce00078e00ff */
.L_x_101:
[----:B------:R-:W-:Y:S02]  /*0f40*/  VIADD R25, R22, 0x1 ;  /* 0x0000000116197836 */ /* 0x000fe40000000000 */
[----:B------:R-:W-:Y:S02]  /*0f50*/  IMAD R42, R42, 0x41a7, RZ ;  /* 0x000041a72a2a7824 */ /* 0x000fe400078e02ff */
[----:B------:R-:W0:Y:S01]  /*0f60*/  I2F.U32.RP R28, R25 ;  /* 0x00000019001c7306 */ /* 0x000e220000209000 */
[----:B------:R-:W-:Y:S01]  /*0f70*/  IMAD.MOV R29, RZ, RZ, -R25 ;  /* 0x000000ffff1d7224 */ /* 0x000fe200078e0a19 */
[----:B------:R-:W-:Y:S02]  /*0f80*/  ISETP.NE.U32.AND P2, PT, R25, RZ, PT ;  /* 0x000000ff1900720c */ /* 0x000fe40003f45070 */
[----:B------:R-:W-:-:S04]  /*0f90*/  LOP3.LUT R42, R42, 0x7fffffff, RZ, 0xc0, !PT ;  /* 0x7fffffff2a2a7812 */ /* 0x000fc800078ec0ff */
[----:B0-----:R-:W0:Y:S02]  /*0fa0*/  MUFU.RCP R28, R28 ;  /* 0x0000001c001c7308 */ /* 0x001e240000001000 */
[----:B0-----:R-:W-:-:S06]  /*0fb0*/  VIADD R20, R28, 0xffffffe ;  /* 0x0ffffffe1c147836 */ /* 0x001fcc0000000000 */
[----:B------:R0:W1:Y:S02]  /*0fc0*/  F2I.FTZ.U32.TRUNC.NTZ R21, R20 ;  /* 0x0000001400157305 */ /* 0x000064000021f000 */
[----:B0-----:R-:W-:Y:S02]  /*0fd0*/  IMAD.MOV.U32 R20, RZ, RZ, RZ ;  /* 0x000000ffff147224 */ /* 0x001fe400078e00ff */
[----:B-1----:R-:W-:-:S04]  /*0fe0*/  IMAD R29, R29, R21, RZ ;  /* 0x000000151d1d7224 */ /* 0x002fc800078e02ff */
[----:B------:R-:W-:-:S06]  /*0ff0*/  IMAD.HI.U32 R21, R21, R29, R20 ;  /* 0x0000001d15157227 */ /* 0x000fcc00078e0014 */
[----:B------:R-:W-:-:S04]  /*1000*/  IMAD.HI.U32 R21, R21, R42, RZ ;  /* 0x0000002a15157227 */ /* 0x000fc800078e00ff */
[----:B------:R-:W-:-:S04]  /*1010*/  IMAD.MOV R21, RZ, RZ, -R21 ;  /* 0x000000ffff157224 */ /* 0x000fc800078e0a15 */
[----:B------:R-:W-:-:S05]  /*1020*/  IMAD R28, R25, R21, R42 ;  /* 0x00000015191c7224 */ /* 0x000fca00078e022a */
[----:B------:R-:W-:-:S13]  /*1030*/  ISETP.GE.U32.AND P0, PT, R28, R25, PT ;  /* 0x000000191c00720c */ /* 0x000fda0003f06070 */
[----:B------:R-:W-:-:S05]  /*1040*/  @P0 IMAD.IADD R28, R28, 0x1, -R25 ;  /* 0x000000011c1c0824 */ /* 0x000fca00078e0a19 */
[----:B------:R-:W-:-:S13]  /*1050*/  ISETP.GE.U32.AND P0, PT, R28, R25, PT ;  /* 0x000000191c00720c */ /* 0x000fda0003f06070 */
[----:B------:R-:W-:Y:S01]  /*1060*/  @P0 IMAD.IADD R28, R28, 0x1, -R25 ;  /* 0x000000011c1c0824 */ /* 0x000fe200078e0a19 */
[----:B------:R-:W-:-:S04]  /*1070*/  @!P2 LOP3.LUT R28, RZ, R25, RZ, 0x33, !PT ;  /* 0x00000019ff1ca212 */ /* 0x000fc800078e33ff */
[----:B------:R-:W-:Y:S05]  /*1080*/  NANOSLEEP R28 ;  /* 0x0000001c0000735d */ /* 0x000fea0003800000 */
[----:B------:R-:W2:Y:S01]  /*1090*/  LD.E.64.STRONG.GPU R28, desc[UR8][R16.64+0x100] ;  /* 0x00010008101c7980 */ /* 0x000ea2000c10fb00 */
[----:B------:R-:W-:Y:S01]  /*10a0*/  UMOV UR5, 0xffffffff ;  /* 0xffffffff00057882 */ /* 0x000fe20000000000 */
[----:B------:R-:W-:Y:S02]  /*10b0*/  SHF.R.U32.HI R22, RZ, 0x1, R22 ;  /* 0x00000001ff167819 */ /* 0x000fe40000011616 */
[----:B--2---:R-:W-:Y:S01]  /*10c0*/  ISETP.NE.AND P0, PT, R28, 0x63, PT ;  /* 0x000000631c00780c */ /* 0x004fe20003f05270 */
[----:B------:R-:W-:-:S12]  /*10d0*/  BRA.DIV UR5, `(.L_x_100) ;  /* 0x00000036051c7947 */ /* 0x000fd8000b800000 */
[----:B------:R-:W-:-:S13]  /*10e0*/  VOTE.ANY P0, !P0 ;  /* 0x0000000000ff7806 */ /* 0x000fda0004000100 */
.L_x_130:
[----:B------:R-:W-:Y:S05]  /*10f0*/  @P0 BRA `(.L_x_101) ;  /* 0xfffffffc00900947 */ /* 0x000fea000383ffff */
.L_x_99:
[----:B------:R-:W-:Y:S01]  /*1100*/  UMOV UR5, 0xffffffff ;  /* 0xffffffff00057882 */ /* 0x000fe20000000000 */
[----:B------:R-:W-:Y:S02]  /*1110*/  ISETP.NE.AND P0, PT, R28, 0x65, PT ;  /* 0x000000651c00780c */ /* 0x000fe40003f05270 */
[----:B------:R-:W-:Y:S11]  /*1120*/  BRA.DIV UR5, `(.L_x_102) ;  /* 0x0000003605287947 */ /* 0x000ff6000b800000 */
[----:B------:R-:W0:Y:S01]  /*1130*/  S2R R25, SR_GEMASK ;  /* 0x0000000000197919 */ /* 0x000e220000003c00 */
[----:B------:R-:W-:Y:S01]  /*1140*/  VOTE.ANY R21, PT, !P0 ;  /* 0x0000000000157806 */ /* 0x000fe200040e0100 */
        /* <DEDUP_REMOVED lines=10> */
[----:B0-----:R-:W-:Y:S02]  /*11f0*/  IADD3 R44, P3, PT, R16, 0x100, RZ ;  /* 0x00000100102c7810 */ /* 0x001fe40007f7e0ff */
[----:B-1----:R-:W-:Y:S02]  /*1200*/  SEL R22, R22, RZ, !P0 ;  /* 0x000000ff16167207 */ /* 0x002fe40004000000 */
[----:B------:R-:W-:-:S03]  /*1210*/  ISETP.GT.AND P0, PT, R41, R48, PT ;  /* 0x000000302900720c */ /* 0x000fc60003f04270 */
[----:B------:R-:W-:-:S05]  /*1220*/  IMAD.IADD R43, R22, 0x1, R29 ;  /* 0x00000001162b7824 */ /* 0x000fca00078e021d */
[----:B------:R-:W0:Y:S02]  /*1230*/  SHFL.DOWN PT, R22, R43, 0x2, R48 ;  /* 0x084000002b167989 */ /* 0x000e2400000e0030 */
[----:B0-----:R-:W-:Y:S02]  /*1240*/  SEL R22, R22, RZ, !P0 ;  /* 0x000000ff16167207 */ /* 0x001fe40004000000 */
[----:B------:R-:W-:-:S03]  /*1250*/  ISETP.GT.AND P0, PT, R40, R48, PT ;  /* 0x000000302800720c */ /* 0x000fc60003f04270 */
[----:B------:R-:W-:Y:S02]  /*1260*/  IMAD.IADD R45, R43, 0x1, R22 ;  /* 0x000000012b2d7824 */ /* 0x000fe400078e0216 */
[----:B------:R-:W-:-:S03]  /*1270*/  VIADD R43, R39, 0x10 ;  /* 0x00000010272b7836 */ /* 0x000fc60000000000 */
[----:B------:R-:W0:Y:S02]  /*1280*/  SHFL.DOWN PT, R22, R45, 0x4, R48 ;  /* 0x088000002d167989 */ /* 0x000e2400000e0030 */
[-C--:B------:R-:W-:Y:S02]  /*1290*/  ISETP.GT.AND P2, PT, R43, R48.reuse, PT ;  /* 0x000000302b00720c */ /* 0x080fe40003f44270 */
[----:B0-----:R-:W-:Y:S02]  /*12a0*/  SEL R22, R22, RZ, !P0 ;  /* 0x000000ff16167207 */ /* 0x001fe40004000000 */
[----:B------:R-:W-:-:S03]  /*12b0*/  ISETP.GT.AND P0, PT, R30, R48, PT ;  /* 0x000000301e00720c */ /* 0x000fc60003f04270 */
[----:B------:R-:W-:Y:S02]  /*12c0*/  IMAD.IADD R29, R45, 0x1, R22 ;  /* 0x000000012d1d7824 */ /* 0x000fe400078e0216 */
[----:B------:R-:W-:-:S03]  /*12d0*/  IMAD.X R45, RZ, RZ, R17, P3 ;  /* 0x000000ffff2d7224 */ /* 0x000fc600018e0611 */
[----:B------:R-:W0:Y:S02]  /*12e0*/  SHFL.DOWN PT, R22, R29, 0x8, R48 ;  /* 0x090000001d167989 */ /* 0x000e2400000e0030 */
[----:B0-----:R-:W-:Y:S02]  /*12f0*/  SEL R22, R22, RZ, !P0 ;  /* 0x000000ff16167207 */ /* 0x001fe40004000000 */
[----:B------:R-:W-:-:S03]  /*1300*/  ISETP.NE.AND P0, PT, R28, 0x65, PT ;  /* 0x000000651c00780c */ /* 0x000fc60003f05270 */
[----:B------:R-:W-:-:S05]  /*1310*/  IMAD.IADD R47, R29, 0x1, R22 ;  /* 0x000000011d2f7824 */ /* 0x000fca00078e0216 */
[----:B------:R-:W0:Y:S05]  /*1320*/  SHFL.DOWN PT, R22, R47, 0x10, R48 ;  /* 0x0a0000002f167989 */ /* 0x000e2a00000e0030 */
[----:B------:R-:W-:Y:S02]  /*1330*/  VOTE.ALL P0, P0 ;  /* 0x0000000000ff7806 */ /* 0x000fe40000000000 */
[----:B0-----:R-:W-:-:S05]  /*1340*/  SEL R22, R22, RZ, !P2 ;  /* 0x000000ff16167207 */ /* 0x001fca0005000000 */
[----:B------:R-:W-:-:S07]  /*1350*/  IMAD.IADD R46, R47, 0x1, R22 ;  /* 0x000000012f2e7824 */ /* 0x000fce00078e0216 */
.L_x_139:
[----:B------:R-:W-:Y:S05]  /*1360*/  @!P0 BRA `(.L_x_103) ;  /* 0x00000004001c8947 */ /* 0x000fea0003800000 */
[----:B------:R-:W-:-:S07]  /*1370*/  IMAD.MOV.U32 R47, RZ, RZ, 0x3b8 ;  /* 0x000003b8ff2f7424 */ /* 0x000fce00078e00ff */
.L_x_109:
        /* <DEDUP_REMOVED lines=8> */
.L_x_142:
[----:B------:R-:W-:Y:S05]  /*1400*/  @!P0 BRA `(.L_x_105) ;  /* 0x0000000000748947 */ /* 0x000fea0003800000 */
[----:B------:R-:W-:-:S07]  /*1410*/  IMAD.MOV.U32 R22, RZ, RZ, R47 ;  /* 0x000000ffff167224 */ /* 0x000fce00078e002f */
.L_x_107:
        /* <DEDUP_REMOVED lines=27> */
.L_x_145:
[----:B------:R-:W-:Y:S05]  /*15d0*/  @P0 BRA `(.L_x_107) ;  /* 0xfffffffc00900947 */ /* 0x000fea000383ffff */
.L_x_105:
[----:B------:R-:W-:Y:S01]  /*15e0*/  UMOV UR5, 0xffffffff ;  /* 0xffffffff00057882 */ /* 0x000fe20000000000 */
[----:B------:R-:W-:Y:S02]  /*15f0*/  ISETP.NE.AND P0, PT, R28, 0x65, PT ;  /* 0x000000651c00780c */ /* 0x000fe40003f05270 */
[----:B------:R-:W-:Y:S11]  /*1600*/  BRA.DIV UR5, `(.L_x_108) ;  /* 0x0000003605387947 */ /* 0x000ff6000b800000 */
[----:B------:R-:W-:Y:S01]  /*1610*/  VOTE.ANY R21, PT, !P0 ;  /* 0x0000000000157806 */ /* 0x000fe200040e0100 */
[----:B------:R-:W-:-:S03]  /*1620*/  VIADD R24, R24, 0xffffffe0 ;  /* 0xffffffe018187836 */ /* 0x000fc60000000000 */
[----:B------:R-:W-:-:S05]  /*1630*/  LOP3.LUT R21, R21, 0x80000000, R25, 0xec, !PT ;  /* 0x8000000015157812 */ /* 0x000fca00078eec19 */
[----:B------:R-:W-:-:S05]  /*1640*/  VIADD R16, R21, 0xffffffff ;  /* 0xffffffff15107836 */ /* 0x000fca0000000000 */
[----:B------:R-:W-:-:S04]  /*1650*/  LOP3.LUT R16, R21, R16, RZ, 0xc, !PT ;  /* 0x0000001015107212 */ /* 0x000fc800078e0cff */
        /* <DEDUP_REMOVED lines=23> */
.L_x_154:
[----:B------:R-:W-:Y:S05]  /*17d0*/  @P0 BRA `(.L_x_109) ;  /* 0xfffffff800e80947 */ /* 0x000fea000383ffff */
.L_x_103:
        /* <DEDUP_REMOVED lines=8> */
[----:B0-----:R-:W-:-:S05]  /*1860*/  @!P1 LEA R16, R17, R16, 0x18 ;  /* 0x0000001011109211 */ /* 0x001fca00078ec0ff */
[----:B------:R1:W-:Y:S04]  /*1870*/  @!P1 STS [R16+0x8], R31 ;  /* 0x0000081f10009388 */ /* 0x0003e80000000800 */
[----:B------:R1:W-:Y:S01]  /*1880*/  @!P1 STS [R16+0x4], R46 ;  /* 0x0000042e10009388 */ /* 0x0003e20000000800 */
[----:B--2---:R-:W-:Y:S01]  /*1890*/  @!P0 LEA R21, R21, R20, 0x18 ;  /* 0x0000001415158211 */ /* 0x004fe200078ec0ff */
[----:B------:R-:W-:Y:S02]  /*18a0*/  IMAD.MOV.U32 R20, RZ, RZ, R23 ;  /* 0x000000ffff147224 */ /* 0x000fe400078e0017 */
[----:B------:R-:W-:Y:S02]  /*18b0*/  @!P0 IMAD.MOV.U32 R20, RZ, RZ, R46 ;  /* 0x000000ffff148224 */ /* 0x000fe400078e002e */
[----:B------:R1:W-:Y:S05]  /*18c0*/  @!P0 STS [R21+0x4c], R46 ;  /* 0x00004c2e15008388 */ /* 0x0003ea0000000800 */
.L_x_97:
[----:B------:R-:W-:Y:S05]  /*18d0*/  WARPSYNC.ALL ;  /* 0x0000000000007948 */ /* 0x000fea0003800000 */
[----:B------:R-:W0:Y:S08]  /*18e0*/  S2UR UR6, SR_CgaCtaId ;  /* 0x00000000000679c3 */ /* 0x000e300000008800 */
[----:B------:R-:W-:Y:S06]  /*18f0*/  BAR.SYNC.DEFER_BLOCKING 0x0 ;  /* 0x0000000000007b1d */ /* 0x000fec0000010000 */
[----:B------:R-:W-:Y:S01]  /*1900*/  UMOV UR5, 0x400 ;  /* 0x0000040000057882 */ /* 0x000fe20000000000 */
[----:B------:R-:W2:Y:S01]  /*1910*/  S2R R17, SR_TID.X ;  /* 0x0000000000117919 */ /* 0x000ea20000002100 */
[----:B0-----:R-:W-:-:S09]  /*1920*/  ULEA UR5, UR6, UR5, 0x18 ;  /* 0x0000000506057291 */ /* 0x001fd2000f8ec0ff */
[----:B-1----:R-:W0:Y:S01]  /*1930*/  LDS R16, [UR5+0x4c] ;  /* 0x00004c05ff107984 */ /* 0x002e220008000800 */
[----:B--2---:R-:W-:-:S04]  /*1940*/  ISETP.NE.AND P0, PT, R17, RZ, PT ;  /* 0x000000ff1100720c */ /* 0x004fc80003f05270 */
[----:B0-----:R-:W-:-:S05]  /*1950*/  SEL R21, R16, RZ, P0 ;  /* 0x000000ff10157207 */ /* 0x001fca0000000000 */
[----:B------:R-:W-:-:S07]  /*1960*/  IMAD.IADD R21, R21, 0x1, R20 ;  /* 0x0000000115157824 */ /* 0x000fce00078e0214 */
.L_x_96:
[----:B------:R-:W-:Y:S05]  /*1970*/  BSYNC.RECONVERGENT B0 ;  /* 0x0000000000007941 */ /* 0x000fea0003800200 */
.L_x_94:
[----:B------:R-:W-:Y:S01]  /*1980*/  IMAD.IADD R36, R36, 0x1, R21 ;  /* 0x0000000124247824 */ /* 0x000fe200078e0215 */
[----:B0-----:R-:W0:Y:S01]  /*1990*/  S2R R16, SR_TID.X ;  /* 0x0000000000107919 */ /* 0x001e220000002100 */
[----:B------:R-:W1:Y:S01]  /*19a0*/  S2UR UR6, SR_CgaCtaId ;  /* 0x00000000000679c3 */ /* 0x000e620000008800 */
[----:B------:R-:W-:Y:S01]  /*19b0*/  UMOV UR5, 0x400 ;  /* 0x0000040000057882 */ /* 0x000fe20000000000 */
[----:B------:R-:W-:Y:S01]  /*19c0*/  IMAD.IADD R37, R37, 0x1, R36 ;  /* 0x0000000125257824 */ /* 0x000fe200078e0224 */
[----:B------:R-:W2:Y:S03]  /*19d0*/  S2R R17, SR_LANEID ;  /* 0x0000000000117919 */ /* 0x000ea60000000000 */
[----:B------:R-:W-:Y:S02]  /*19e0*/  IMAD.IADD R34, R34, 0x1, R37 ;  /* 0x0000000122227824 */ /* 0x000fe400078e0225 */
[----:B------:R-:W-:Y:S02]  /*19f0*/  BAR.SYNC.DEFER_BLOCKING 0x0 ;  /* 0x0000000000007b1d */ /* 0x000fe40000010000 */
[----:B------:R-:W-:-:S04]  /*1a00*/  IMAD.IADD R35, R35, 0x1, R34 ;  /* 0x0000000123237824 */ /* 0x000fc800078e0222 */
[----:B------:R-:W-:-:S04]  /*1a10*/  IMAD.IADD R32, R32, 0x1, R35 ;  /* 0x0000000120207824 */ /* 0x000fc800078e0223 */
[----:B------:R-:W-:-:S04]  /*1a20*/  IMAD.IADD R33, R33, 0x1, R32 ;  /* 0x0000000121217824 */ /* 0x000fc800078e0220 */
[----:B------:R-:W-:Y:S01]  /*1a30*/  IMAD.IADD R18, R18, 0x1, R33 ;  /* 0x0000000112127824 */ /* 0x000fe200078e0221 */
[----:B-1----:R-:W-:-:S03]  /*1a40*/  ULEA UR5, UR6, UR5, 0x18 ;  /* 0x0000000506057291 */ /* 0x002fc6000f8ec0ff */
[----:B------:R-:W-:Y:S01]  /*1a50*/  IMAD.IADD R19, R19, 0x1, R18 ;  /* 0x0000000113137824 */ /* 0x000fe200078e0212 */
[----:B------:R-:W1:Y:S03]  /*1a60*/  LDCU.64 UR6, c[0x0][0x388] ;  /* 0x00007100ff0677ac */ /* 0x000e660008000a00 */
[----:B------:R-:W-:Y:S01]  /*1a70*/  IMAD.IADD R14, R14, 0x1, R19 ;  /* 0x000000010e0e7824 */ /* 0x000fe200078e0213 */
[----:B0-----:R-:W-:-:S03]  /*1a80*/  SHF.R.U32.HI R16, RZ, 0x5, R16 ;  /* 0x00000005ff107819 */ /* 0x001fc60000011610 */
[----:B------:R-:W-:Y:S02]  /*1a90*/  IMAD.IADD R15, R15, 0x1, R14 ;  /* 0x000000010f0f7824 */ /* 0x000fe400078e020e */
[----:B--2---:R-:W-:Y:S02]  /*1aa0*/  IMAD R16, R16, 0x2c0, R17 ;  /* 0x000002c010107824 */ /* 0x004fe400078e0211 */
[----:B------:R-:W-:-:S03]  /*1ab0*/  IMAD.IADD R12, R12, 0x1, R15 ;  /* 0x000000010c0c7824 */ /* 0x000fc600078e020f */
[----:B------:R-:W-:Y:S01]  /*1ac0*/  LEA R16, R16, UR5, 0x2 ;  /* 0x0000000510107c11 */ /* 0x000fe2000f8e10ff */
[----:B------:R-:W-:Y:S01]  /*1ad0*/  IMAD.IADD R13, R13, 0x1, R12 ;  /* 0x000000010d0d7824 */ /* 0x000fe200078e020c */
[----:B-1----:R-:W-:-:S03]  /*1ae0*/  IADD3 R38, P0, PT, R38, UR6, RZ ;  /* 0x0000000626267c10 */ /* 0x002fc6000ff1e0ff */
[----:B------:R-:W-:Y:S02]  /*1af0*/  IMAD.IADD R10, R10, 0x1, R13 ;  /* 0x000000010a0a7824 */ /* 0x000fe400078e020d */
[----:B------:R-:W-:Y:S01]  /*1b00*/  IMAD R20, R17, 0x54, R16 ;  /* 0x0000005411147824 */ /* 0x000fe200078e0210 */
[----:B------:R-:W-:Y:S01]  /*1b10*/  IADD3.X R39, PT, PT, R0, UR7, RZ, P0, !PT ;  /* 0x0000000700277c10 */ /* 0x000fe200087fe4ff */
[----:B------:R-:W-:-:S03]  /*1b20*/  IMAD.IADD R11, R11, 0x1, R10 ;  /* 0x000000010b0b7824 */ /* 0x000fc600078e020a */
[----:B------:R-:W-:Y:S01]  /*1b30*/  STS.64 [R20], R36 ;  /* 0x0000002414007388 */ /* 0x000fe20000000a00 */
[----:B------:R-:W-:-:S03]  /*1b40*/  IMAD.IADD R8, R8, 0x1, R11 ;  /* 0x0000000108087824 */ /* 0x000fc600078e020b */
[----:B------:R-:W-:Y:S01]  /*1b50*/  STS.64 [R20+0x8], R34 ;  /* 0x0000082214007388 */ /* 0x000fe20000000a00 */
        /* <DEDUP_REMOVED lines=13> */
[----:B------:R-:W-:Y:S04]  /*1c30*/  STS.64 [R20+0x40], R6 ;  /* 0x0000400614007388 */ /* 0x000fe80000000a00 */
[----:B------:R-:W-:Y:S04]  /*1c40*/  STS.64 [R20+0x48], R4 ;  /* 0x0000480414007388 */ /* 0x000fe80000000a00 */
[----:B------:R-:W-:Y:S01]  /*1c50*/  STS.64 [R20+0x50], R2 ;  /* 0x0000500214007388 */ /* 0x000fe20000000a00 */
        /* <DEDUP_REMOVED lines=46> */
.L_x_93:
[----:B------:R-:W-:-:S13]  /*1f40*/  ISETP.NE.AND P0, PT, R0, RZ, PT ;  /* 0x000000ff0000720c */ /* 0x000fda0003f05270 */
[----:B------:R-:W-:Y:S05]  /*1f50*/  @!P0 EXIT ;  /* 0x000000000000894d */ /* 0x000fea0003800000 */
[----:B------:R-:W0:Y:S02]  /*1f60*/  LDC.64 R4, c[0x0][0x380] ;  /* 0x0000e000ff047b82 */ /* 0x000e240000000a00 */
[----:B0-----:R-:W-:-:S05]  /*1f70*/  IMAD.WIDE.U32 R4, R3, 0x4, R4 ;  /* 0x0000000403047825 */ /* 0x001fca00078e0004 */
[----:B------:R0:W2:Y:S01]  /*1f80*/  LDG.E R6, desc[UR8][R4.64] ;  /* 0x0000000804067981 */ /* 0x0000a2000c1e1900 */
[----:B------:R-:W1:Y:S02]  /*1f90*/  S2R R2, SR_TID.X ;  /* 0x0000000000027919 */ /* 0x000e640000002100 */
[C---:B-1----:R-:W-:Y:S02]  /*1fa0*/  LOP3.LUT R3, R2.reuse, 0x1f, RZ, 0xc0, !PT ;  /* 0x0000001f02037812 */ /* 0x042fe400078ec0ff */
[----:B------:R-:W-:-:S05]  /*1fb0*/  LOP3.LUT R8, R2, 0x3e0, RZ, 0xc0, !PT ;  /* 0x000003e002087812 */ /* 0x000fca00078ec0ff */
[----:B------:R-:W-:-:S04]  /*1fc0*/  IMAD R3, R8, 0x16, R3 ;  /* 0x0000001608037824 */ /* 0x000fc800078e0203 */
[C---:B------:R-:W-:Y:S01]  /*1fd0*/  VIADD R7, R3.reuse, 0x20 ;  /* 0x0000002003077836 */ /* 0x040fe20000000000 */
[C---:B------:R-:W-:Y:S01]  /*1fe0*/  ISETP.GE.U32.AND P6, PT, R3.reuse, R0, PT ;  /* 0x000000000300720c */ /* 0x040fe20003fc6070 */
[C---:B------:R-:W-:Y:S01]  /*1ff0*/  VIADD R9, R3.reuse, 0x40 ;  /* 0x0000004003097836 */ /* 0x040fe20000000000 */
[C---:B0-----:R-:W-:Y:S01]  /*2000*/  LEA R4, P1, R3.reuse, R4, 0x2 ;  /* 0x0000000403047211 */ /* 0x041fe200078210ff */
[----:B------:R-:W-:Y:S01]  /*2010*/  VIADD R11, R3, 0x60 ;  /* 0x00000060030b7836 */ /* 0x000fe20000000000 */
[-C--:B------:R-:W-:Y:S01]  /*2020*/  ISETP.GE.U32.AND P5, PT, R7, R0.reuse, PT ;  /* 0x000000000700720c */ /* 0x080fe20003fa6070 */
[----:B------:R-:W-:Y:S01]  /*2030*/  VIADD R7, R3, 0x80 ;  /* 0x0000008003077836 */ /* 0x000fe20000000000 */
[-C--:B------:R-:W-:Y:S01]  /*2040*/  ISETP.GE.U32.AND P0, PT, R9, R0.reuse, PT ;  /* 0x000000000900720c */ /* 0x080fe20003f06070 */
[----:B------:R-:W-:Y:S01]  /*2050*/  IMAD.X R5, RZ, RZ, R5, P1 ;  /* 0x000000ffff057224 */ /* 0x000fe200008e0605 */
[-C--:B------:R-:W-:Y:S01]  /*2060*/  ISETP.GE.U32.AND P4, PT, R11, R0.reuse, PT ;  /* 0x000000000b00720c */ /* 0x080fe20003f86070 */
[----:B------:R-:W-:Y:S01]  /*2070*/  VIADD R9, R3, 0xa0 ;  /* 0x000000a003097836 */ /* 0x000fe20000000000 */
[----:B------:R-:W-:Y:S01]  /*2080*/  ISETP.GE.U32.AND P3, PT, R7, R0, PT ;  /* 0x000000000700720c */ /* 0x000fe20003f66070 */
[----:B------:R-:W-:-:S03]  /*2090*/  VIADD R7, R3, 0xc0 ;  /* 0x000000c003077836 */ /* 0x000fc60000000000 */
[-C--:B------:R-:W-:Y:S01]  /*20a0*/  ISETP.GE.U32.AND P2, PT, R9, R0.reuse, PT ;  /* 0x000000000900720c */ /* 0x080fe20003f46070 */
[----:B------:R-:W-:Y:S01]  /*20b0*/  VIADD R9, R3, 0x100 ;  /* 0x0000010003097836 */ /* 0x000fe20000000000 */
[-C--:B------:R-:W-:Y:S01]  /*20c0*/  ISETP.GE.U32.AND P1, PT, R7, R0.reuse, PT ;  /* 0x000000000700720c */ /* 0x080fe20003f26070 */
[C---:B------:R-:W-:Y:S02]  /*20d0*/  VIADD R7, R3.reuse, 0xe0 ;  /* 0x000000e003077836 */ /* 0x040fe40000000000 */
[----:B------:R-:W-:Y:S02]  /*20e0*/  VIADD R39, R3, 0x260 ;  /* 0x0000026003277836 */ /* 0x000fe40000000000 */
[----:B--2---:R-:W-:Y:S02]  /*20f0*/  IMAD.MOV.U32 R16, RZ, RZ, R6 ;  /* 0x000000ffff107224 */ /* 0x004fe400078e0006 */
[----:B------:R-:W2:Y:S01]  /*2100*/  @!P6 LDG.E R6, desc[UR8][R4.64] ;  /* 0x000000080406e981 */ /* 0x000ea2000c1e1900 */
[----:B------:R-:W-:Y:S01]  /*2110*/  ISETP.GE.U32.AND P6, PT, R7, R0, PT ;  /* 0x000000000700720c */ /* 0x000fe20003fc6070 */
[----:B------:R-:W-:-:S02]  /*2120*/  IMAD.MOV.U32 R10, RZ, RZ, R16 ;  /* 0x000000ffff0a7224 */ /* 0x000fc400078e0010 */
[----:B------:R-:W-:Y:S02]  /*2130*/  VIADD R7, R3, 0x120 ;  /* 0x0000012003077836 */ /* 0x000fe40000000000 */
[--C-:B------:R-:W-:Y:S02]  /*2140*/  IMAD.MOV.U32 R12, RZ, RZ, R16.reuse ;  /* 0x000000ffff0c7224 */ /* 0x100fe400078e0010 */
[----:B------:R-:W3:Y:S01]  /*2150*/  @!P0 LDG.E R10, desc[UR8][R4.64+0x100] ;  /* 0x00010008040a8981 */ /* 0x000ee2000c1e1900 */
[-C--:B------:R-:W-:Y:S01]  /*2160*/  ISETP.GE.U32.AND P0, PT, R7, R0.reuse, PT ;  /* 0x000000000700720c */ /* 0x080fe20003f06070 */
[----:B------:R-:W-:Y:S02]  /*2170*/  VIADD R7, R3, 0x140 ;  /* 0x0000014003077836 */ /* 0x000fe40000000000 */
[--C-:B------:R-:W-:Y:S01]  /*2180*/  IMAD.MOV.U32 R8, RZ, RZ, R16.reuse ;  /* 0x000000ffff087224 */ /* 0x100fe200078e0010 */
[----:B------:R-:W4:Y:S01]  /*2190*/  @!P4 LDG.E R12, desc[UR8][R4.64+0x180] ;  /* 0x00018008040cc981 */ /* 0x000f22000c1e1900 */
[----:B------:R-:W-:Y:S01]  /*21a0*/  IMAD.MOV.U32 R18, RZ, RZ, R16 ;  /* 0x000000ffff127224 */ /* 0x000fe200078e0010 */
[----:B------:R-:W-:Y:S01]  /*21b0*/  ISETP.GE.U32.AND P4, PT, R7, R0, PT ;  /* 0x000000000700720c */ /* 0x000fe20003f86070 */
[----:B------:R-:W-:-:S02]  /*21c0*/  VIADD R7, R3, 0x180 ;  /* 0x0000018003077836 */ /* 0x000fc40000000000 */
[----:B------:R-:W5:Y:S01]  /*21d0*/  @!P5 LDG.E R8, desc[UR8][R4.64+0x80] ;  /* 0x000080080408d981 */ /* 0x000f62000c1e1900 */
[-C--:B------:R-:W-:Y:S01]  /*21e0*/  ISETP.GE.U32.AND P5, PT, R9, R0.reuse, PT ;  /* 0x000000000900720c */ /* 0x080fe20003fa6070 */
[--C-:B------:R-:W-:Y:S02]  /*21f0*/  IMAD.MOV.U32 R20, RZ, RZ, R16.reuse ;  /* 0x000000ffff147224 */ /* 0x100fe400078e0010 */
[----:B------:R-:W5:Y:S01]  /*2200*/  @!P2 LDG.E R18, desc[UR8][R4.64+0x280] ;  /* 0x000280080412a981 */ /* 0x000f62000c1e1900 */
[-C--:B------:R-:W-:Y:S01]  /*2210*/  ISETP.GE.U32.AND P2, PT, R7, R0.reuse, PT ;  /* 0x000000000700720c */ /* 0x080fe20003f46070 */
[C---:B------:R-:W-:Y:S02]  /*2220*/  VIADD R7, R3.reuse, 0x1a0 ;  /* 0x000001a003077836 */ /* 0x040fe40000000000 */
[--C-:B------:R-:W-:Y:S01]  /*2230*/  IMAD.MOV.U32 R14, RZ, RZ, R16.reuse ;  /* 0x000000ffff0e7224 */ /* 0x100fe200078e0010 */
[----:B------:R-:W5:Y:S01]  /*2240*/  @!P1 LDG.E R20, desc[UR8][R4.64+0x300] ;  /* 0x0003000804149981 */ /* 0x000f62000c1e1900 */
[----:B------:R-:W-:Y:S01]  /*2250*/  VIADD R9, R3, 0x160 ;  /* 0x0000016003097836 */ /* 0x000fe20000000000 */
[----:B------:R-:W-:Y:S01]  /*2260*/  ISETP.GE.U32.AND P1, PT, R7, R0, PT ;  /* 0x000000000700720c */ /* 0x000fe20003f26070 */
[----:B------:R-:W-:-:S02]  /*2270*/  IMAD.MOV.U32 R24, RZ, RZ, R16 ;  /* 0x000000ffff187224 */ /* 0x000fc400078e0010 */
[----:B------:R-:W-:Y:S01]  /*2280*/  VIADD R7, R3, 0x1e0 ;  /* 0x000001e003077836 */ /* 0x000fe20000000000 */
        /* <DEDUP_REMOVED lines=17> */
[----:B------:R-:W-:Y:S02]  /*23a0*/  VIADD R7, R3, 0x280 ;  /* 0x0000028003077836 */ /* 0x000fe40000000000 */
[--C-:B------:R-:W-:Y:S01]  /*23b0*/  IMAD.MOV.U32 R28, RZ, RZ, R16.reuse ;  /* 0x000000ffff1c7224 */ /* 0x100fe200078e0010 */
[----:B------:R-:W5:Y:S01]  /*23c0*/  @!P2 LDG.E R32, desc[UR8][R4.64+0x600] ;  /* 0x000600080420a981 */ /* 0x000f62000c1e1900 */
[--C-:B------:R-:W-:Y:S01]  /*23d0*/  IMAD.MOV.U32 R34, RZ, RZ, R16.reuse ;  /* 0x000000ffff227224 */ /* 0x100fe200078e0010 */
[----:B------:R-:W-:Y:S01]  /*23e0*/  ISETP.GE.U32.AND P2, PT, R7, R0, PT ;  /* 0x000000000700720c */ /* 0x000fe20003f46070 */
[----:B------:R-:W-:-:S02]  /*23f0*/  IMAD.MOV.U32 R36, RZ, RZ, R16 ;  /* 0x000000ffff247224 */ /* 0x000fc400078e0010 */
[C---:B------:R-:W-:Y:S01]  /*2400*/  VIADD R9, R3.reuse, 0x220 ;  /* 0x0000022003097836 */ /* 0x040fe20000000000 */
[----:B------:R-:W5:Y:S01]  /*2410*/  @!P4 LDG.E R28, desc[UR8][R4.64+0x500] ;  /* 0x00050008041cc981 */ /* 0x000f62000c1e1900 */
[----:B------:R-:W-:-:S03]  /*2420*/  VIADD R7, R3, 0x2a0 ;  /* 0x000002a003077836 */ /* 0x000fc60000000000 */
[----:B------:R-:W5:Y:S01]  /*2430*/  @!P1 LDG.E R34, desc[UR8][R4.64+0x680] ;  /* 0x0006800804229981 */ /* 0x000f62000c1e1900 */
[-C--:B------:R-:W-:Y:S02]  /*2440*/  ISETP.GE.U32.AND P4, PT, R9, R0.reuse, PT ;  /* 0x000000000900720c */ /* 0x080fe40003f86070 */
[-C--:B------:R-:W-:Y:S01]  /*2450*/  ISETP.GE.U32.AND P1, PT, R39, R0.reuse, PT ;  /* 0x000000002700720c */ /* 0x080fe20003f26070 */
[----:B------:R-:W5:Y:S01]  /*2460*/  @!P6 LDG.E R36, desc[UR8][R4.64+0x700] ;  /* 0x000700080424e981 */ /* 0x000f62000c1e1900 */
[----:B------:R-:W-:Y:S01]  /*2470*/  ISETP.GE.U32.AND P6, PT, R7, R0, PT ;  /* 0x000000000700720c */ /* 0x000fe20003fc6070 */
        /* <DEDUP_REMOVED lines=16> */
[----:B------:R-:W-:Y:S01]  /*2580*/  UMOV UR4, 0x400 ;  /* 0x0000040000047882 */ /* 0x000fe20000000000 */
[----:B------:R-:W-:Y:S01]  /*2590*/  ISETP.NE.AND P0, PT, R42, RZ, PT ;  /* 0x000000ff2a00720c */ /* 0x000fe20003f05270 */
[----:B-1----:R-:W-:-:S02]  /*25a0*/  ULEA UR4, UR5, UR4, 0x18 ;  /* 0x0000000405047291 */ /* 0x002fc4000f8ec0ff */
[----:B0-----:R-:W-:-:S05]  /*25b0*/  IMAD R41, R43, 0x2c0, R38 ;  /* 0x000002c02b297824 */ /* 0x001fca00078e0226 */
        /* <DEDUP_REMOVED lines=39> */
[----:B------:R-:W-:Y:S02]  /*2830*/  ISETP.NE.AND P1, PT, R38, 0x1f, PT ;  /* 0x0000001f2600780c */ /* 0x000fe40003f25270 */
[----:B---3--:R-:W-:Y:S02]  /*2840*/  IADD3 R16, PT, PT, R8, R7, R16 ;  /* 0x0000000708107210 */ /* 0x008fe40007ffe010 */
[----:B------:R-:W-:Y:S02]  /*2850*/  ISETP.NE.AND P2, PT, R43, 0xb, PT ;  /* 0x0000000b2b00780c */ /* 0x000fe40003f45270 */
[----:B----4-:R-:W-:Y:S02]  /*2860*/  IADD3 R16, PT, PT, R10, R9, R16 ;  /* 0x000000090a107210 */ /* 0x010fe40007ffe010 */
[----:B------:R-:W-:-:S02]  /*2870*/  ISETP.GE.U32.AND P3, PT, R2, 0x20, PT ;  /* 0x000000200200780c */ /* 0x000fc40003f66070 */
        /* <DEDUP_REMOVED lines=46> */
[----:B------:R-:W-:Y:S02]  /*2b60*/  SEL R16, R22, R16, !P0 ;  /* 0x0000001016107207 */ /* 0x000fe40004000000 */
[----:B------:R-:W-:-:S04]  /*2b70*/  ISETP.NE.AND P0, PT, R43, 0x8, PT ;  /* 0x000000082b00780c */ /* 0x000fc80003f05270 */
[----:B------:R-:W-:Y:S02]  /*2b80*/  SEL R16, R23, R16, !P0 ;  /* 0x0000001017107207 */ /* 0x000fe40004000000 */
[----:B------:R-:W-:Y:S02]  /*2b90*/  ISETP.NE.AND P0, PT, R43, 0xa, PT ;  /* 0x0000000a2b00780c */ /* 0x000fe40003f05270 */
[----:B------:R-:W-:Y:S02]  /*2ba0*/  SEL R16, R24, R16, !P1 ;  /* 0x0000001018107207 */ /* 0x000fe40004800000 */
[----:B------:R-:W-:Y:S02]  /*2bb0*/  ISETP.NE.AND P1, PT, R38, RZ, PT ;  /* 0x000000ff2600720c */ /* 0x000fe40003f25270 */
[----:B------:R-:W-:Y:S01]  /*2bc0*/  SEL R16, R25, R16, !P0 ;  /* 0x0000001019107207 */ /* 0x000fe20004000000 */
[----:B------:R-:W-:Y:S01]  /*2bd0*/  @!P2 IMAD.IADD R16, R26, 0x1, R25 ;  /* 0x000000011a10a824 */ /* 0x000fe200078e0219 */
[----:B------:R-:W-:-:S02]  /*2be0*/  SEL R17, R42, RZ, P1 ;  /* 0x000000ff2a117207 */ /* 0x000fc40000800000 */
[----:B------:R-:W-:-:S03]  /*2bf0*/  ISETP.NE.AND P0, PT, R2, RZ, PT ;  /* 0x000000ff0200720c */ /* 0x000fc60003f05270 */
[----:B------:R-:W-:-:S05]  /*2c00*/  @P3 IMAD.IADD R42, R16, 0x1, R17 ;  /* 0x00000001102a3824 */ /* 0x000fca00078e0211 */
[----:B------:R-:W-:Y:S01]  /*2c10*/  SEL R17, R42, RZ, P0 ;  /* 0x000000ff2a117207 */ /* 0x000fe20000000000 */
[----:B------:R-:W-:Y:S06]  /*2c20*/  BRA `(.L_x_111) ;  /* 0x0000000c00e87947 */ /* 0x000fec0003800000 */
.L_x_110:
[----:B0-2---:R-:W-:Y:S02]  /*2c30*/  IADD3 R16, PT, PT, R6, R5, R4 ;  /* 0x0000000506107210 */ /* 0x005fe40007ffe004 */
[----:B------:R-:W-:Y:S02]  /*2c40*/  ISETP.NE.AND P1, PT, R38, 0x1f, PT ;  /* 0x0000001f2600780c */ /* 0x000fe40003f25270 */
        /* <DEDUP_REMOVED lines=52> */
[----:B------:R-:W-:Y:S01]  /*2f90*/  SEL R16, R23, R16, !P0 ;  /* 0x0000001017107207 */ /* 0x000fe20004000000 */
[----:B------:R-:W-:Y:S01]  /*2fa0*/  IMAD.IADD R23, R45, 0x1, -R44 ;  /* 0x000000012d177824 */ /* 0x000fe200078e0a2c */
[C---:B------:R-:W-:Y:S02]  /*2fb0*/  ISETP.NE.AND P0, PT, R43.reuse, 0xa, PT ;  /* 0x0000000a2b00780c */ /* 0x040fe40003f05270 */
[----:B------:R-:W-:Y:S02]  /*2fc0*/  SEL R16, R24, R16, !P1 ;  /* 0x0000001018107207 */ /* 0x000fe40004800000 */
[----:B------:R-:W-:Y:S02]  /*2fd0*/  ISETP.NE.AND P1, PT, R43, 0xb, PT ;  /* 0x0000000b2b00780c */ /* 0x000fe40003f25270 */
[----:B------:R-:W-:Y:S02]  /*2fe0*/  SEL R16, R25, R16, !P0 ;  /* 0x0000001019107207 */ /* 0x000fe40004000000 */
[----:B------:R-:W-:-:S02]  /*2ff0*/  ISETP.GT.U32.AND P0, PT, R2, 0x1f, PT ;  /* 0x0000001f0200780c */ /* 0x000fc40003f04070 */
[----:B------:R-:W-:Y:S02]  /*3000*/  SEL R17, R23, RZ, P2 ;  /* 0x000000ff17117207 */ /* 0x000fe40001000000 */
        /* <DEDUP_REMOVED lines=20> */
.L_x_157:
[----:B------:R-:W-:Y:S05]  /*3150*/  @!P0 BRA `(.L_x_114) ;  /* 0x0000000000748947 */ /* 0x000fea0003800000 */
[----:B------:R-:W-:-:S07]  /*3160*/  IMAD.MOV.U32 R20, RZ, RZ, 0x3b8 ;  /* 0x000003b8ff147424 */ /* 0x000fce00078e00ff */
.L_x_116:
        /* <DEDUP_REMOVED lines=27> */
.L_x_160:
[----:B------:R-:W-:Y:S05]  /*3320*/  @P0 BRA `(.L_x_116) ;  /* 0xfffffffc00900947 */ /* 0x000fea000383ffff */
.L_x_114:
        /* <DEDUP_REMOVED lines=23> */
[----:B------:R-:W-:-:S03]  /*34a0*/  ISETP.GT.AND P0, PT, R16, R47, PT ;  /* 0x0000002f1000720c */ /* 0x000fc60003f04270 */
[----:B------:R-:W-:-:S05]  /*34b0*/  IMAD.IADD R50, R46, 0x1, R17 ;  /* 0x000000012e327824 */ /* 0x000fca00078e0211 */
[----:B------:R-:W0:Y:S02]  /*34c0*/  SHFL.DOWN PT, R22, R50, 0x8, R47 ;  /* 0x0900000032167989 */ /* 0x000e2400000e002f */
[----:B0-----:R-:W-:Y:S02]  /*34d0*/  SEL R17, R22, RZ, !P0 ;  /* 0x000000ff16117207 */ /* 0x001fe40004000000 */
[----:B------:R-:W-:Y:S01]  /*34e0*/  ISETP.NE.AND P0, PT, R18, 0x65, PT ;  /* 0x000000651200780c */ /* 0x000fe20003f05270 */
[----:B------:R-:W-:Y:S02]  /*34f0*/  VIADD R18, R38, 0x10 ;  /* 0x0000001026127836 */ /* 0x000fe40000000000 */
[----:B------:R-:W-:Y:S02]  /*3500*/  IMAD.IADD R48, R50, 0x1, R17 ;  /* 0x0000000132307824 */ /* 0x000fe400078e0211 */
[----:B------:R-:W0:Y:S01]  /*3510*/  LDC.64 R16, c[0x0][0x390] ;  /* 0x0000e400ff107b82 */ /* 0x000e220000000a00 */
[----:B------:R-:W-:-:S02]  /*3520*/  ISETP.GT.AND P2, PT, R18, R47, PT ;  /* 0x0000002f1200720c */ /* 0x000fc40003f44270 */
[----:B------:R-:W1:Y:S05]  /*3530*/  SHFL.DOWN PT, R22, R48, 0x10, R47 ;  /* 0x0a00000030167989 */ /* 0x000e6a00000e002f */
[----:B------:R-:W-:Y:S02]  /*3540*/  VOTE.ALL P0, P0 ;  /* 0x0000000000ff7806 */ /* 0x000fe40000000000 */
[----:B0-----:R-:W-:Y:S02]  /*3550*/  IADD3 R44, P3, PT, R16, 0x100, RZ ;  /* 0x00000100102c7810 */ /* 0x001fe40007f7e0ff */
[----:B-1----:R-:W-:-:S03]  /*3560*/  SEL R19, R22, RZ, !P2 ;  /* 0x000000ff16137207 */ /* 0x002fc60005000000 */
[----:B------:R-:W-:Y:S02]  /*3570*/  IMAD.X R45, RZ, RZ, R17, P3 ;  /* 0x000000ffff2d7224 */ /* 0x000fe400018e0611 */
[----:B------:R-:W-:-:S07]  /*3580*/  IMAD.IADD R46, R48, 0x1, R19 ;  /* 0x00000001302e7824 */ /* 0x000fce00078e0213 */
.L_x_169:
[----:B------:R-:W-:Y:S05]  /*3590*/  @!P0 BRA `(.L_x_118) ;  /* 0x00000004002c8947 */ /* 0x000fea0003800000 */
[----:B------:R-:W-:-:S07]  /*35a0*/  IMAD.MOV.U32 R47, RZ, RZ, 0x3b8 ;  /* 0x000003b8ff2f7424 */ /* 0x000fce00078e00ff */
.L_x_124:
        /* <DEDUP_REMOVED lines=8> */
.L_x_172:
[----:B------:R-:W-:Y:S05]  /*3630*/  @!P0 BRA `(.L_x_120) ;  /* 0x0000000000748947 */ /* 0x000fea0003800000 */
[----:B------:R-:W-:-:S07]  /*3640*/  IMAD.MOV.U32 R20, RZ, RZ, R47 ;  /* 0x000000ffff147224 */ /* 0x000fce00078e002f */
.L_x_122:
        /* <DEDUP_REMOVED lines=27> */
.L_x_175:
[----:B------:R-:W-:Y:S05]  /*3800*/  @P0 BRA `(.L_x_122) ;  /* 0xfffffffc00900947 */ /* 0x000fea000383ffff */
.L_x_120:
[----:B------:R-:W-:Y:S01]  /*3810*/  UMOV UR5, 0xffffffff ;  /* 0xffffffff00057882 */ /* 0x000fe20000000000 */
[----:B------:R-:W-:Y:S02]  /*3820*/  ISETP.NE.AND P0, PT, R18, 0x65, PT ;  /* 0x000000651200780c */ /* 0x000fe40003f05270 */
[----:B------:R-:W-:Y:S11]  /*3830*/  BRA.DIV UR5, `(.L_x_123) ;  /* 0x0000001e051c7947 */ /* 0x000ff6000b800000 */
[----:B------:R-:W-:Y:S01]  /*3840*/  VOTE.ANY R21, PT, !P0 ;  /* 0x0000000000157806 */ /* 0x000fe200040e0100 */
[----:B------:R-:W-:Y:S02]  /*3850*/  VIADD R20, R38, 0x2 ;  /* 0x0000000226147836 */ /* 0x000fe40000000000 */
[----:B------:R-:W-:Y:S01]  /*3860*/  VIADD R43, R43, 0xffffffe0 ;  /* 0xffffffe02b2b7836 */ /* 0x000fe20000000000 */
[----:B------:R-:W-:-:S05]  /*3870*/  LOP3.LUT R21, R21, 0x80000000, R26, 0xec, !PT ;  /* 0x8000000015157812 */ /* 0x000fca00078eec1a */
        /* <DEDUP_REMOVED lines=28> */
.L_x_184:
[----:B------:R-:W-:Y:S05]  /*3a40*/  @P0 BRA `(.L_x_124) ;  /* 0xfffffff800d80947 */ /* 0x000fea000383ffff */
.L_x_118:
        /* <DEDUP_REMOVED lines=15> */
.L_x_112:
[----:B------:R-:W-:Y:S05]  /*3b40*/  WARPSYNC.ALL ;  /* 0x0000000000007948 */ /* 0x000fea0003800000 */
[----:B------:R-:W0:Y:S08]  /*3b50*/  S2UR UR5, SR_CgaCtaId ;  /* 0x00000000000579c3 */ /* 0x000e300000008800 */
[----:B------:R-:W-:Y:S01]  /*3b60*/  BAR.SYNC.DEFER_BLOCKING 0x0 ;  /* 0x0000000000007b1d */ /* 0x000fe20000010000 */
[----:B------:R-:W-:-:S05]  /*3b70*/  ISETP.NE.AND P0, PT, R2, RZ, PT ;  /* 0x000000ff0200720c */ /* 0x000fca0003f05270 */
[----:B------:R-:W-:Y:S02]  /*3b80*/  UMOV UR4, 0x400 ;  /* 0x0000040000047882 */ /* 0x000fe40000000000 */
[----:B0-----:R-:W-:-:S09]  /*3b90*/  ULEA UR4, UR5, UR4, 0x18 ;  /* 0x0000000405047291 */ /* 0x001fd2000f8ec0ff */
[----:B-1----:R-:W0:Y:S02]  /*3ba0*/  LDS R17, [UR4+0x4c] ;  /* 0x00004c04ff117984 */ /* 0x002e240008000800 */
[----:B0-----:R-:W-:-:S05]  /*3bb0*/  SEL R17, R17, RZ, P0 ;  /* 0x000000ff11117207 */ /* 0x001fca0000000000 */
[----:B------:R-:W-:-:S07]  /*3bc0*/  IMAD.IADD R17, R17, 0x1, R16 ;  /* 0x0000000111117824 */ /* 0x000fce00078e0210 */
.L_x_111:
[----:B------:R-:W-:Y:S01]  /*3bd0*/  IMAD.IADD R4, R4, 0x1, R17 ;  /* 0x0000000104047824 */ /* 0x000fe200078e0211 */
[----:B------:R-:W-:Y:S01]  /*3be0*/  BAR.SYNC.DEFER_BLOCKING 0x0 ;  /* 0x0000000000007b1d */ /* 0x000fe20000010000 */
[----:B------:R-:W-:Y:S02]  /*3bf0*/  ISETP.NE.AND P0, PT, R2, RZ, PT ;  /* 0x000000ff0200720c */ /* 0x000fe40003f05270 */
[----:B------:R-:W-:-:S05]  /*3c00*/  IMAD.IADD R5, R5, 0x1, R4 ;  /* 0x0000000105057824 */ /* 0x000fca00078e0204 */
[----:B------:R-:W0:Y:S01]  /*3c10*/  S2UR UR5, SR_CTAID.X ;  /* 0x00000000000579c3 */ /* 0x000e220000002500 */
[----:B------:R-:W-:Y:S01]  /*3c20*/  IMAD.IADD R6, R6, 0x1, R5 ;  /* 0x0000000106067824 */ /* 0x000fe200078e0205 */
[----:B------:R-:W1:Y:S03]  /*3c30*/  LDCU.64 UR6, c[0x0][0x388] ;  /* 0x00007100ff0677ac */ /* 0x000e660008000a00 */
[----:B------:R-:W-:-:S04]  /*3c40*/  IMAD.IADD R7, R7, 0x1, R6 ;  /* 0x0000000107077824 */ /* 0x000fc800078e0206 */
[----:B------:R-:W-:-:S04]  /*3c50*/  IMAD.IADD R8, R8, 0x1, R7 ;  /* 0x0000000108087824 */ /* 0x000fc800078e0207 */
[----:B------:R-:W-:-:S04]  /*3c60*/  IMAD.IADD R9, R9, 0x1, R8 ;  /* 0x0000000109097824 */ /* 0x000fc800078e0208 */
[----:B------:R-:W-:Y:S01]  /*3c70*/  IMAD.IADD R10, R10, 0x1, R9 ;  /* 0x000000010a0a7824 */ /* 0x000fe200078e0209 */
[----:B------:R2:W-:Y:S03]  /*3c80*/  STS.64 [R40], R4 ;  /* 0x0000000428007388 */ /* 0x0005e60000000a00 */
[----:B------:R-:W-:Y:S01]  /*3c90*/  IMAD.IADD R11, R11, 0x1, R10 ;  /* 0x000000010b0b7824 */ /* 0x000fe200078e020a */
[----:B------:R-:W-:Y:S03]  /*3ca0*/  STS.64 [R40+0x8], R6 ;  /* 0x0000080628007388 */ /* 0x000fe60000000a00 */
[----:B------:R-:W-:Y:S01]  /*3cb0*/  IMAD.IADD R12, R12, 0x1, R11 ;  /* 0x000000010c0c7824 */ /* 0x000fe200078e020b */
[----:B------:R3:W-:Y:S03]  /*3cc0*/  STS.64 [R40+0x10], R8 ;  /* 0x0000100828007388 */ /* 0x0007e60000000a00 */
[----:B------:R-:W-:Y:S01]  /*3cd0*/  IMAD.IADD R13, R13, 0x1, R12 ;  /* 0x000000010d0d7824 */ /* 0x000fe200078e020c */
[----:B------:R-:W-:Y:S01]  /*3ce0*/  STS.64 [R40+0x18], R10 ;  /* 0x0000180a28007388 */ /* 0x000fe20000000a00 */
[----:B--2---:R-:W0:Y:S02]  /*3cf0*/  LDC R4, c[0x0][0x398] ;  /* 0x0000e600ff047b82 */ /* 0x004e240000000800 */
[----:B------:R-:W-:Y:S01]  /*3d00*/  IMAD.IADD R14, R14, 0x1, R13 ;  /* 0x000000010e0e7824 */ /* 0x000fe200078e020d */
[----:B------:R2:W-:Y:S03]  /*3d10*/  STS.64 [R40+0x20], R12 ;  /* 0x0000200c28007388 */ /* 0x0005e60000000a00 */
[----:B------:R-:W-:Y:S01]  /*3d20*/  IMAD.IADD R15, R15, 0x1, R14 ;  /* 0x000000010f0f7824 */ /* 0x000fe200078e020e */
[----:B------:R-:W4:Y:S03]  /*3d30*/  S2R R5, SR_TID.X ;  /* 0x0000000000057919 */ /* 0x000f260000002100 */
[----:B------:R-:W-:Y:S01]  /*3d40*/  IMAD.IADD R28, R28, 0x1, R15 ;  /* 0x000000011c1c7824 */ /* 0x000fe200078e020f */
[----:B------:R-:W-:Y:S03]  /*3d50*/  STS.64 [R40+0x28], R14 ;  /* 0x0000280e28007388 */ /* 0x000fe60000000a00 */
[----:B------:R-:W-:Y:S01]  /*3d60*/  IMAD.IADD R29, R29, 0x1, R28 ;  /* 0x000000011d1d7824 */ /* 0x000fe200078e021c */
[----:B---3--:R-:W3:Y:S03]  /*3d70*/  S2R R8, SR_TID.X ;  /* 0x0000000000087919 */ /* 0x008ee60000002100 */
[----:B------:R-:W-:Y:S01]  /*3d80*/  IMAD.IADD R30, R30, 0x1, R29 ;  /* 0x000000011e1e7824 */ /* 0x000fe200078e021d */
[----:B------:R-:W-:Y:S03]  /*3d90*/  STS.64 [R40+0x30], R28 ;  /* 0x0000301c28007388 */ /* 0x000fe60000000a00 */
[----:B------:R-:W-:-:S02]  /*3da0*/  IMAD.IADD R31, R31, 0x1, R30 ;  /* 0x000000011f1f7824 */ /* 0x000fc400078e021e */
[----:B0-----:R-:W-:Y:S02]  /*3db0*/  VIADD R4, R4, UR5 ;  /* 0x0000000504047c36 */ /* 0x001fe40008000000 */
[----:B------:R-:W-:Y:S01]  /*3dc0*/  IMAD.IADD R32, R32, 0x1, R31 ;  /* 0x0000000120207824 */ /* 0x000fe200078e021f */
[----:B------:R-:W-:Y:S01]  /*3dd0*/  STS.64 [R40+0x38], R30 ;  /* 0x0000381e28007388 */ /* 0x000fe20000000a00 */
[----:B--2---:R-:W-:Y:S02]  /*3de0*/  IMAD R12, R4, 0x2100, RZ ;  /* 0x00002100040c7824 */ /* 0x004fe400078e02ff */
[----:B------:R-:W-:-:S04]  /*3df0*/  IMAD.IADD R33, R33, 0x1, R32 ;  /* 0x0000000121217824 */ /* 0x000fc800078e0220 */
[----:B------:R-:W-:Y:S01]  /*3e00*/  IMAD.IADD R34, R34, 0x1, R33 ;  /* 0x0000000122227824 */ /* 0x000fe200078e0221 */
[----:B------:R-:W-:Y:S03]  /*3e10*/  STS.64 [R40+0x40], R32 ;  /* 0x0000402028007388 */ /* 0x000fe60000000a00 */
[----:B------:R-:W-:Y:S01]  /*3e20*/  IMAD.IADD R35, R35, 0x1, R34 ;  /* 0x0000000123237824 */ /* 0x000fe200078e0222 */
[C---:B----4-:R-:W-:Y:S02]  /*3e30*/  LOP3.LUT R4, R5.reuse, 0x3e0, RZ, 0xc0, !PT ;  /* 0x000003e005047812 */ /* 0x050fe400078ec0ff */
[----:B------:R-:W-:Y:S01]  /*3e40*/  LOP3.LUT R6, R5, 0x1f, RZ, 0xc0, !PT ;  /* 0x0000001f05067812 */ /* 0x000fe200078ec0ff */
[----:B------:R-:W-:Y:S01]  /*3e50*/  IMAD.IADD R36, R36, 0x1, R35 ;  /* 0x0000000124247824 */ /* 0x000fe200078e0223 */
[----:B------:R-:W-:Y:S03]  /*3e60*/  STS.64 [R40+0x48], R34 ;  /* 0x0000482228007388 */ /* 0x000fe60000000a00 */
[----:B------:R-:W-:Y:S01]  /*3e70*/  IMAD.IADD R37, R37, 0x1, R36 ;  /* 0x0000000125257824 */ /* 0x000fe200078e0224 */
[----:B---3--:R-:W-:Y:S01]  /*3e80*/  LOP3.LUT R10, R8, 0x1f, RZ, 0xc0, !PT ;  /* 0x0000001f080a7812 */ /* 0x008fe200078ec0ff */
[----:B------:R-:W-:-:S03]  /*3e90*/  IMAD R6, R4, 0x16, R6 ;  /* 0x0000001604067824 */ /* 0x000fc600078e0206 */
[----:B------:R-:W-:Y:S01]  /*3ea0*/  STS.64 [R40+0x50], R36 ;  /* 0x0000502428007388 */ /* 0x000fe20000000a00 */
        /* <DEDUP_REMOVED lines=22> */
[----:B------:R0:W-:Y:S04]  /*4010*/  LDS R21, [R41+0xa80] ;  /* 0x000a800029157984 */ /* 0x0001e80000000800 */
[----:B------:R2:W-:Y:S01]  /*4020*/  @!P0 STS [UR4+0x8400], R0 ;  /* 0x00840000ff008988 */ /* 0x0005e20008000804 */
[----:B------:R-:W-:Y:S01]  /*4030*/  BAR.SYNC.DEFER_BLOCKING 0x0 ;  /* 0x0000000000007b1d */ /* 0x000fe20000010000 */
[----:B0-----:R-:W-:Y:S01]  /*4040*/  LOP3.LUT R41, R8, 0x3e0, RZ, 0xc0, !PT ;  /* 0x000003e008297812 */ /* 0x001fe200078ec0ff */
[----:B------:R-:W-:Y:S01]  /*4050*/  VIADD R8, R6, 0x80 ;  /* 0x0000008006087836 */ /* 0x000fe20000000000 */
[----:B------:R-:W-:-:S03]  /*4060*/  IADD3 R5, P0, PT, R12, R3, RZ ;  /* 0x000000030c057210 */ /* 0x000fc60007f1e0ff */
[----:B------:R-:W-:Y:S02]  /*4070*/  IMAD R10, R41, 0x16, R10 ;  /* 0x00000016290a7824 */ /* 0x000fe400078e020a */
[----:B------:R-:W-:Y:S02]  /*4080*/  VIADD R41, R6, 0x20 ;  /* 0x0000002006297836 */ /* 0x000fe40000000000 */
[----:B--2---:R-:W-:Y:S01]  /*4090*/  IMAD.X R0, RZ, RZ, RZ, P0 ;  /* 0x000000ffff007224 */ /* 0x004fe200000e06ff */
[----:B-1----:R-:W-:-:S04]  /*40a0*/  LEA R4, P0, R5, UR6, 0x2 ;  /* 0x0000000605047c11 */ /* 0x002fc8000f8010ff */
[----:B------:R-:W-:Y:S01]  /*40b0*/  LEA.HI.X R5, R5, UR7, R0, 0x2, P0 ;  /* 0x0000000705057c11 */ /* 0x000fe200080f1400 */
[----:B------:R-:W-:Y:S01]  /*40c0*/  VIADD R0, R10, 0xe0 ;  /* 0x000000e00a007836 */ /* 0x000fe20000000000 */
[----:B------:R-:W0:Y:S02]  /*40d0*/  LDS R2, [UR4+0x8400] ;  /* 0x00840004ff027984 */ /* 0x000e240008000800 */
[-C--:B0-----:R-:W-:Y:S01]  /*40e0*/  ISETP.GE.AND P6, PT, R3, R2.reuse, PT ;  /* 0x000000020300720c */ /* 0x081fe20003fc6270 */
[C---:B------:R-:W-:Y:S01]  /*40f0*/  VIADD R3, R6.reuse, 0xa0 ;  /* 0x000000a006037836 */ /* 0x040fe20000000000 */
[-C--:B------:R-:W-:Y:S01]  /*4100*/  ISETP.GE.AND P5, PT, R41, R2.reuse, PT ;  /* 0x000000022900720c */ /* 0x080fe20003fa6270 */
[----:B------:R-:W-:Y:S01]  /*4110*/  VIADD R41, R6, 0xc0 ;  /* 0x000000c006297836 */ /* 0x000fe20000000000 */
[-C--:B------:R-:W-:Y:S01]  /*4120*/  ISETP.GE.AND P0, PT, R8, R2.reuse, PT ;  /* 0x000000020800720c */ /* 0x080fe20003f06270 */
[----:B------:R-:W-:Y:S01]  /*4130*/  VIADD R8, R10, 0x40 ;  /* 0x000000400a087836 */ /* 0x000fe20000000000 */
[-C--:B------:R-:W-:Y:S01]  /*4140*/  ISETP.GE.AND P4, PT, R3, R2.reuse, PT ;  /* 0x000000020300720c */ /* 0x080fe20003f86270 */
[C---:B------:R-:W-:Y:S01]  /*4150*/  VIADD R3, R6.reuse, 0x100 ;  /* 0x0000010006037836 */ /* 0x040fe20000000000 */
[-C--:B------:R-:W-:Y:S01]  /*4160*/  ISETP.GE.AND P2, PT, R41, R2.reuse, PT ;  /* 0x000000022900720c */ /* 0x080fe20003f46270 */
[----:B------:R-:W-:Y:S01]  /*4170*/  VIADD R41, R6, 0x120 ;  /* 0x0000012006297836 */ /* 0x000fe20000000000 */
[----:B------:R-:W-:-:S02]  /*4180*/  ISETP.GE.AND P3, PT, R8, R2, PT ;  /* 0x000000020800720c */ /* 0x000fc40003f66270 */
[-C--:B------:R-:W-:Y:S01]  /*4190*/  ISETP.GE.AND P1, PT, R0, R2.reuse, PT ;  /* 0x000000020000720c */ /* 0x080fe20003f26270 */
[----:B------:R-:W-:Y:S01]  /*41a0*/  @!P6 STG.E desc[UR8][R4.64], R45 ;  /* 0x0000002d0400e986 */ /* 0x000fe2000c101908 */
[-C--:B------:R-:W-:Y:S01]  /*41b0*/  ISETP.GE.AND P6, PT, R3, R2.reuse, PT ;  /* 0x000000020300720c */ /* 0x080fe20003fc6270 */
[----:B------:R-:W-:Y:S02]  /*41c0*/  VIADD R3, R6, 0x140 ;  /* 0x0000014006037836 */ /* 0x000fe40000000000 */
[----:B------:R-:W-:Y:S01]  /*41d0*/  @!P5 STG.E desc[UR8][R4.64+0x80], R47 ;  /* 0x0000802f0400d986 */ /* 0x000fe2000c101908 */
[-C--:B------:R-:W-:Y:S01]  /*41e0*/  ISETP.GE.AND P5, PT, R41, R2.reuse, PT ;  /* 0x000000022900720c */ /* 0x080fe20003fa6270 */
[C---:B------:R-:W-:Y:S02]  /*41f0*/  VIADD R41, R10.reuse, 0x160 ;  /* 0x000001600a297836 */ /* 0x040fe40000000000 */
[----:B------:R-:W-:Y:S01]  /*4200*/  @!P0 STG.E desc[UR8][R4.64+0x200], R49 ;  /* 0x0002003104008986 */ /* 0x000fe2000c101908 */
[----:B------:R-:W-:Y:S01]  /*4210*/  ISETP.GE.AND P0, PT, R3, R2, PT ;  /* 0x000000020300720c */ /* 0x000fe20003f06270 */
[----:B------:R-:W-:-:S02]  /*4220*/  VIADD R3, R10, 0x180 ;  /* 0x000001800a037836 */ /* 0x000fc40000000000 */
[----:B------:R-:W-:Y:S01]  /*4230*/  @!P4 STG.E desc[UR8][R4.64+0x280], R51 ;  /* 0x000280330400c986 */ /* 0x000fe2000c101908 */
[-C--:B------:R-:W-:Y:S01]  /*4240*/  ISETP.GE.AND P4, PT, R41, R2.reuse, PT ;  /* 0x000000022900720c */ /* 0x080fe20003f86270 */
[C---:B------:R-:W-:Y:S02]  /*4250*/  VIADD R41, R10.reuse, 0x60 ;  /* 0x000000600a297836 */ /* 0x040fe40000000000 */
[----:B------:R-:W-:Y:S01]  /*4260*/  @!P2 STG.E desc[UR8][R4.64+0x300], R53 ;  /* 0x000300350400a986 */ /* 0x000fe2000c101908 */
[-C--:B------:R-:W-:Y:S01]  /*4270*/  ISETP.GE.AND P2, PT, R3, R2.reuse, PT ;  /* 0x000000020300720c */ /* 0x080fe20003f46270 */
[C---:B------:R-:W-:Y:S02]  /*4280*/  VIADD R3, R10.reuse, 0x1a0 ;  /* 0x000001a00a037836 */ /* 0x040fe40000000000 */
[----:B------:R0:W-:Y:S01]  /*4290*/  @!P3 STG.E desc[UR8][R4.64+0x100], R43 ;  /* 0x0001002b0400b986 */ /* 0x0001e2000c101908 */
[----:B------:R-:W-:Y:S01]  /*42a0*/  ISETP.GE.AND P3, PT, R41, R2, PT ;  /* 0x000000022900720c */ /* 0x000fe20003f66270 */
[----:B------:R-:W-:-:S02]  /*42b0*/  VIADD R41, R10, 0x1c0 ;  /* 0x000001c00a297836 */ /* 0x000fc40000000000 */
[----:B------:R1:W-:Y:S01]  /*42c0*/  @!P1 STG.E desc[UR8][R4.64+0x380], R37 ;  /* 0x0003802504009986 */ /* 0x0003e2000c101908 */
[-C--:B------:R-:W-:Y:S01]  /*42d0*/  ISETP.GE.AND P1, PT, R3, R2.reuse, PT ;  /* 0x000000020300720c */ /* 0x080fe20003f26270 */
[C---:B------:R-:W-:Y:S02]  /*42e0*/  VIADD R3, R6.reuse, 0x1e0 ;  /* 0x000001e006037836 */ /* 0x040fe40000000000 */
[----:B------:R1:W-:Y:S03]  /*42f0*/  @!P5 STG.E desc[UR8][R4.64+0x480], R33 ;  /* 0x000480210400d986 */ /* 0x0003e6000c101908 */
[-C--:B------:R-:W-:Y:S01]  /*4300*/  ISETP.GE.AND P5, PT, R3, R2.reuse, PT ;  /* 0x000000020300720c */ /* 0x080fe20003fa6270 */
[C---:B------:R-:W-:Y:S01]  /*4310*/  VIADD R3, R6.reuse, 0x240 ;  /* 0x0000024006037836 */ /* 0x040fe20000000000 */
[----:B------:R1:W-:Y:S01]  /*4320*/  @!P6 STG.E desc[UR8][R4.64+0x400], R35 ;  /* 0x000400230400e986 */ /* 0x0003e2000c101908 */
[----:B------:R-:W-:Y:S01]  /*4330*/  ISETP.GE.AND P6, PT, R41, R2, PT ;  /* 0x000000022900720c */ /* 0x000fe20003fc6270 */
[----:B------:R-:W-:-:S02]  /*4340*/  VIADD R41, R6, 0x200 ;  /* 0x0000020006297836 */ /* 0x000fc40000000000 */
[----:B------:R1:W-:Y:S01]  /*4350*/  @!P3 STG.E desc[UR8][R4.64+0x180], R29 ;  /* 0x0001801d0400b986 */ /* 0x0003e2000c101908 */
[-C--:B------:R-:W-:Y:S01]  /*4360*/  ISETP.GE.AND P3, PT, R3, R2.reuse, PT ;  /* 0x000000020300720c */ /* 0x080fe20003f66270 */
[----:B------:R-:W-:Y:S02]  /*4370*/  VIADD R3, R6, 0x280 ;  /* 0x0000028006037836 */ /* 0x000fe40000000000 */
[----:B------:R1:W-:Y:S01]  /*4380*/  @!P1 STG.E desc[UR8][R4.64+0x680], R25 ;  /* 0x0006801904009986 */ /* 0x0003e2000c101908 */
[----:B0-----:R-:W-:Y:S02]  /*4390*/  VIADD R43, R10, 0x220 ;  /* 0x000002200a2b7836 */ /* 0x001fe40000000000 */
[-C--:B------:R-:W-:Y:S01]  /*43a0*/  ISETP.GE.AND P1, PT, R3, R2.reuse, PT ;  /* 0x000000020300720c */ /* 0x080fe20003f26270 */
        /* <DEDUP_REMOVED lines=18> */
.L_x_98:
[----:B------:R-:W-:Y:S01]  /*44d0*/  BSSY B1, `(.L_x_125) ;  /* 0x0000006000017945 */ /* 0x000fe20003800000 */
[----:B------:R-:W-:Y:S01]  /*44e0*/  PLOP3.LUT P0, PT, P0, PT, PT, 0x8, 0x80 ;  /* 0x000000000080781c */ /* 0x000fe2000070e170 */
[----:B------:R-:W-:-:S12]  /*44f0*/  IMAD.MOV.U32 R21, RZ, RZ, -0x1 ;  /* 0xffffffffff157424 */ /* 0x000fd800078e00ff */
[----:B------:R-:W-:Y:S05]  /*4500*/  WARPSYNC.COLLECTIVE R21, `(.L_x_126) ;  /* 0x0000000015087348 */ /* 0x000fea0003c00000 */
[----:B------:R-:W-:Y:S01]  /*4510*/  VOTE.ANY P0, P0 ;  /* 0x0000000000ff7806 */ /* 0x000fe20000000100 */
[----:B------:R-:W-:-:S12]  /*4520*/  ENDCOLLECTIVE ;  /* 0x000000000000791b */ /* 0x000fd80003800000 */
.L_x_126:
[----:B------:R-:W-:Y:S05]  /*4530*/  BSYNC B1 ;  /* 0x0000000000017941 */ /* 0x000fea0003800000 */
.L_x_125:
[----:B------:R-:W-:Y:S05]  /*4540*/  BRA `(.L_x_127) ;  /* 0xffffffc800747947 */ /* 0x000fea000383ffff */
.L_x_100:
[----:B------:R-:W-:Y:S01]  /*4550*/  BSSY B1, `(.L_x_128) ;  /* 0x0000006000017945 */ /* 0x000fe20003800000 */
[----:B------:R-:W-:Y:S01]  /*4560*/  PLOP3.LUT P0, PT, P0, PT, PT, 0x8, 0x80 ;  /* 0x000000000080781c */ /* 0x000fe2000070e170 */
[----:B------:R-:W-:-:S12]  /*4570*/  IMAD.MOV.U32 R21, RZ, RZ, -0x1 ;  /* 0xffffffffff157424 */ /* 0x000fd800078e00ff */
[----:B------:R-:W-:Y:S05]  /*4580*/  WARPSYNC.COLLECTIVE R21, `(.L_x_129) ;  /* 0x0000000015087348 */ /* 0x000fea0003c00000 */
[----:B------:R-:W-:Y:S01]  /*4590*/  VOTE.ANY P0, P0 ;  /* 0x0000000000ff7806 */ /* 0x000fe20000000100 */
[----:B------:R-:W-:-:S12]  /*45a0*/  ENDCOLLECTIVE ;  /* 0x000000000000791b */ /* 0x000fd80003800000 */
.L_x_129:
[----:B------:R-:W-:Y:S05]  /*45b0*/  BSYNC B1 ;  /* 0x0000000000017941 */ /* 0x000fea0003800000 */
.L_x_128:
[----:B------:R-:W-:Y:S05]  /*45c0*/  BRA `(.L_x_130) ;  /* 0xffffffc800c87947 */ /* 0x000fea000383ffff */
.L_x_102:
[----:B------:R-:W0:Y:S01]  /*45d0*/  S2R R25, SR_GEMASK ;  /* 0x0000000000197919 */ /* 0x000e220000003c00 */
[----:B------:R-:W-:Y:S01]  /*45e0*/  BSSY B1, `(.L_x_131) ;  /* 0x0000006000017945 */ /* 0x000fe20003800000 */
[----:B------:R-:W-:Y:S01]  /*45f0*/  PLOP3.LUT P0, PT, P0, PT, PT, 0x8, 0x80 ;  /* 0x000000000080781c */ /* 0x000fe2000070e170 */
[----:B------:R-:W-:-:S12]  /*4600*/  IMAD.MOV.U32 R21, RZ, RZ, -0x1 ;  /* 0xffffffffff157424 */ /* 0x000fd800078e00ff */
[----:B0-----:R-:W-:Y:S05]  /*4610*/  WARPSYNC.COLLECTIVE R21, `(.L_x_132) ;  /* 0x0000000015087348 */ /* 0x001fea0003c00000 */
[----:B------:R-:W-:Y:S01]  /*4620*/  VOTE.ANY R21, PT, P0 ;  /* 0x0000000000157806 */ /* 0x000fe200000e0100 */
[----:B0-----:R-:W-:Y:S06]  /*4630*/  ENDCOLLECTIVE ;  /* 0x000000000000791b */ /* 0x001fec0003800000 */
.L_x_132:
[----:B------:R-:W-:Y:S05]  /*4640*/  BSYNC B1 ;  /* 0x0000000000017941 */ /* 0x000fea0003800000 */
.L_x_131:
[----:B------:R-:W-:Y:S01]  /*4650*/  LOP3.LUT R21, R21, 0x80000000, R25, 0xec, !PT ;  /* 0x8000000015157812 */ /* 0x000fe200078eec19 */
[----:B------:R-:W-:Y:S02]  /*4660*/  IMAD.MOV.U32 R20, RZ, RZ, R29 ;  /* 0x000000ffff147224 */ /* 0x000fe400078e001d */
[----:B------:R-:W-:Y:S02]  /*4670*/  VIADD R41, R39, 0x2 ;  /* 0x0000000227297836 */ /* 0x000fe40000000000 */
[----:B------:R-:W-:Y:S02]  /*4680*/  VIADD R16, R21, 0xffffffff ;  /* 0xffffffff15107836 */ /* 0x000fe40000000000 */
[C---:B------:R-:W-:Y:S02]  /*4690*/  VIADD R40, R39.reuse, 0x4 ;  /* 0x0000000427287836 */ /* 0x040fe40000000000 */
[----:B------:R-:W-:Y:S01]  /*46a0*/  VIADD R30, R39, 0x8 ;  /* 0x00000008271e7836 */ /* 0x000fe20000000000 */
[----:B------:R-:W-:Y:S01]  /*46b0*/  LOP3.LUT R48, R21, R16, RZ, 0xc, !PT ;  /* 0x0000001015307212 */ /* 0x000fe200078e0cff */
[----:B------:R-:W-:-:S02]  /*46c0*/  IMAD.MOV.U32 R16, RZ, RZ, 0x1 ;  /* 0x00000001ff107424 */ /* 0x000fc400078e00ff */
[----:B------:R-:W-:-:S03]  /*46d0*/  IMAD.MOV.U32 R21, RZ, RZ, -0x1 ;  /* 0xffffffffff157424 */ /* 0x000fc600078e00ff */
[----:B------:R-:W0:Y:S02]  /*46e0*/  POPC R48, R48 ;  /* 0x0000003000307309 */ /* 0x000e240000000000 */
[----:B0-----:R-:W-:Y:S01]  /*46f0*/  IMAD.MOV.U32 R17, RZ, RZ, R48 ;  /* 0x000000ffff117224 */ /* 0x001fe200078e0030 */
[----:B------:R-:W-:-:S13]  /*4700*/  ISETP.GE.AND P0, PT, R39, R48, PT ;  /* 0x000000302700720c */ /* 0x000fda0003f06270 */
[----:B------:R-:W-:Y:S05]  /*4710*/  WARPSYNC.COLLECTIVE R21, `(.L_x_133) ;  /* 0x0000000015087348 */ /* 0x000fea0003c00000 */
[----:B------:R0:W1:Y:S02]  /*4720*/  SHFL.DOWN P3, R22, R20, R16, R17 ;  /* 0x0800001014167389 */ /* 0x0000640000060011 */
[----:B01----:R-:W-:Y:S05]  /*4730*/  ENDCOLLECTIVE ;  /* 0x000000000000791b */ /* 0x003fea0003800000 */
.L_x_133:
        /* <DEDUP_REMOVED lines=8> */
.L_x_134:
[----:B------:R-:W-:Y:S01]  /*47c0*/  IMAD.MOV.U32 R16, RZ, RZ, 0x4 ;  /* 0x00000004ff107424 */ /* 0x000fe200078e00ff */
[----:B------:R-:W-:Y:S02]  /*47d0*/  SEL R22, R22, RZ, !P0 ;  /* 0x000000ff16167207 */ /* 0x000fe40004000000 */
[----:B------:R-:W-:-:S03]  /*47e0*/  ISETP.GT.AND P0, PT, R40, R48, PT ;  /* 0x000000302800720c */ /* 0x000fc60003f04270 */
[----:B------:R-:W-:Y:S02]  /*47f0*/  IMAD.IADD R45, R43, 0x1, R22 ;  /* 0x000000012b2d7824 */ /* 0x000fe400078e0216 */
[----:B------:R-:W-:Y:S02]  /*4800*/  VIADD R43, R39, 0x10 ;  /* 0x00000010272b7836 */ /* 0x000fe40000000000 */
[----:B------:R-:W-:-:S03]  /*4810*/  IMAD.MOV.U32 R20, RZ, RZ, R45 ;  /* 0x000000ffff147224 */ /* 0x000fc600078e002d */
[----:B------:R-:W-:-:S13]  /*4820*/  ISETP.GT.AND P2, PT, R43, R48, PT ;  /* 0x000000302b00720c */ /* 0x000fda0003f44270 */
[----:B------:R-:W-:Y:S05]  /*4830*/  WARPSYNC.COLLECTIVE R21, `(.L_x_135) ;  /* 0x0000000015087348 */ /* 0x000fea0003c00000 */
[----:B------:R0:W1:Y:S02]  /*4840*/  SHFL.DOWN P3, R22, R20, R16, R17 ;  /* 0x0800001014167389 */ /* 0x0000640000060011 */
[----:B01----:R-:W-:Y:S05]  /*4850*/  ENDCOLLECTIVE ;  /* 0x000000000000791b */ /* 0x003fea0003800000 */
.L_x_135:
        /* <DEDUP_REMOVED lines=8> */
.L_x_136:
[----:B------:R-:W-:Y:S01]  /*48e0*/  IMAD.MOV.U32 R16, RZ, RZ, 0x10 ;  /* 0x00000010ff107424 */ /* 0x000fe200078e00ff */
[----:B------:R-:W-:Y:S02]  /*48f0*/  SEL R22, R22, RZ, !P0 ;  /* 0x000000ff16167207 */ /* 0x000fe40004000000 */
[----:B------:R-:W-:-:S03]  /*4900*/  ISETP.NE.AND P0, PT, R28, 0x65, PT ;  /* 0x000000651c00780c */ /* 0x000fc60003f05270 */
[----:B------:R-:W-:Y:S02]  /*4910*/  IMAD.IADD R47, R29, 0x1, R22 ;  /* 0x000000011d2f7824 */ /* 0x000fe400078e0216 */
[----:B------:R-:W0:Y:S02]  /*4920*/  LDC.64 R28, c[0x0][0x390] ;  /* 0x0000e400ff1c7b82 */ /* 0x000e240000000a00 */
[----:B------:R-:W-:-:S07]  /*4930*/  IMAD.MOV.U32 R20, RZ, RZ, R47 ;  /* 0x000000ffff147224 */ /* 0x000fce00078e002f */
[----:B0-----:R-:W-:Y:S05]  /*4940*/  WARPSYNC.COLLECTIVE R21, `(.L_x_137) ;  /* 0x0000000015087348 */ /* 0x001fea0003c00000 */
[----:B------:R1:W2:Y:S02]  /*4950*/  SHFL.DOWN P3, R22, R20, R16, R17 ;  /* 0x0800001014167389 */ /* 0x0002a40000060011 */
[----:B012---:R-:W-:Y:S05]  /*4960*/  ENDCOLLECTIVE ;  /* 0x000000000000791b */ /* 0x007fea0003800000 */
.L_x_137:
[----:B------:R-:W-:Y:S05]  /*4970*/  WARPSYNC.COLLECTIVE R21, `(.L_x_138) ;  /* 0x0000000015087348 */ /* 0x000fea0003c00000 */
[----:B------:R-:W-:Y:S01]  /*4980*/  VOTE.ALL P0, P0 ;  /* 0x0000000000ff7806 */ /* 0x000fe20000000000 */
[----:B------:R-:W-:-:S12]  /*4990*/  ENDCOLLECTIVE ;  /* 0x000000000000791b */ /* 0x000fd80003800000 */
.L_x_138:
[----:B------:R-:W-:Y:S02]  /*49a0*/  IADD3 R44, P3, PT, R28, 0x100, RZ ;  /* 0x000001001c2c7810 */ /* 0x000fe40007f7e0ff */
[----:B------:R-:W-:-:S03]  /*49b0*/  SEL R22, R22, RZ, !P2 ;  /* 0x000000ff16167207 */ /* 0x000fc60005000000 */
[----:B------:R-:W-:Y:S02]  /*49c0*/  IMAD.X R45, RZ, RZ, R29, P3 ;  /* 0x000000ffff2d7224 */ /* 0x000fe400018e061d */
[----:B------:R-:W-:Y:S01]  /*49d0*/  IMAD.IADD R46, R47, 0x1, R22 ;  /* 0x000000012f2e7824 */ /* 0x000fe200078e0216 */
[----:B------:R-:W-:Y:S06]  /*49e0*/  BRA `(.L_x_139) ;  /* 0xffffffc8005c7947 */ /* 0x000fec000383ffff */
.L_x_104:
[----:B------:R-:W-:Y:S01]  /*49f0*/  BSSY B1, `(.L_x_140) ;  /* 0x0000006000017945 */ /* 0x000fe20003800000 */
[----:B------:R-:W-:Y:S01]  /*4a00*/  PLOP3.LUT P0, PT, P0, PT, PT, 0x8, 0x80 ;  /* 0x000000000080781c */ /* 0x000fe2000070e170 */
[----:B------:R-:W-:-:S12]  /*4a10*/  IMAD.MOV.U32 R21, RZ, RZ, -0x1 ;  /* 0xffffffffff157424 */ /* 0x000fd800078e00ff */
[----:B------:R-:W-:Y:S05]  /*4a20*/  WARPSYNC.COLLECTIVE R21, `(.L_x_141) ;  /* 0x0000000015087348 */ /* 0x000fea0003c00000 */
[----:B------:R-:W-:Y:S01]  /*4a30*/  VOTE.ANY P0, P0 ;  /* 0x0000000000ff7806 */ /* 0x000fe20000000100 */
[----:B------:R-:W-:-:S12]  /*4a40*/  ENDCOLLECTIVE ;  /* 0x000000000000791b */ /* 0x000fd80003800000 */
.L_x_141:
[----:B------:R-:W-:Y:S05]  /*4a50*/  BSYNC B1 ;  /* 0x0000000000017941 */ /* 0x000fea0003800000 */
.L_x_140:
[----:B------:R-:W-:Y:S05]  /*4a60*/  BRA `(.L_x_142) ;  /* 0xffffffc800647947 */ /* 0x000fea000383ffff */
.L_x_106:
[----:B------:R-:W-:Y:S01]  /*4a70*/  BSSY B1, `(.L_x_143) ;  /* 0x0000006000017945 */ /* 0x000fe20003800000 */
[----:B------:R-:W-:Y:S01]  /*4a80*/  PLOP3.LUT P0, PT, P0, PT, PT, 0x8, 0x80 ;  /* 0x000000000080781c */ /* 0x000fe2000070e170 */
[----:B------:R-:W-:-:S12]  /*4a90*/  IMAD.MOV.U32 R21, RZ, RZ, -0x1 ;  /* 0xffffffffff157424 */ /* 0x000fd800078e00ff */
[----:B------:R-:W-:Y:S05]  /*4aa0*/  WARPSYNC.COLLECTIVE R21, `(.L_x_144) ;  /* 0x0000000015087348 */ /* 0x000fea0003c00000 */
[----:B------:R-:W-:Y:S01]  /*4ab0*/  VOTE.ANY P0, P0 ;  /* 0x0000000000ff7806 */ /* 0x000fe20000000100 */
[----:B------:R-:W-:-:S12]  /*4ac0*/  ENDCOLLECTIVE ;  /* 0x000000000000791b */ /* 0x000fd80003800000 */
.L_x_144:
[----:B------:R-:W-:Y:S05]  /*4ad0*/  BSYNC B1 ;  /* 0x0000000000017941 */ /* 0x000fea0003800000 */
.L_x_143:
[----:B------:R-:W-:Y:S05]  /*4ae0*/  BRA `(.L_x_145) ;  /* 0xffffffc800b87947 */ /* 0x000fea000383ffff */
.L_x_108:
[----:B------:R-:W-:Y:S01]  /*4af0*/  BSSY B1, `(.L_x_146) ;  /* 0x0000006000017945 */ /* 0x000fe20003800000 */
[----:B------:R-:W-:Y:S01]  /*4b00*/  PLOP3.LUT P0, PT, P0, PT, PT, 0x8, 0x80 ;  /* 0x000000000080781c */ /* 0x000fe2000070e170 */
[----:B------:R-:W-:-:S12]  /*4b10*/  IMAD.MOV.U32 R21, RZ, RZ, -0x1 ;  /* 0xffffffffff157424 */ /* 0x000fd800078e00ff */
[----:B------:R-:W-:Y:S05]  /*4b20*/  WARPSYNC.COLLECTIVE R21, `(.L_x_147) ;  /* 0x0000000015087348 */ /* 0x000fea0003c00000 */
[----:B------:R-:W-:Y:S01]  /*4b30*/  VOTE.ANY R21, PT, P0 ;  /* 0x0000000000157806 */ /* 0x000fe200000e0100 */
[----:B------:R-:W-:Y:S06]  /*4b40*/  ENDCOLLECTIVE ;  /* 0x000000000000791b */ /* 0x000fec0003800000 */
.L_x_147:
[----:B------:R-:W-:Y:S05]  /*4b50*/  BSYNC B1 ;  /* 0x0000000000017941 */ /* 0x000fea0003800000 */
.L_x_146:
[----:B------:R-:W-:Y:S01]  /*4b60*/  LOP3.LUT R21, R21, 0x80000000, R25, 0xec, !PT ;  /* 0x8000000015157812 */ /* 0x000fe200078eec19 */
[----:B------:R-:W-:Y:S02]  /*4b70*/  IMAD.MOV.U32 R20, RZ, RZ, R29 ;  /* 0x000000ffff147224 */ /* 0x000fe400078e001d */
[----:B------:R-:W-:Y:S02]  /*4b80*/  VIADD R24, R24, 0xffffffe0 ;  /* 0xffffffe018187836 */ /* 0x000fe40000000000 */
[----:B------:R-:W-:-:S05]  /*4b90*/  VIADD R16, R21, 0xffffffff ;  /* 0xffffffff15107836 */ /* 0x000fca0000000000 */
[----:B------:R-:W-:Y:S01]  /*4ba0*/  LOP3.LUT R49, R21, R16, RZ, 0xc, !PT ;  /* 0x0000001015317212 */ /* 0x000fe200078e0cff */
[----:B------:R-:W-:Y:S02]  /*4bb0*/  IMAD.MOV.U32 R16, RZ, RZ, 0x1 ;  /* 0x00000001ff107424 */ /* 0x000fe400078e00ff */
[----:B------:R-:W-:Y:S01]  /*4bc0*/  IMAD.MOV.U32 R21, RZ, RZ, -0x1 ;  /* 0xffffffffff157424 */ /* 0x000fe200078e00ff */
[----:B------:R0:W1:Y:S06]  /*4bd0*/  POPC R17, R49 ;  /* 0x0000003100117309 */ /* 0x00006c0000000000 */
[----:B01----:R-:W-:Y:S05]  /*4be0*/  WARPSYNC.COLLECTIVE R21, `(.L_x_148) ;  /* 0x0000000015087348 */ /* 0x003fea0003c00000 */
[----:B-1----:R1:W2:Y:S02]  /*4bf0*/  SHFL.DOWN P3, R22, R20, R16, R17 ;  /* 0x0800001014167389 */ /* 0x0022a40000060011 */
[----:B012---:R-:W-:Y:S05]  /*4c00*/  ENDCOLLECTIVE ;  /* 0x000000000000791b */ /* 0x007fea0003800000 */
.L_x_148:
[----:B------:R-:W-:Y:S01]  /*4c10*/  ISETP.GE.AND P0, PT, R39, R17, PT ;  /* 0x000000112700720c */ /* 0x000fe20003f06270 */
[----:B------:R-:W-:-:S03]  /*4c20*/  IMAD.MOV.U32 R16, RZ, RZ, 0x2 ;  /* 0x00000002ff107424 */ /* 0x000fc600078e00ff */
[----:B------:R-:W-:Y:S02]  /*4c30*/  SEL R22, R22, RZ, !P0 ;  /* 0x000000ff16167207 */ /* 0x000fe40004000000 */
[----:B------:R-:W-:-:S03]  /*4c40*/  ISETP.GT.AND P0, PT, R41, R17, PT ;  /* 0x000000112900720c */ /* 0x000fc60003f04270 */
[----:B------:R-:W-:-:S04]  /*4c50*/  IMAD.IADD R48, R22, 0x1, R29 ;  /* 0x0000000116307824 */ /* 0x000fc800078e021d */
[----:B------:R-:W-:-:S07]  /*4c60*/  IMAD.MOV.U32 R20, RZ, RZ, R48 ;  /* 0x000000ffff147224 */ /* 0x000fce00078e0030 */
[----:B------:R-:W-:Y:S05]  /*4c70*/  WARPSYNC.COLLECTIVE R21, `(.L_x_149) ;  /* 0x0000000015087348 */ /* 0x000fea0003c00000 */
[----:B------:R0:W1:Y:S02]  /*4c80*/  SHFL.DOWN P3, R22, R20, R16, R17 ;  /* 0x0800001014167389 */ /* 0x0000640000060011 */
[----:B01----:R-:W-:Y:S05]  /*4c90*/  ENDCOLLECTIVE ;  /* 0x000000000000791b */ /* 0x003fea0003800000 */
.L_x_149:
        /* <DEDUP_REMOVED lines=8> */
.L_x_150:
        /* <DEDUP_REMOVED lines=8> */
.L_x_151:
        /* <DEDUP_REMOVED lines=8> */
.L_x_152:
[----:B------:R-:W-:Y:S02]  /*4e20*/  SEL R22, R22, RZ, !P0 ;  /* 0x000000ff16167207 */ /* 0x000fe40004000000 */
[----:B------:R-:W-:Y:S02]  /*4e30*/  ISETP.NE.AND P0, PT, R28, 0x65, PT ;  /* 0x000000651c00780c */ /* 0x000fe40003f05270 */
[----:B------:R-:W-:-:S11]  /*4e40*/  IADD3 R46, PT, PT, R29, R22, R46 ;  /* 0x000000161d2e7210 */ /* 0x000fd60007ffe02e */
[----:B------:R-:W-:Y:S05]  /*4e50*/  WARPSYNC.COLLECTIVE R21, `(.L_x_153) ;  /* 0x0000000015087348 */ /* 0x000fea0003c00000 */
[----:B------:R-:W-:Y:S01]  /*4e60*/  VOTE.ALL P0, P0 ;  /* 0x0000000000ff7806 */ /* 0x000fe20000000000 */
[----:B------:R-:W-:-:S12]  /*4e70*/  ENDCOLLECTIVE ;  /* 0x000000000000791b */ /* 0x000fd80003800000 */
.L_x_153:
[----:B------:R-:W-:Y:S05]  /*4e80*/  BRA `(.L_x_154) ;  /* 0xffffffc800507947 */ /* 0x000fea000383ffff */
.L_x_113:
[----:B------:R-:W-:Y:S01]  /*4e90*/  BSSY B0, `(.L_x_155) ;  /* 0x0000006000007945 */ /* 0x000fe20003800000 */
[----:B------:R-:W-:Y:S01]  /*4ea0*/  PLOP3.LUT P0, PT, P0, PT, PT, 0x8, 0x80 ;  /* 0x000000000080781c */ /* 0x000fe2000070e170 */
[----:B------:R-:W-:-:S12]  /*4eb0*/  IMAD.MOV.U32 R21, RZ, RZ, -0x1 ;  /* 0xffffffffff157424 */ /* 0x000fd800078e00ff */
[----:B------:R-:W-:Y:S05]  /*4ec0*/  WARPSYNC.COLLECTIVE R21, `(.L_x_156) ;  /* 0x0000000015087348 */ /* 0x000fea0003c00000 */
[----:B------:R-:W-:Y:S01]  /*4ed0*/  VOTE.ANY P0, P0 ;  /* 0x0000000000ff7806 */ /* 0x000fe20000000100 */
[----:B------:R-:W-:-:S12]  /*4ee0*/  ENDCOLLECTIVE ;  /* 0x000000000000791b */ /* 0x000fd80003800000 */
.L_x_156:
[----:B------:R-:W-:Y:S05]  /*4ef0*/  BSYNC B0 ;  /* 0x0000000000007941 */ /* 0x000fea0003800000 */
.L_x_155:
[----:B------:R-:W-:Y:S05]  /*4f00*/  BRA `(.L_x_157) ;  /* 0xffffffe000907947 */ /* 0x000fea000383ffff */
.L_x_115:
[----:B------:R-:W-:Y:S01]  /*4f10*/  BSSY B0, `(.L_x_158) ;  /* 0x0000006000007945 */ /* 0x000fe20003800000 */
[----:B------:R-:W-:Y:S01]  /*4f20*/  PLOP3.LUT P0, PT, P0, PT, PT, 0x8, 0x80 ;  /* 0x000000000080781c */ /* 0x000fe2000070e170 */
[----:B------:R-:W-:-:S12]  /*4f30*/  IMAD.MOV.U32 R21, RZ, RZ, -0x1 ;  /* 0xffffffffff157424 */ /* 0x000fd800078e00ff */
[----:B------:R-:W-:Y:S05]  /*4f40*/  WARPSYNC.COLLECTIVE R21, `(.L_x_159) ;  /* 0x0000000015087348 */ /* 0x000fea0003c00000 */
[----:B------:R-:W-:Y:S01]  /*4f50*/  VOTE.ANY P0, P0 ;  /* 0x0000000000ff7806 */ /* 0x000fe20000000100 */
[----:B------:R-:W-:-:S12]  /*4f60*/  ENDCOLLECTIVE ;  /* 0x000000000000791b */ /* 0x000fd80003800000 */
.L_x_159:
[----:B------:R-:W-:Y:S05]  /*4f70*/  BSYNC B0 ;  /* 0x0000000000007941 */ /* 0x000fea0003800000 */
.L_x_158:
[----:B------:R-:W-:Y:S05]  /*4f80*/  BRA `(.L_x_160) ;  /* 0xffffffe000e47947 */ /* 0x000fea000383ffff */
.L_x_117:
[----:B------:R-:W0:Y:S01]  /*4f90*/  S2R R26, SR_GEMASK ;  /* 0x00000000001a7919 */ /* 0x000e220000003c00 */
[----:B------:R-:W-:Y:S01]  /*4fa0*/  BSSY B0, `(.L_x_161) ;  /* 0x0000006000007945 */ /* 0x000fe20003800000 */
[----:B------:R-:W-:Y:S01]  /*4fb0*/  PLOP3.LUT P0, PT, P0, PT, PT, 0x8, 0x80 ;  /* 0x000000000080781c */ /* 0x000fe2000070e170 */
[----:B------:R-:W-:-:S12]  /*4fc0*/  IMAD.MOV.U32 R21, RZ, RZ, -0x1 ;  /* 0xffffffffff157424 */ /* 0x000fd800078e00ff */
[----:B0-----:R-:W-:Y:S05]  /*4fd0*/  WARPSYNC.COLLECTIVE R21, `(.L_x_162) ;  /* 0x0000000015087348 */ /* 0x001fea0003c00000 */
[----:B------:R-:W-:Y:S01]  /*4fe0*/  VOTE.ANY R21, PT, P0 ;  /* 0x0000000000157806 */ /* 0x000fe200000e0100 */
[----:B0-----:R-:W-:Y:S06]  /*4ff0*/  ENDCOLLECTIVE ;  /* 0x000000000000791b */ /* 0x001fec0003800000 */
.L_x_162:
[----:B------:R-:W-:Y:S05]  /*5000*/  BSYNC B0 ;  /* 0x0000000000007941 */ /* 0x000fea0003800000 */
.L_x_161:
[----:B------:R-:W-:Y:S01]  /*5010*/  LOP3.LUT R21, R21, 0x80000000, R26, 0xec, !PT ;  /* 0x8000000015157812 */ /* 0x000fe200078eec1a */
[----:B------:R-:W-:-:S04]  /*5020*/  IMAD.MOV.U32 R20, RZ, RZ, R19 ;  /* 0x000000ffff147224 */ /* 0x000fc800078e0013 */
[----:B------:R-:W-:-:S05]  /*5030*/  VIADD R16, R21, 0xffffffff ;  /* 0xffffffff15107836 */ /* 0x000fca0000000000 */
[----:B------:R-:W-:Y:S01]  /*5040*/  LOP3.LUT R47, R21, R16, RZ, 0xc, !PT ;  /* 0x00000010152f7212 */ /* 0x000fe200078e0cff */
[----:B------:R-:W-:Y:S02]  /*5050*/  IMAD.MOV.U32 R16, RZ, RZ, 0x1 ;  /* 0x00000001ff107424 */ /* 0x000fe400078e00ff */
[----:B------:R-:W-:-:S03]  /*5060*/  IMAD.MOV.U32 R21, RZ, RZ, -0x1 ;  /* 0xffffffffff157424 */ /* 0x000fc600078e00ff */
[----:B------:R-:W0:Y:S02]  /*5070*/  POPC R47, R47 ;  /* 0x0000002f002f7309 */ /* 0x000e240000000000 */
[----:B0-----:R-:W-:Y:S01]  /*5080*/  IMAD.MOV.U32 R17, RZ, RZ, R47 ;  /* 0x000000ffff117224 */ /* 0x001fe200078e002f */
[----:B------:R-:W-:-:S13]  /*5090*/  ISETP.GE.AND P0, PT, R38, R47, PT ;  /* 0x0000002f2600720c */ /* 0x000fda0003f06270 */
[----:B------:R-:W-:Y:S05]  /*50a0*/  WARPSYNC.COLLECTIVE R21, `(.L_x_163) ;  /* 0x0000000015087348 */ /* 0x000fea0003c00000 */
[----:B------:R0:W1:Y:S02]  /*50b0*/  SHFL.DOWN P3, R22, R20, R16, R17 ;  /* 0x0800001014167389 */ /* 0x0000640000060011 */
[----:B01----:R-:W-:Y:S05]  /*50c0*/  ENDCOLLECTIVE ;  /* 0x000000000000791b */ /* 0x003fea0003800000 */
.L_x_163:
[----:B------:R-:W-:Y:S01]  /*50d0*/  IMAD.MOV.U32 R16, RZ, RZ, 0x2 ;  /* 0x00000002ff107424 */ /* 0x000fe200078e00ff */
        /* <DEDUP_REMOVED lines=8> */
.L_x_164:
        /* <DEDUP_REMOVED lines=9> */
.L_x_165:
        /* <DEDUP_REMOVED lines=9> */
.L_x_166:
[----:B------:R-:W-:Y:S01]  /*5280*/  IMAD.MOV.U32 R16, RZ, RZ, 0x10 ;  /* 0x00000010ff107424 */ /* 0x000fe200078e00ff */
[----:B------:R-:W-:Y:S02]  /*5290*/  SEL R19, R22, RZ, !P0 ;  /* 0x000000ff16137207 */ /* 0x000fe40004000000 */
[----:B------:R-:W-:Y:S01]  /*52a0*/  ISETP.NE.AND P0, PT, R18, 0x65, PT ;  /* 0x000000651200780c */ /* 0x000fe20003f05270 */
[----:B------:R-:W-:Y:S02]  /*52b0*/  VIADD R18, R38, 0x10 ;  /* 0x0000001026127836 */ /* 0x000fe40000000000 */
[----:B------:R-:W-:-:S03]  /*52c0*/  IMAD.IADD R48, R50, 0x1, R19 ;  /* 0x0000000132307824 */ /* 0x000fc600078e0213 */
[----:B------:R-:W-:Y:S01]  /*52d0*/  ISETP.GT.AND P2, PT, R18, R47, PT ;  /* 0x0000002f1200720c */ /* 0x000fe20003f44270 */
[----:B------:R-:W-:Y:S01]  /*52e0*/  IMAD.MOV.U32 R20, RZ, RZ, R48 ;  /* 0x000000ffff147224 */ /* 0x000fe200078e0030 */
[----:B------:R-:W0:Y:S11]  /*52f0*/  LDC.64 R18, c[0x0][0x390] ;  /* 0x0000e400ff127b82 */ /* 0x000e360000000a00 */
[----:B0-----:R-:W-:Y:S05]  /*5300*/  WARPSYNC.COLLECTIVE R21, `(.L_x_167) ;  /* 0x0000000015087348 */ /* 0x001fea0003c00000 */
[----:B------:R1:W2:Y:S02]  /*5310*/  SHFL.DOWN P3, R22, R20, R16, R17 ;  /* 0x0800001014167389 */ /* 0x0002a40000060011 */
[----:B012---:R-:W-:Y:S05]  /*5320*/  ENDCOLLECTIVE ;  /* 0x000000000000791b */ /* 0x007fea0003800000 */
.L_x_167:
[----:B------:R-:W-:Y:S05]  /*5330*/  WARPSYNC.COLLECTIVE R21, `(.L_x_168) ;  /* 0x0000000015087348 */ /* 0x000fea0003c00000 */
[----:B------:R-:W-:Y:S01]  /*5340*/  VOTE.ALL P0, P0 ;  /* 0x0000000000ff7806 */ /* 0x000fe20000000000 */
[----:B------:R-:W-:-:S12]  /*5350*/  ENDCOLLECTIVE ;  /* 0x000000000000791b */ /* 0x000fd80003800000 */
.L_x_168:
[----:B------:R-:W-:Y:S02]  /*5360*/  SEL R45, R22, RZ, !P2 ;  /* 0x000000ff162d7207 */ /* 0x000fe40005000000 */
[----:B------:R-:W-:-:S03]  /*5370*/  IADD3 R44, P3, PT, R18, 0x100, RZ ;  /* 0x00000100122c7810 */ /* 0x000fc60007f7e0ff */
[----:B------:R-:W-:Y:S02]  /*5380*/  IMAD.IADD R46, R48, 0x1, R45 ;  /* 0x00000001302e7824 */ /* 0x000fe400078e022d */
[----:B------:R-:W-:Y:S01]  /*5390*/  IMAD.X R45, RZ, RZ, R19, P3 ;  /* 0x000000ffff2d7224 */ /* 0x000fe200018e0613 */
[----:B------:R-:W-:Y:S07]  /*53a0*/  BRA `(.L_x_169) ;  /* 0xffffffe000787947 */ /* 0x000fee000383ffff */
.L_x_119:
[----:B------:R-:W-:Y:S01]  /*53b0*/  BSSY B0, `(.L_x_170) ;  /* 0x0000006000007945 */ /* 0x000fe20003800000 */
[----:B------:R-:W-:Y:S01]  /*53c0*/  PLOP3.LUT P0, PT, P0, PT, PT, 0x8, 0x80 ;  /* 0x000000000080781c */ /* 0x000fe2000070e170 */
[----:B------:R-:W-:-:S12]  /*53d0*/  IMAD.MOV.U32 R21, RZ, RZ, -0x1 ;  /* 0xffffffffff157424 */ /* 0x000fd800078e00ff */
[----:B------:R-:W-:Y:S05]  /*53e0*/  WARPSYNC.COLLECTIVE R21, `(.L_x_171) ;  /* 0x0000000015087348 */ /* 0x000fea0003c00000 */
[----:B------:R-:W-:Y:S01]  /*53f0*/  VOTE.ANY P0, P0 ;  /* 0x0000000000ff7806 */ /* 0x000fe20000000100 */
[----:B------:R-:W-:-:S12]  /*5400*/  ENDCOLLECTIVE ;  /* 0x000000000000791b */ /* 0x000fd80003800000 */
.L_x_171:
[----:B------:R-:W-:Y:S05]  /*5410*/  BSYNC B0 ;  /* 0x0000000000007941 */ /* 0x000fea0003800000 */
.L_x_170:
[----:B------:R-:W-:Y:S05]  /*5420*/  BRA `(.L_x_172) ;  /* 0xffffffe000807947 */ /* 0x000fea000383ffff */
.L_x_121:
[----:B------:R-:W-:Y:S01]  /*5430*/  BSSY B0, `(.L_x_173) ;  /* 0x0000006000007945 */ /* 0x000fe20003800000 */
[----:B------:R-:W-:Y:S01]  /*5440*/  PLOP3.LUT P0, PT, P0, PT, PT, 0x8, 0x80 ;  /* 0x000000000080781c */ /* 0x000fe2000070e170 */
[----:B------:R-:W-:-:S12]  /*5450*/  IMAD.MOV.U32 R21, RZ, RZ, -0x1 ;  /* 0xffffffffff157424 */ /* 0x000fd800078e00ff */
[----:B------:R-:W-:Y:S05]  /*5460*/  WARPSYNC.COLLECTIVE R21, `(.L_x_174) ;  /* 0x0000000015087348 */ /* 0x000fea0003c00000 */
[----:B------:R-:W-:Y:S01]  /*5470*/  VOTE.ANY P0, P0 ;  /* 0x0000000000ff7806 */ /* 0x000fe20000000100 */
[----:B------:R-:W-:-:S12]  /*5480*/  ENDCOLLECTIVE ;  /* 0x000000000000791b */ /* 0x000fd80003800000 */
.L_x_174:
[----:B------:R-:W-:Y:S05]  /*5490*/  BSYNC B0 ;  /* 0x0000000000007941 */ /* 0x000fea0003800000 */
.L_x_173:
[----:B------:R-:W-:Y:S05]  /*54a0*/  BRA `(.L_x_175) ;  /* 0xffffffe000d47947 */ /* 0x000fea000383ffff */
.L_x_123:
[----:B------:R-:W-:Y:S01]  /*54b0*/  BSSY B0, `(.L_x_176) ;  /* 0x0000006000007945 */ /* 0x000fe20003800000 */
[----:B------:R-:W-:Y:S01]  /*54c0*/  PLOP3.LUT P0, PT, P0, PT, PT, 0x8, 0x80 ;  /* 0x000000000080781c */ /* 0x000fe2000070e170 */
[----:B------:R-:W-:-:S12]  /*54d0*/  IMAD.MOV.U32 R21, RZ, RZ, -0x1 ;  /* 0xffffffffff157424 */ /* 0x000fd800078e00ff */
[----:B------:R-:W-:Y:S05]  /*54e0*/  WARPSYNC.COLLECTIVE R21, `(.L_x_177) ;  /* 0x0000000015087348 */ /* 0x000fea0003c00000 */
[----:B------:R-:W-:Y:S01]  /*54f0*/  VOTE.ANY R21, PT, P0 ;  /* 0x0000000000157806 */ /* 0x000fe200000e0100 */
[----:B------:R-:W-:Y:S06]  /*5500*/  ENDCOLLECTIVE ;  /* 0x000000000000791b */ /* 0x000fec0003800000 */
.L_x_177:
[----:B------:R-:W-:Y:S05]  /*5510*/  BSYNC B0 ;  /* 0x0000000000007941 */ /* 0x000fea0003800000 */
.L_x_176:
        /* <DEDUP_REMOVED lines=11> */
.L_x_178:
        /* <DEDUP_REMOVED lines=10> */
.L_x_179:
[----:B------:R-:W-:Y:S01]  /*5670*/  IMAD.MOV.U32 R16, RZ, RZ, 0x4 ;  /* 0x00000004ff107424 */ /* 0x000fe200078e00ff */
[----:B------:R-:W-:Y:S01]  /*5680*/  SEL R19, R22, RZ, !P0 ;  /* 0x000000ff16137207 */ /* 0x000fe20004000000 */
[----:B------:R-:W-:-:S04]  /*5690*/  VIADD R22, R38, 0x4 ;  /* 0x0000000426167836 */ /* 0x000fc80000000000 */
[----:B------:R-:W-:Y:S01]  /*56a0*/  IMAD.IADD R50, R48, 0x1, R19 ;  /* 0x0000000130327824 */ /* 0x000fe200078e0213 */
[----:B------:R-:W-:Y:S01]  /*56b0*/  ISETP.GT.AND P0, PT, R22, R17, PT ;  /* 0x000000111600720c */ /* 0x000fe20003f04270 */
[----:B------:R-:W-:Y:S02]  /*56c0*/  VIADD R48, R38, 0x10 ;  /* 0x0000001026307836 */ /* 0x000fe40000000000 */
[----:B------:R-:W-:-:S10]  /*56d0*/  IMAD.MOV.U32 R20, RZ, RZ, R50 ;  /* 0x000000ffff147224 */ /* 0x000fd400078e0032 */
[----:B------:R-:W-:Y:S05]  /*56e0*/  WARPSYNC.COLLECTIVE R21, `(.L_x_180) ;  /* 0x0000000015087348 */ /* 0x000fea0003c00000 */
[----:B------:R0:W1:Y:S02]  /*56f0*/  SHFL.DOWN P3, R22, R20, R16, R17 ;  /* 0x0800001014167389 */ /* 0x0000640000060011 */
[----:B01----:R-:W-:Y:S05]  /*5700*/  ENDCOLLECTIVE ;  /* 0x000000000000791b */ /* 0x003fea0003800000 */
.L_x_180:
        /* <DEDUP_REMOVED lines=9> */
.L_x_181:
        /* <DEDUP_REMOVED lines=8> */
.L_x_182:
[----:B------:R-:W-:Y:S02]  /*5820*/  SEL R22, R22, RZ, !P0 ;  /* 0x000000ff16167207 */ /* 0x000fe40004000000 */
[----:B------:R-:W-:Y:S02]  /*5830*/  ISETP.NE.AND P0, PT, R18, 0x65, PT ;  /* 0x000000651200780c */ /* 0x000fe40003f05270 */
[----:B------:R-:W-:-:S11]  /*5840*/  IADD3 R46, PT, PT, R19, R22, R46 ;  /* 0x00000016132e7210 */ /* 0x000fd60007ffe02e */
[----:B------:R-:W-:Y:S05]  /*5850*/  WARPSYNC.COLLECTIVE R21, `(.L_x_183) ;  /* 0x0000000015087348 */ /* 0x000fea0003c00000 */
[----:B------:R-:W-:Y:S01]  /*5860*/  VOTE.ALL P0, P0 ;  /* 0x0000000000ff7806 */ /* 0x000fe20000000000 */
[----:B------:R-:W-:-:S12]  /*5870*/  ENDCOLLECTIVE ;  /* 0x000000000000791b */ /* 0x000fd80003800000 */
.L_x_183:
[----:B------:R-:W-:Y:S05]  /*5880*/  BRA `(.L_x_184) ;  /* 0xffffffe0006c7947 */ /* 0x000fea000383ffff */
.L_x_185:
        /* <DEDUP_REMOVED lines=15> */
.L_x_418:


//--------------------- .text._ZN3cub18CUB_300001_SM_10006detail4scan20DeviceScanInitKernelINS0_13ScanTileStateIiLb1EEEEEvT_i --------------------------
	.section	.text._ZN3cub18CUB_300001_SM_10006detail4scan20DeviceScanInitKernelINS0_13ScanTileStateIiLb1EEEEEvT_i,"ax",@progbits
	.align	128
        .global         _ZN3cub18CUB_300001_SM_10006detail4scan20DeviceScanInitKernelINS0_13ScanTileStateIiLb1EEEEEvT_i
        .type           _ZN3cub18CUB_300001_SM_10006detail4scan20DeviceScanInitKernelINS0_13ScanTileStateIiLb1EEEEEvT_i,@function
        .size           _ZN3cub18CUB_300001_SM_10006detail4scan20DeviceScanInitKernelINS0_13ScanTileStateIiLb1EEEEEvT_i,(.L_x_419 - _ZN3cub18CUB_300001_SM_10006detail4scan20DeviceScanInitKernelINS0_13ScanTileStateIiLb1EEEEEvT_i)
        .other          _ZN3cub18CUB_300001_SM_10006detail4scan20DeviceScanInitKernelINS0_13ScanTileStateIiLb1EEEEEvT_i,@"STO_CUDA_ENTRY STV_DEFAULT"
_ZN3cub18CUB_300001_SM_10006detail4scan20DeviceScanInitKernelINS0_13ScanTileStateIiLb1EEEEEvT_i:
.text._ZN3cub18CUB_300001_SM_10006detail4scan20DeviceScanInitKernelINS0_13ScanTileStateIiLb1EEEEEvT_i:
[----:B------:R-:W-:Y:S01]  /*0000*/  LDC R1, c[0x0][0x37c] ;  /* 0x0000df00ff017b82 */ /* 0x000fe20000000800 */
[----:B------:R-:W0:Y:S07]  /*0010*/  S2R R0, SR_TID.X ;  /* 0x0000000000007919 */ /* 0x000e2e0000002100 */
[----:B------:R-:W1:Y:S01]  /*0020*/  S2UR UR6, SR_CTAID.X ;  /* 0x00000000000679c3 */ /* 0x000e620000002500 */
[----:B------:R-:W2:Y:S07]  /*0030*/  LDCU UR4, c[0x0][0x388] ;  /* 0x00007100ff0477ac */ /* 0x000eae0008000800 */
[----:B------:R-:W1:Y:S01]  /*0040*/  LDC R5, c[0x0][0x360] ;  /* 0x0000d800ff057b82 */ /* 0x000e620000000800 */
[----:B0-----:R-:W-:Y:S01]  /*0050*/  ISETP.GT.U32.AND P0, PT, R0, 0x1f, PT ;  /* 0x0000001f0000780c */ /* 0x001fe20003f04070 */
[----:B-1----:R-:W-:-:S03]  /*0060*/  IMAD R5, R5, UR6, R0 ;  /* 0x0000000605057c24 */ /* 0x002fc6000f8e0200 */
[----:B------:R-:W-:Y:S02]  /*0070*/  ISETP.NE.OR P0, PT, RZ, UR6, P0 ;  /* 0x00000006ff007c0c */ /* 0x000fe40008705670 */
[----:B--2---:R-:W-:Y:S01]  /*0080*/  ISETP.GE.AND P1, PT, R5, UR4, PT ;  /* 0x0000000405007c0c */ /* 0x004fe2000bf26270 */
[----:B------:R-:W0:-:S12]  /*0090*/  LDCU.64 UR4, c[0x0][0x358] ;  /* 0x00006b00ff0477ac */ /* 0x000e180008000a00 */
[----:B------:R-:W1:Y:S01]  /*00a0*/  @!P1 LDC.64 R2, c[0x0][0x380] ;  /* 0x0000e000ff029b82 */ /* 0x000e620000000a00 */
[----:B------:R-:W-:Y:S01]  /*00b0*/  @!P1 MOV R4, 0x63 ;  /* 0x0000006300049802 */ /* 0x000fe20000000f00 */
[----:B-1----:R-:W-:-:S04]  /*00c0*/  @!P1 IMAD.WIDE R2, R5, 0x8, R2 ;  /* 0x0000000805029825 */ /* 0x002fc800078e0202 */
[----:B------:R-:W-:-:S05]  /*00d0*/  HFMA2 R5, -RZ, RZ, 0, 0 ;  /* 0x00000000ff057431 */ /* 0x000fca00000001ff */
[----:B0-----:R0:W-:Y:S01]  /*00e0*/  @!P1 STG.E.64 desc[UR4][R2.64+0x100], R4 ;  /* 0x0001000402009986 */ /* 0x0011e2000c101b04 */
[----:B------:R-:W-:Y:S05]  /*00f0*/  @P0 EXIT ;  /* 0x000000000000094d */ /* 0x000fea0003800000 */
[----:B0-----:R-:W0:Y:S02]  /*0100*/  LDC.64 R2, c[0x0][0x380] ;  /* 0x0000e000ff027b82 */ /* 0x001e240000000a00 */
[----:B0-----:R-:W-:-:S05]  /*0110*/  IMAD.WIDE.U32 R2, R0, 0x8, R2 ;  /* 0x0000000800027825 */ /* 0x001fca00078e0002 */
[----:B------:R-:W-:Y:S01]  /*0120*/  STG.E.64 desc[UR4][R2.64], RZ ;  /* 0x000000ff02007986 */ /* 0x000fe2000c101b04 */
[----:B------:R-:W-:Y:S05]  /*0130*/  EXIT ;  /* 0x000000000000794d */ /* 0x000fea0003800000 */
.L_x_186:
        /* <DEDUP_REMOVED lines=12> */
.L_x_419:


//--------------------- .text._ZN3cub18CUB_300001_SM_10006detail11EmptyKernelIvEEvv --------------------------
	.section	.text._ZN3cub18CUB_300001_SM_10006detail11EmptyKernelIvEEvv,"ax",@progbits
	.align	128
        .global         _ZN3cub18CUB_300001_SM_10006detail11EmptyKernelIvEEvv
        .type           _ZN3cub18CUB_300001_SM_10006detail11EmptyKernelIvEEvv,@function
        .size           _ZN3cub18CUB_300001_SM_10006detail11EmptyKernelIvEEvv,(.L_x_420 - _ZN3cub18CUB_300001_SM_10006detail11EmptyKernelIvEEvv)
        .other          _ZN3cub18CUB_300001_SM_10006detail11EmptyKernelIvEEvv,@"STO_CUDA_ENTRY STV_DEFAULT"
_ZN3cub18CUB_300001_SM_10006detail11EmptyKernelIvEEvv:
.text._ZN3cub18CUB_300001_SM_10006detail11EmptyKernelIvEEvv:
[----:B------:R-:W-:Y:S01]  /*0000*/  LDC R1, c[0x0][0x37c] ;  /* 0x0000df00ff017b82 */ /* 0x000fe20000000800 */
[----:B------:R-:W-:Y:S05]  /*0010*/  EXIT ;  /* 0x000000000000794d */ /* 0x000fea0003800000 */
.L_x_187:
        /* <DEDUP_REMOVED lines=14> */
.L_x_420:


//--------------------- .text._Z18kerel_bitonic_sortPfiPii --------------------------
	.section	.text._Z18kerel_bitonic_sortPfiPii,"ax",@progbits
	.align	128
        .global         _Z18kerel_bitonic_sortPfiPii
        .type           _Z18kerel_bitonic_sortPfiPii,@function
        .size           _Z18kerel_bitonic_sortPfiPii,(.L_x_421 - _Z18kerel_bitonic_sortPfiPii)
        .other          _Z18kerel_bitonic_sortPfiPii,@"STO_CUDA_ENTRY STV_DEFAULT"
_Z18kerel_bitonic_sortPfiPii:
.text._Z18kerel_bitonic_sortPfiPii:
[----:B------:R-:W-:Y:S01]  /*0000*/  LDC R1, c[0x0][0x37c] ;  /* 0x0000df00ff017b82 */ /* 0x000fe20000000800 */
[----:B------:R-:W0:Y:S01]  /*0010*/  S2R R0, SR_TID.X ;  /* 0x0000000000007919 */ /* 0x000e220000002100 */
[----:B------:R-:W1:Y:S06]  /*0020*/  LDCU UR4, c[0x0][0x398] ;  /* 0x00007300ff0477ac */ /* 0x000e6c0008000800 */
[----:B------:R-:W2:Y:S01]  /*0030*/  S2UR UR9, SR_CTAID.X ;  /* 0x00000000000979c3 */ /* 0x000ea20000002500 */
[----:B------:R-:W0:Y:S01]  /*0040*/  S2R R3, SR_CTAID.X ;  /* 0x0000000000037919 */ /* 0x000e220000002500 */
[----:B------:R-:W0:Y:S01]  /*0050*/  LDCU UR6, c[0x0][0x360] ;  /* 0x00006c00ff0677ac */ /* 0x000e220008000800 */
[----:B------:R-:W3:Y:S01]  /*0060*/  LDCU UR10, c[0x0][0x370] ;  /* 0x00006e00ff0a77ac */ /* 0x000ee20008000800 */
[----:B-1----:R-:W-:Y:S01]  /*0070*/  USHF.L.U32 UR4, UR4, 0xa, URZ ;  /* 0x0000000a04047899 */ /* 0x002fe200080006ff */
[----:B0-----:R-:W-:-:S05]  /*0080*/  IMAD R18, R3, UR6, R0 ;  /* 0x0000000603127c24 */ /* 0x001fca000f8e0200 */
[----:B------:R-:W-:-:S13]  /*0090*/  ISETP.GE.AND P0, PT, R18, UR4, PT ;  /* 0x0000000412007c0c */ /* 0x000fda000bf06270 */
[----:B--23--:R-:W-:Y:S05]  /*00a0*/  @P0 EXIT ;  /* 0x000000000000094d */ /* 0x00cfea0003800000 */
[----:B------:R-:W0:Y:S01]  /*00b0*/  S2UR UR7, SR_CgaCtaId ;  /* 0x00000000000779c3 */ /* 0x000e220000008800 */
[C---:B------:R-:W-:Y:S01]  /*00c0*/  IMAD.SHL.U32 R16, R0.reuse, 0x4, RZ ;  /* 0x0000000400107824 */ /* 0x040fe200078e00ff */
[C---:B------:R-:W-:Y:S01]  /*00d0*/  LOP3.LUT R29, R0.reuse, 0x20, RZ, 0xc0, !PT ;  /* 0x00000020001d7812 */ /* 0x040fe200078ec0ff */
[----:B------:R-:W-:Y:S01]  /*00e0*/  IMAD.MOV.U32 R22, RZ, RZ, RZ ;  /* 0x000000ffff167224 */ /* 0x000fe200078e00ff */
[C---:B------:R-:W-:Y:S01]  /*00f0*/  LOP3.LUT R28, R0.reuse, 0x40, RZ, 0xc0, !PT ;  /* 0x00000040001c7812 */ /* 0x040fe200078ec0ff */
[----:B------:R-:W-:Y:S01]  /*0100*/  UMOV UR5, 0x400 ;  /* 0x0000040000057882 */ /* 0x000fe20000000000 */
[C---:B------:R-:W-:Y:S01]  /*0110*/  LOP3.LUT R21, R0.reuse, 0x20, RZ, 0x3c, !PT ;  /* 0x0000002000157812 */ /* 0x040fe200078e3cff */
[----:B------:R-:W-:Y:S01]  /*0120*/  UIMAD UR6, UR6, UR10, URZ ;  /* 0x0000000a060672a4 */ /* 0x000fe2000f8e02ff */
[C---:B------:R-:W-:Y:S01]  /*0130*/  LOP3.LUT R27, R0.reuse, 0x80, RZ, 0xc0, !PT ;  /* 0x00000080001b7812 */ /* 0x040fe200078ec0ff */
[----:B------:R-:W1:Y:S01]  /*0140*/  LDCU.64 UR12, c[0x0][0x358] ;  /* 0x00006b00ff0c77ac */ /* 0x000e620008000a00 */
[----:B------:R-:W-:-:S02]  /*0150*/  LOP3.LUT R19, R0, 0x40, RZ, 0x3c, !PT ;  /* 0x0000004000137812 */ /* 0x000fc400078e3cff */
[C---:B------:R-:W-:Y:S02]  /*0160*/  LOP3.LUT R26, R0.reuse, 0x100, RZ, 0xc0, !PT ;  /* 0x00000100001a7812 */ /* 0x040fe400078ec0ff */
[C---:B------:R-:W-:Y:S02]  /*0170*/  LOP3.LUT R17, R0.reuse, 0x80, RZ, 0x3c, !PT ;  /* 0x0000008000117812 */ /* 0x040fe400078e3cff */
[C---:B------:R-:W-:Y:S02]  /*0180*/  LOP3.LUT R24, R0.reuse, 0x200, RZ, 0xc0, !PT ;  /* 0x0000020000187812 */ /* 0x040fe400078ec0ff */
[----:B------:R-:W-:Y:S02]  /*0190*/  LOP3.LUT R15, R0, 0x100, RZ, 0x3c, !PT ;  /* 0x00000100000f7812 */ /* 0x000fe400078e3cff */
[C---:B------:R-:W-:Y:S02]  /*01a0*/  LOP3.LUT R14, R16.reuse, 0x4, RZ, 0x3c, !PT ;  /* 0x00000004100e7812 */ /* 0x040fe400078e3cff */
[----:B------:R-:W-:-:S02]  /*01b0*/  LOP3.LUT R13, R16, 0x8, RZ, 0x3c, !PT ;  /* 0x00000008100d7812 */ /* 0x000fc400078e3cff */
[C---:B------:R-:W-:Y:S01]  /*01c0*/  LOP3.LUT R12, R16.reuse, 0x10, RZ, 0x3c, !PT ;  /* 0x00000010100c7812 */ /* 0x040fe200078e3cff */
[----:B0-----:R-:W-:Y:S01]  /*01d0*/  ULEA UR5, UR7, UR5, 0x18 ;  /* 0x0000000507057291 */ /* 0x001fe2000f8ec0ff */
[C---:B------:R-:W-:Y:S02]  /*01e0*/  LOP3.LUT R11, R16.reuse, 0x20, RZ, 0x3c, !PT ;  /* 0x00000020100b7812 */ /* 0x040fe400078e3cff */
[C---:B------:R-:W-:Y:S02]  /*01f0*/  LOP3.LUT R10, R16.reuse, 0x40, RZ, 0x3c, !PT ;  /* 0x00000040100a7812 */ /* 0x040fe400078e3cff */
[C---:B------:R-:W-:Y:S02]  /*0200*/  LOP3.LUT R9, R16.reuse, 0x80, RZ, 0x3c, !PT ;  /* 0x0000008010097812 */ /* 0x040fe400078e3cff */
[C---:B------:R-:W-:Y:S02]  /*0210*/  LOP3.LUT R8, R16.reuse, 0x100, RZ, 0x3c, !PT ;  /* 0x0000010010087812 */ /* 0x040fe400078e3cff */
[----:B------:R-:W-:-:S02]  /*0220*/  LOP3.LUT R7, R16, 0x200, RZ, 0x3c, !PT ;  /* 0x0000020010077812 */ /* 0x000fc400078e3cff */
[----:B-1----:R-:W-:-:S07]  /*0230*/  LOP3.LUT R6, R16, 0x400, RZ, 0x3c, !PT ;  /* 0x0000040010067812 */ /* 0x002fce00078e3cff */
.L_x_347:
[----:B0-----:R-:W0:Y:S01]  /*0240*/  LDC.64 R2, c[0x0][0x390] ;  /* 0x0000e400ff027b82 */ /* 0x001e220000000a00 */
[----:B------:R-:W-:-:S04]  /*0250*/  VIADD R5, R22, UR9 ;  /* 0x0000000916057c36 */ /* 0x000fc80008000000 */
[C---:B------:R-:W-:Y:S02]  /*0260*/  VIADD R23, R5.reuse, 0x1 ;  /* 0x0000000105177836 */ /* 0x040fe40000000000 */
[----:B0-----:R-:W-:-:S04]  /*0270*/  IMAD.WIDE.U32 R4, R5, 0x4, R2 ;  /* 0x0000000405047825 */ /* 0x001fc800078e0002 */
[----:B------:R-:W-:Y:S02]  /*0280*/  IMAD.WIDE.U32 R2, R23, 0x4, R2 ;  /* 0x0000000417027825 */ /* 0x000fe400078e0002 */
[----:B--2---:R-:W2:Y:S04]  /*0290*/  LDG.E R23, desc[UR12][R4.64] ;  /* 0x0000000c04177981 */ /* 0x004ea8000c1e1900 */
[----:B-1-34-:R-:W2:Y:S01]  /*02a0*/  LDG.E R20, desc[UR12][R2.64] ;  /* 0x0000000c02147981 */ /* 0x01aea2000c1e1900 */
[----:B------:R-:W-:Y:S01]  /*02b0*/  VIADD R18, R18, UR6 ;  /* 0x0000000612127c36 */ /* 0x000fe20008000000 */
[----:B------:R-:W-:Y:S04]  /*02c0*/  BSSY B0, `(.L_x_188) ;  /* 0x00003c0000007945 */ /* 0x000fe80003800000 */
[----:B------:R-:W-:-:S04]  /*02d0*/  ISETP.GE.AND P1, PT, R18, UR4, PT ;  /* 0x0000000412007c0c */ /* 0x000fc8000bf26270 */
[----:B------:R-:W-:Y:S01]  /*02e0*/  P2R R30, PR, RZ, 0x2 ;  /* 0x00000002ff1e7803 */ /* 0x000fe20000000000 */
[----:B--2---:R-:W-:-:S05]  /*02f0*/  IMAD.IADD R25, R20, 0x1, -R23 ;  /* 0x0000000114197824 */ /* 0x004fca00078e0a17 */
[----:B------:R-:W-:-:S13]  /*0300*/  ISETP.GT.AND P0, PT, R25, 0x400, PT ;  /* 0x000004001900780c */ /* 0x000fda0003f04270 */
[----:B------:R-:W-:Y:S05]  /*0310*/  @P0 BRA `(.L_x_189) ;  /* 0x0000003800e80947 */ /* 0x000fea0003800000 */
[----:B------:R-:W0:Y:S01]  /*0320*/  LDC.64 R4, c[0x0][0x380] ;  /* 0x0000e000ff047b82 */ /* 0x000e220000000a00 */
[----:B------:R-:W-:Y:S01]  /*0330*/  ISETP.GE.AND P0, PT, R0, R25, PT ;  /* 0x000000190000720c */ /* 0x000fe20003f06270 */
[----:B------:R-:W-:Y:S01]  /*0340*/  IMAD.IADD R25, R23, 0x1, R0 ;  /* 0x0000000117197824 */ /* 0x000fe200078e0200 */
[----:B------:R-:W-:Y:S01]  /*0350*/  BSSY.RECONVERGENT B1, `(.L_x_190) ;  /* 0x0000005000017945 */ /* 0x000fe20003800200 */
[----:B------:R-:W-:Y:S02]  /*0360*/  IMAD.MOV.U32 R31, RZ, RZ, 0x7f7fffff ;  /* 0x7f7fffffff1f7424 */ /* 0x000fe400078e00ff */
[----:B0-----:R-:W-:-:S08]  /*0370*/  IMAD.WIDE R4, R25, 0x4, R4 ;  /* 0x0000000419047825 */ /* 0x001fd000078e0204 */
[----:B------:R-:W-:Y:S05]  /*0380*/  @P0 BRA `(.L_x_191) ;  /* 0x0000000000040947 */ /* 0x000fea0003800000 */
[----:B------:R0:W5:Y:S02]  /*0390*/  LDG.E R31, desc[UR12][R4.64] ;  /* 0x0000000c041f7981 */ /* 0x000164000c1e1900 */
.L_x_191:
[----:B------:R-:W-:Y:S05]  /*03a0*/  BSYNC.RECONVERGENT B1 ;  /* 0x0000000000017941 */ /* 0x000fea0003800200 */
.L_x_190:
[----:B------:R-:W-:Y:S01]  /*03b0*/  LOP3.LUT R25, R0, 0x1, RZ, 0x3c, !PT ;  /* 0x0000000100197812 */ /* 0x000fe200078e3cff */
[----:B-----5:R1:W-:Y:S01]  /*03c0*/  STS [R16+UR5], R31 ;  /* 0x0000001f10007988 */ /* 0x0203e20008000805 */
[----:B------:R-:W-:Y:S05]  /*03d0*/  WARPSYNC.ALL ;  /* 0x0000000000007948 */ /* 0x000fea0003800000 */
[----:B------:R-:W-:Y:S01]  /*03e0*/  BAR.SYNC.DEFER_BLOCKING 0x0 ;  /* 0x0000000000007b1d */ /* 0x000fe20000010000 */
[----:B------:R-:W-:-:S05]  /*03f0*/  ISETP.GT.U32.AND P0, PT, R25, R0, PT ;  /* 0x000000001900720c */ /* 0x000fca0003f04070 */
[----:B------:R-:W-:Y:S08]  /*0400*/  BSSY.RECONVERGENT B1, `(.L_x_192) ;  /* 0x0000010000017945 */ /* 0x000ff00003800200 */
[----:B-1----:R-:W-:Y:S05]  /*0410*/  @!P0 BRA `(.L_x_193) ;  /* 0x0000000000388947 */ /* 0x002fea0003800000 */
[----:B------:R-:W-:-:S13]  /*0420*/  LOP3.LUT P1, RZ, R0, 0x2, RZ, 0xc0, !PT ;  /* 0x0000000200ff7812 */ /* 0x000fda000782c0ff */
[----:B------:R-:W-:Y:S05]  /*0430*/  @P1 BRA `(.L_x_194) ;  /* 0x00000000001c1947 */ /* 0x000fea0003800000 */
[----:B------:R-:W-:Y:S04]  /*0440*/  LDS R25, [R16+UR5] ;  /* 0x0000000510197984 */ /* 0x000fe80008000800 */
[----:B------:R-:W1:Y:S02]  /*0450*/  LDS R20, [R14+UR5] ;  /* 0x000000050e147984 */ /* 0x000e640008000800 */
[----:B-1----:R-:W-:-:S13]  /*0460*/  FSETP.GT.AND P1, PT, R25, R20, PT ;  /* 0x000000141900720b */ /* 0x002fda0003f24000 */
[----:B------:R-:W-:Y:S05]  /*0470*/  @!P1 BRA `(.L_x_193) ;  /* 0x0000000000209947 */ /* 0x000fea0003800000 */
[----:B------:R2:W-:Y:S04]  /*0480*/  STS [R16+UR5], R20 ;  /* 0x0000001410007988 */ /* 0x0005e80008000805 */
[----:B------:R2:W-:Y:S01]  /*0490*/  STS [R14+UR5], R25 ;  /* 0x000000190e007988 */ /* 0x0005e20008000805 */
[----:B------:R-:W-:Y:S05]  /*04a0*/  BRA `(.L_x_193) ;  /* 0x0000000000147947 */ /* 0x000fea0003800000 */
.L_x_194:
[----:B------:R-:W-:Y:S04]  /*04b0*/  LDS R25, [R16+UR5] ;  /* 0x0000000510197984 */ /* 0x000fe80008000800 */
[----:B------:R-:W1:Y:S02]  /*04c0*/  LDS R20, [R14+UR5] ;  /* 0x000000050e147984 */ /* 0x000e640008000800 */
[----:B-1----:R-:W-:-:S13]  /*04d0*/  FSETP.GEU.AND P1, PT, R25, R20, PT ;  /* 0x000000141900720b */ /* 0x002fda0003f2e000 */
[----:B------:R1:W-:Y:S04]  /*04e0*/  @!P1 STS [R16+UR5], R20 ;  /* 0x0000001410009988 */ /* 0x0003e80008000805 */
[----:B------:R1:W-:Y:S02]  /*04f0*/  @!P1 STS [R14+UR5], R25 ;  /* 0x000000190e009988 */ /* 0x0003e40008000805 */
.L_x_193:
[----:B------:R-:W-:Y:S05]  /*0500*/  BSYNC.RECONVERGENT B1 ;  /* 0x0000000000017941 */ /* 0x000fea0003800200 */
.L_x_192:
[----:B-12---:R-:W-:Y:S01]  /*0510*/  LOP3.LUT R25, R0, 0x2, RZ, 0x3c, !PT ;  /* 0x0000000200197812 */ /* 0x006fe200078e3cff */
[----:B------:R-:W-:Y:S03]  /*0520*/  BAR.SYNC.DEFER_BLOCKING 0x0 ;  /* 0x0000000000007b1d */ /* 0x000fe60000010000 */
[----:B------:R-:W-:-:S03]  /*0530*/  ISETP.GT.U32.AND P1, PT, R25, R0, PT ;  /* 0x000000001900720c */ /* 0x000fc60003f24070 */
[----:B------:R-:W-:Y:S10]  /*0540*/  BSSY.RECONVERGENT B1, `(.L_x_195) ;  /* 0x0000010000017945 */ /* 0x000ff40003800200 */
[----:B------:R-:W-:Y:S05]  /*0550*/  @!P1 BRA `(.L_x_196) ;  /* 0x0000000000389947 */ /* 0x000fea0003800000 */
[----:B------:R-:W-:-:S13]  /*0560*/  LOP3.LUT P2, RZ, R0, 0x4, RZ, 0xc0, !PT ;  /* 0x0000000400ff7812 */ /* 0x000fda000784c0ff */
[----:B------:R-:W-:Y:S05]  /*0570*/  @!P2 BRA `(.L_x_197) ;  /* 0x00000000001ca947 */ /* 0x000fea0003800000 */
[----:B------:R-:W-:Y:S04]  /*0580*/  LDS R20, [R16+UR5] ;  /* 0x0000000510147984 */ /* 0x000fe80008000800 */
[----:B------:R-:W1:Y:S02]  /*0590*/  LDS R25, [R13+UR5] ;  /* 0x000000050d197984 */ /* 0x000e640008000800 */
[----:B-1----:R-:W-:-:S13]  /*05a0*/  FSETP.GEU.AND P2, PT, R20, R25, PT ;  /* 0x000000191400720b */ /* 0x002fda0003f4e000 */
[----:B------:R-:W-:Y:S05]  /*05b0*/  @P2 BRA `(.L_x_196) ;  /* 0x0000000000202947 */ /* 0x000fea0003800000 */
[----:B------:R2:W-:Y:S04]  /*05c0*/  STS [R16+UR5], R25 ;  /* 0x0000001910007988 */ /* 0x0005e80008000805 */
[----:B------:R2:W-:Y:S01]  /*05d0*/  STS [R13+UR5], R20 ;  /* 0x000000140d007988 */ /* 0x0005e20008000805 */
[----:B------:R-:W-:Y:S05]  /*05e0*/  BRA `(.L_x_196) ;  /* 0x0000000000147947 */ /* 0x000fea0003800000 */
.L_x_197:
[----:B------:R-:W-:Y:S04]  /*05f0*/  LDS R20, [R16+UR5] ;  /* 0x0000000510147984 */ /* 0x000fe80008000800 */
[----:B------:R-:W1:Y:S02]  /*0600*/  LDS R25, [R13+UR5] ;  /* 0x000000050d197984 */ /* 0x000e640008000800 */
[----:B-1----:R-:W-:-:S13]  /*0610*/  FSETP.GT.AND P2, PT, R20, R25, PT ;  /* 0x000000191400720b */ /* 0x002fda0003f44000 */
[----:B------:R1:W-:Y:S04]  /*0620*/  @P2 STS [R16+UR5], R25 ;  /* 0x0000001910002988 */ /* 0x0003e80008000805 */
[----:B------:R1:W-:Y:S02]  /*0630*/  @P2 STS [R13+UR5], R20 ;  /* 0x000000140d002988 */ /* 0x0003e40008000805 */
.L_x_196:
[----:B------:R-:W-:Y:S05]  /*0640*/  BSYNC.RECONVERGENT B1 ;  /* 0x0000000000017941 */ /* 0x000fea0003800200 */
.L_x_195:
[----:B------:R-:W-:Y:S06]  /*0650*/  BAR.SYNC.DEFER_BLOCKING 0x0 ;  /* 0x0000000000007b1d */ /* 0x000fec0000010000 */
[----:B------:R-:W-:Y:S04]  /*0660*/  BSSY.RECONVERGENT B1, `(.L_x_198) ;  /* 0x0000010000017945 */ /* 0x000fe80003800200 */
[----:B------:R-:W-:Y:S05]  /*0670*/  @!P0 BRA `(.L_x_199) ;  /* 0x0000000000388947 */ /* 0x000fea0003800000 */
[----:B------:R-:W-:-:S13]  /*0680*/  LOP3.LUT P2, RZ, R0, 0x4, RZ, 0xc0, !PT ;  /* 0x0000000400ff7812 */ /* 0x000fda000784c0ff */
[----:B------:R-:W-:Y:S05]  /*0690*/  @!P2 BRA `(.L_x_200) ;  /* 0x00000000001ca947 */ /* 0x000fea0003800000 */
[----:B-12---:R-:W-:Y:S04]  /*06a0*/  LDS R25, [R16+UR5] ;  /* 0x0000000510197984 */ /* 0x006fe80008000800 */
[----:B------:R-:W1:Y:S02]  /*06b0*/  LDS R20, [R14+UR5] ;  /* 0x000000050e147984 */ /* 0x000e640008000800 */
[----:B-1----:R-:W-:-:S13]  /*06c0*/  FSETP.GEU.AND P2, PT, R25, R20, PT ;  /* 0x000000141900720b */ /* 0x002fda0003f4e000 */
[----:B------:R-:W-:Y:S05]  /*06d0*/  @P2 BRA `(.L_x_199) ;  /* 0x0000000000202947 */ /* 0x000fea0003800000 */
[----:B------:R4:W-:Y:S04]  /*06e0*/  STS [R16+UR5], R20 ;  /* 0x0000001410007988 */ /* 0x0009e80008000805 */
[----:B------:R4:W-:Y:S01]  /*06f0*/  STS [R14+UR5], R25 ;  /* 0x000000190e007988 */ /* 0x0009e20008000805 */
[----:B------:R-:W-:Y:S05]  /*0700*/  BRA `(.L_x_199) ;  /* 0x0000000000147947 */ /* 0x000fea0003800000 */
.L_x_200:
[----:B-12---:R-:W-:Y:S04]  /*0710*/  LDS R25, [R16+UR5] ;  /* 0x0000000510197984 */ /* 0x006fe80008000800 */
[----:B------:R-:W1:Y:S02]  /*0720*/  LDS R20, [R14+UR5] ;  /* 0x000000050e147984 */ /* 0x000e640008000800 */
[----:B-1----:R-:W-:-:S13]  /*0730*/  FSETP.GT.AND P2, PT, R25, R20, PT ;  /* 0x000000141900720b */ /* 0x002fda0003f44000 */
[----:B------:R3:W-:Y:S04]  /*0740*/  @P2 STS [R16+UR5], R20 ;  /* 0x0000001410002988 */ /* 0x0007e80008000805 */
[----:B------:R3:W-:Y:S02]  /*0750*/  @P2 STS [R14+UR5], R25 ;  /* 0x000000190e002988 */ /* 0x0007e40008000805 */
.L_x_199:
[----:B------:R-:W-:Y:S05]  /*0760*/  BSYNC.RECONVERGENT B1 ;  /* 0x0000000000017941 */ /* 0x000fea0003800200 */
.L_x_198:
[----:B-1234-:R-:W-:Y:S01]  /*0770*/  LOP3.LUT R25, R0, 0x4, RZ, 0x3c, !PT ;  /* 0x0000000400197812 */ /* 0x01efe200078e3cff */
[----:B------:R-:W-:Y:S03]  /*0780*/  BAR.SYNC.DEFER_BLOCKING 0x0 ;  /* 0x0000000000007b1d */ /* 0x000fe60000010000 */
[----:B------:R-:W-:-:S03]  /*0790*/  ISETP.GT.U32.AND P2, PT, R25, R0, PT ;  /* 0x000000001900720c */ /* 0x000fc60003f44070 */
[----:B------:R-:W-:Y:S10]  /*07a0*/  BSSY.RECONVERGENT B1, `(.L_x_201) ;  /* 0x0000011000017945 */ /* 0x000ff40003800200 */
[----:B------:R-:W-:Y:S05]  /*07b0*/  @!P2 BRA `(.L_x_202) ;  /* 0x00000000003ca947 */ /* 0x000fea0003800000 */
[----:B------:R-:W-:-:S04]  /*07c0*/  LOP3.LUT R20, R0, 0x8, RZ, 0xc0, !PT ;  /* 0x0000000800147812 */ /* 0x000fc800078ec0ff */
[----:B------:R-:W-:-:S13]  /*07d0*/  ISETP.NE.AND P3, PT, R20, RZ, PT ;  /* 0x000000ff1400720c */ /* 0x000fda0003f65270 */
        /* <DEDUP_REMOVED lines=8> */
.L_x_203:
[----:B------:R-:W-:Y:S04]  /*0860*/  LDS R25, [R16+UR5] ;  /* 0x0000000510197984 */ /* 0x000fe80008000800 */
[----:B------:R-:W1:Y:S02]  /*0870*/  LDS R20, [R12+UR5] ;  /* 0x000000050c147984 */ /* 0x000e640008000800 */
[----:B-1----:R-:W-:-:S13]  /*0880*/  FSETP.GT.AND P3, PT, R25, R20, PT ;  /* 0x000000141900720b */ /* 0x002fda0003f64000 */
[----:B------:R2:W-:Y:S04]  /*0890*/  @P3 STS [R16+UR5], R20 ;  /* 0x0000001410003988 */ /* 0x0005e80008000805 */
[----:B------:R2:W-:Y:S02]  /*08a0*/  @P3 STS [R12+UR5], R25 ;  /* 0x000000190c003988 */ /* 0x0005e40008000805 */
.L_x_202:
[----:B------:R-:W-:Y:S05]  /*08b0*/  BSYNC.RECONVERGENT B1 ;  /* 0x0000000000017941 */ /* 0x000fea0003800200 */
.L_x_201:
[----:B------:R-:W-:Y:S06]  /*08c0*/  BAR.SYNC.DEFER_BLOCKING 0x0 ;  /* 0x0000000000007b1d */ /* 0x000fec0000010000 */
[----:B------:R-:W-:Y:S04]  /*08d0*/  BSSY.RECONVERGENT B1, `(.L_x_204) ;  /* 0x0000011000017945 */ /* 0x000fe80003800200 */
[----:B------:R-:W-:Y:S05]  /*08e0*/  @!P1 BRA `(.L_x_205) ;  /* 0x00000000003c9947 */ /* 0x000fea0003800000 */
[----:B-12---:R-:W-:-:S04]  /*08f0*/  LOP3.LUT R20, R0, 0x8, RZ, 0xc0, !PT ;  /* 0x0000000800147812 */ /* 0x006fc800078ec0ff */
        /* <DEDUP_REMOVED lines=9> */
.L_x_206:
[----:B------:R-:W-:Y:S04]  /*0990*/  LDS R20, [R16+UR5] ;  /* 0x0000000510147984 */ /* 0x000fe80008000800 */
[----:B------:R-:W1:Y:S02]  /*09a0*/  LDS R25, [R13+UR5] ;  /* 0x000000050d197984 */ /* 0x000e640008000800 */
[----:B-1----:R-:W-:-:S13]  /*09b0*/  FSETP.GT.AND P3, PT, R20, R25, PT ;  /* 0x000000191400720b */ /* 0x002fda0003f64000 */
[----:B------:R3:W-:Y:S04]  /*09c0*/  @P3 STS [R16+UR5], R25 ;  /* 0x0000001910003988 */ /* 0x0007e80008000805 */
[----:B------:R3:W-:Y:S02]  /*09d0*/  @P3 STS [R13+UR5], R20 ;  /* 0x000000140d003988 */ /* 0x0007e40008000805 */
.L_x_205:
[----:B------:R-:W-:Y:S05]  /*09e0*/  BSYNC.RECONVERGENT B1 ;  /* 0x0000000000017941 */ /* 0x000fea0003800200 */
.L_x_204:
[----:B------:R-:W-:Y:S06]  /*09f0*/  BAR.SYNC.DEFER_BLOCKING 0x0 ;  /* 0x0000000000007b1d */ /* 0x000fec0000010000 */
[----:B------:R-:W-:Y:S04]  /*0a00*/  BSSY.RECONVERGENT B1, `(.L_x_207) ;  /* 0x0000011000017945 */ /* 0x000fe80003800200 */
[----:B------:R-:W-:Y:S05]  /*0a10*/  @!P0 BRA `(.L_x_208) ;  /* 0x00000000003c8947 */ /* 0x000fea0003800000 */
[----:B-1234-:R-:W-:-:S04]  /*0a20*/  LOP3.LUT R20, R0, 0x8, RZ, 0xc0, !PT ;  /* 0x0000000800147812 */ /* 0x01efc800078ec0ff */
        /* <DEDUP_REMOVED lines=9> */
.L_x_209:
[----:B------:R-:W-:Y:S04]  /*0ac0*/  LDS R25, [R16+UR5] ;  /* 0x0000000510197984 */ /* 0x000fe80008000800 */
[----:B------:R-:W1:Y:S02]  /*0ad0*/  LDS R20, [R14+UR5] ;  /* 0x000000050e147984 */ /* 0x000e640008000800 */
[----:B-1----:R-:W-:-:S13]  /*0ae0*/  FSETP.GT.AND P3, PT, R25, R20, PT ;  /* 0x000000141900720b */ /* 0x002fda0003f64000 */
[----:B------:R1:W-:Y:S04]  /*0af0*/  @P3 STS [R16+UR5], R20 ;  /* 0x0000001410003988 */ /* 0x0003e80008000805 */
[----:B------:R1:W-:Y:S02]  /*0b00*/  @P3 STS [R14+UR5], R25 ;  /* 0x000000190e003988 */ /* 0x0003e40008000805 */
.L_x_208:
[----:B------:R-:W-:Y:S05]  /*0b10*/  BSYNC.RECONVERGENT B1 ;  /* 0x0000000000017941 */ /* 0x000fea0003800200 */
.L_x_207:
        /* <DEDUP_REMOVED lines=15> */
.L_x_212:
[----:B------:R-:W-:Y:S04]  /*0c10*/  LDS R20, [R16+UR5] ;  /* 0x0000000510147984 */ /* 0x000fe80008000800 */
[----:B------:R-:W1:Y:S02]  /*0c20*/  LDS R25, [R11+UR5] ;  /* 0x000000050b197984 */ /* 0x000e640008000800 */
[----:B-1----:R-:W-:-:S13]  /*0c30*/  FSETP.GT.AND P4, PT, R20, R25, PT ;  /* 0x000000191400720b */ /* 0x002fda0003f84000 */
[----:B------:R1:W-:Y:S04]  /*0c40*/  @P4 STS [R16+UR5], R25 ;  /* 0x0000001910004988 */ /* 0x0003e80008000805 */
[----:B------:R1:W-:Y:S02]  /*0c50*/  @P4 STS [R11+UR5], R20 ;  /* 0x000000140b004988 */ /* 0x0003e40008000805 */
.L_x_211:
[----:B------:R-:W-:Y:S05]  /*0c60*/  BSYNC.RECONVERGENT B1 ;  /* 0x0000000000017941 */ /* 0x000fea0003800200 */
.L_x_210:
        /* <DEDUP_REMOVED lines=13> */
.L_x_215:
[----:B------:R-:W-:Y:S04]  /*0d40*/  LDS R25, [R16+UR5] ;  /* 0x0000000510197984 */ /* 0x000fe80008000800 */
[----:B------:R-:W1:Y:S02]  /*0d50*/  LDS R20, [R12+UR5] ;  /* 0x000000050c147984 */ /* 0x000e640008000800 */
[----:B-1----:R-:W-:-:S13]  /*0d60*/  FSETP.GT.AND P4, PT, R25, R20, PT ;  /* 0x000000141900720b */ /* 0x002fda0003f84000 */
[----:B------:R4:W-:Y:S04]  /*0d70*/  @P4 STS [R16+UR5], R20 ;  /* 0x0000001410004988 */ /* 0x0009e80008000805 */
[----:B------:R4:W-:Y:S02]  /*0d80*/  @P4 STS [R12+UR5], R25 ;  /* 0x000000190c004988 */ /* 0x0009e40008000805 */
.L_x_214:
[----:B------:R-:W-:Y:S05]  /*0d90*/  BSYNC.RECONVERGENT B1 ;  /* 0x0000000000017941 */ /* 0x000fea0003800200 */
.L_x_213:
        /* <DEDUP_REMOVED lines=13> */
.L_x_218:
[----:B------:R-:W-:Y:S04]  /*0e70*/  LDS R20, [R16+UR5] ;  /* 0x0000000510147984 */ /* 0x000fe80008000800 */
[----:B------:R-:W1:Y:S02]  /*0e80*/  LDS R25, [R13+UR5] ;  /* 0x000000050d197984 */ /* 0x000e640008000800 */
[----:B-1----:R-:W-:-:S13]  /*0e90*/  FSETP.GT.AND P4, PT, R20, R25, PT ;  /* 0x000000191400720b */ /* 0x002fda0003f84000 */
[----:B------:R1:W-:Y:S04]  /*0ea0*/  @P4 STS [R16+UR5], R25 ;  /* 0x0000001910004988 */ /* 0x0003e80008000805 */
[----:B------:R1:W-:Y:S02]  /*0eb0*/  @P4 STS [R13+UR5], R20 ;  /* 0x000000140d004988 */ /* 0x0003e40008000805 */
.L_x_217:
[----:B------:R-:W-:Y:S05]  /*0ec0*/  BSYNC.RECONVERGENT B1 ;  /* 0x0000000000017941 */ /* 0x000fea0003800200 */
.L_x_216:
        /* <DEDUP_REMOVED lines=13> */
.L_x_221:
[----:B------:R-:W-:Y:S04]  /*0fa0*/  LDS R25, [R16+UR5] ;  /* 0x0000000510197984 */ /* 0x000fe80008000800 */
[----:B------:R-:W1:Y:S02]  /*0fb0*/  LDS R20, [R14+UR5] ;  /* 0x000000050e147984 */ /* 0x000e640008000800 */
[----:B-1----:R-:W-:-:S13]  /*0fc0*/  FSETP.GT.AND P4, PT, R25, R20, PT ;  /* 0x000000141900720b */ /* 0x002fda0003f84000 */
[----:B------:R1:W-:Y:S04]  /*0fd0*/  @P4 STS [R16+UR5], R20 ;  /* 0x0000001410004988 */ /* 0x0003e80008000805 */
[----:B------:R1:W-:Y:S02]  /*0fe0*/  @P4 STS [R14+UR5], R25 ;  /* 0x000000190e004988 */ /* 0x0003e40008000805 */
.L_x_220:
[----:B------:R-:W-:Y:S05]  /*0ff0*/  BSYNC.RECONVERGENT B1 ;  /* 0x0000000000017941 */ /* 0x000fea0003800200 */
.L_x_219:
[----:B-1234-:R-:W-:Y:S01]  /*1000*/  LOP3.LUT R25, R0, 0x10, RZ, 0x3c, !PT ;  /* 0x0000001000197812 */ /* 0x01efe200078e3cff */
[----:B------:R-:W-:Y:S03]  /*1010*/  BAR.SYNC.DEFER_BLOCKING 0x0 ;  /* 0x0000000000007b1d */ /* 0x000fe60000010000 */
[----:B------:R-:W-:-:S03]  /*1020*/  ISETP.GT.U32.AND P4, PT, R25, R0, PT ;  /* 0x000000001900720c */ /* 0x000fc60003f84070 */
[----:B------:R-:W-:Y:S10]  /*1030*/  BSSY.RECONVERGENT B1, `(.L_x_222) ;  /* 0x0000010000017945 */ /* 0x000ff40003800200 */
[----:B------:R-:W-:Y:S05]  /*1040*/  @!P4 BRA `(.L_x_223) ;  /* 0x000000000038c947 */ /* 0x000fea0003800000 */
        /* <DEDUP_REMOVED lines=9> */
.L_x_224:
[----:B------:R-:W-:Y:S04]  /*10e0*/  LDS R25, [R16+UR5] ;  /* 0x0000000510197984 */ /* 0x000fe80008000800 */
[----:B------:R-:W1:Y:S02]  /*10f0*/  LDS R20, [R10+UR5] ;  /* 0x000000050a147984 */ /* 0x000e640008000800 */
[----:B-1----:R-:W-:-:S13]  /*1100*/  FSETP.GT.AND P5, PT, R25, R20, PT ;  /* 0x000000141900720b */ /* 0x002fda0003fa4000 */
[----:B------:R1:W-:Y:S04]  /*1110*/  @P5 STS [R16+UR5], R20 ;  /* 0x0000001410005988 */ /* 0x0003e80008000805 */
[----:B------:R1:W-:Y:S02]  /*1120*/  @P5 STS [R10+UR5], R25 ;  /* 0x000000190a005988 */ /* 0x0003e40008000805 */
.L_x_223:
[----:B------:R-:W-:Y:S05]  /*1130*/  BSYNC.RECONVERGENT B1 ;  /* 0x0000000000017941 */ /* 0x000fea0003800200 */
.L_x_222:
[----:B------:R-:W-:Y:S06]  /*1140*/  BAR.SYNC.DEFER_BLOCKING 0x0 ;  /* 0x0000000000007b1d */ /* 0x000fec0000010000 */
[----:B------:R-:W-:Y:S04]  /*1150*/  BSSY.RECONVERGENT B1, `(.L_x_225) ;  /* 0x0000010000017945 */ /* 0x000fe80003800200 */
[----:B------:R-:W-:Y:S05]  /*1160*/  @!P3 BRA `(.L_x_226) ;  /* 0x000000000038b947 */ /* 0x000fea0003800000 */
[----:B------:R-:W-:-:S13]  /*1170*/  ISETP.NE.AND P5, PT, R29, RZ, PT ;  /* 0x000000ff1d00720c */ /* 0x000fda0003fa5270 */
        /* <DEDUP_REMOVED lines=8> */
.L_x_227:
[----:B-12---:R-:W-:Y:S04]  /*1200*/  LDS R20, [R16+UR5] ;  /* 0x0000000510147984 */ /* 0x006fe80008000800 */
[----:B------:R-:W1:Y:S02]  /*1210*/  LDS R25, [R11+UR5] ;  /* 0x000000050b197984 */ /* 0x000e640008000800 */
[----:B-1----:R-:W-:-:S13]  /*1220*/  FSETP.GT.AND P5, PT, R20, R25, PT ;  /* 0x000000191400720b */ /* 0x002fda0003fa4000 */
[----:B------:R4:W-:Y:S04]  /*1230*/  @P5 STS [R16+UR5], R25 ;  /* 0x0000001910005988 */ /* 0x0009e80008000805 */
[----:B------:R4:W-:Y:S02]  /*1240*/  @P5 STS [R11+UR5], R20 ;  /* 0x000000140b005988 */ /* 0x0009e40008000805 */
.L_x_226:
[----:B------:R-:W-:Y:S05]  /*1250*/  BSYNC.RECONVERGENT B1 ;  /* 0x0000000000017941 */ /* 0x000fea0003800200 */
.L_x_225:
[----:B------:R-:W-:Y:S06]  /*1260*/  BAR.SYNC.DEFER_BLOCKING 0x0 ;  /* 0x0000000000007b1d */ /* 0x000fec0000010000 */
[----:B------:R-:W-:Y:S04]  /*1270*/  BSSY.RECONVERGENT B1, `(.L_x_228) ;  /* 0x0000010000017945 */ /* 0x000fe80003800200 */
[----:B------:R-:W-:Y:S05]  /*1280*/  @!P2 BRA `(.L_x_229) ;  /* 0x000000000038a947 */ /* 0x000fea0003800000 */
[----:B------:R-:W-:-:S13]  /*1290*/  ISETP.NE.AND P5, PT, R29, RZ, PT ;  /* 0x000000ff1d00720c */ /* 0x000fda0003fa5270 */
[----:B------:R-:W-:Y:S05]  /*12a0*/  @!P5 BRA `(.L_x_230) ;  /* 0x00000000001cd947 */ /* 0x000fea0003800000 */
[----:B-1234-:R-:W-:Y:S04]  /*12b0*/  LDS R25, [R16+UR5] ;  /* 0x0000000510197984 */ /* 0x01efe80008000800 */
[----:B------:R-:W1:Y:S02]  /*12c0*/  LDS R20, [R12+UR5] ;  /* 0x000000050c147984 */ /* 0x000e640008000800 */
[----:B-1----:R-:W-:-:S13]  /*12d0*/  FSETP.GEU.AND P5, PT, R25, R20, PT ;  /* 0x000000141900720b */ /* 0x002fda0003fae000 */
[----:B------:R-:W-:Y:S05]  /*12e0*/  @P5 BRA `(.L_x_229) ;  /* 0x0000000000205947 */ /* 0x000fea0003800000 */
[----:B------:R1:W-:Y:S04]  /*12f0*/  STS [R16+UR5], R20 ;  /* 0x0000001410007988 */ /* 0x0003e80008000805 */
[----:B------:R1:W-:Y:S01]  /*1300*/  STS [R12+UR5], R25 ;  /* 0x000000190c007988 */ /* 0x0003e20008000805 */
[----:B------:R-:W-:Y:S05]  /*1310*/  BRA `(.L_x_229) ;  /* 0x0000000000147947 */ /* 0x000fea0003800000 */
.L_x_230:
[----:B-1234-:R-:W-:Y:S04]  /*1320*/  LDS R25, [R16+UR5] ;  /* 0x0000000510197984 */ /* 0x01efe80008000800 */
[----:B------:R-:W1:Y:S02]  /*1330*/  LDS R20, [R12+UR5] ;  /* 0x000000050c147984 */ /* 0x000e640008000800 */
[----:B-1----:R-:W-:-:S13]  /*1340*/  FSETP.GT.AND P5, PT, R25, R20, PT ;  /* 0x000000141900720b */ /* 0x002fda0003fa4000 */
[----:B------:R1:W-:Y:S04]  /*1350*/  @P5 STS [R16+UR5], R20 ;  /* 0x0000001410005988 */ /* 0x0003e80008000805 */
[----:B------:R1:W-:Y:S02]  /*1360*/  @P5 STS [R12+UR5], R25 ;  /* 0x000000190c005988 */ /* 0x0003e40008000805 */
.L_x_229:
[----:B------:R-:W-:Y:S05]  /*1370*/  BSYNC.RECONVERGENT B1 ;  /* 0x0000000000017941 */ /* 0x000fea0003800200 */
.L_x_228:
        /* <DEDUP_REMOVED lines=12> */
.L_x_233:
[----:B-1234-:R-:W-:Y:S04]  /*1440*/  LDS R20, [R16+UR5] ;  /* 0x0000000510147984 */ /* 0x01efe80008000800 */
[----:B------:R-:W1:Y:S02]  /*1450*/  LDS R25, [R13+UR5] ;  /* 0x000000050d197984 */ /* 0x000e640008000800 */
[----:B-1----:R-:W-:-:S13]  /*1460*/  FSETP.GT.AND P5, PT, R20, R25, PT ;  /* 0x000000191400720b */ /* 0x002fda0003fa4000 */
[----:B------:R1:W-:Y:S04]  /*1470*/  @P5 STS [R16+UR5], R25 ;  /* 0x0000001910005988 */ /* 0x0003e80008000805 */
[----:B------:R1:W-:Y:S02]  /*1480*/  @P5 STS [R13+UR5], R20 ;  /* 0x000000140d005988 */ /* 0x0003e40008000805 */
.L_x_232:
[----:B------:R-:W-:Y:S05]  /*1490*/  BSYNC.RECONVERGENT B1 ;  /* 0x0000000000017941 */ /* 0x000fea0003800200 */
.L_x_231:
        /* <DEDUP_REMOVED lines=12> */
.L_x_236:
[----:B-1234-:R-:W-:Y:S04]  /*1560*/  LDS R25, [R16+UR5] ;  /* 0x0000000510197984 */ /* 0x01efe80008000800 */
[----:B------:R-:W1:Y:S02]  /*1570*/  LDS R20, [R14+UR5] ;  /* 0x000000050e147984 */ /* 0x000e640008000800 */
[----:B-1----:R-:W-:-:S13]  /*1580*/  FSETP.GT.AND P5, PT, R25, R20, PT ;  /* 0x000000141900720b */ /* 0x002fda0003fa4000 */
[----:B------:R1:W-:Y:S04]  /*1590*/  @P5 STS [R16+UR5], R20 ;  /* 0x0000001410005988 */ /* 0x0003e80008000805 */
[----:B------:R1:W-:Y:S02]  /*15a0*/  @P5 STS [R14+UR5], R25 ;  /* 0x000000190e005988 */ /* 0x0003e40008000805 */
.L_x_235:
[----:B------:R-:W-:Y:S05]  /*15b0*/  BSYNC.RECONVERGENT B1 ;  /* 0x0000000000017941 */ /* 0x000fea0003800200 */
.L_x_234:
[----:B------:R-:W-:Y:S01]  /*15c0*/  BAR.SYNC.DEFER_BLOCKING 0x0 ;  /* 0x0000000000007b1d */ /* 0x000fe20000010000 */
[----:B------:R-:W-:-:S05]  /*15d0*/  ISETP.GT.U32.AND P5, PT, R21, R0, PT ;  /* 0x000000001500720c */ /* 0x000fca0003fa4070 */
[----:B------:R-:W-:Y:S08]  /*15e0*/  BSSY.RECONVERGENT B1, `(.L_x_237) ;  /* 0x0000010000017945 */ /* 0x000ff00003800200 */
        /* <DEDUP_REMOVED lines=10> */
.L_x_239:
[----:B-1234-:R-:W-:Y:S04]  /*1690*/  LDS R20, [R16+UR5] ;  /* 0x0000000510147984 */ /* 0x01efe80008000800 */
[----:B------:R-:W1:Y:S02]  /*16a0*/  LDS R25, [R9+UR5] ;  /* 0x0000000509197984 */ /* 0x000e640008000800 */
[----:B-1----:R-:W-:-:S13]  /*16b0*/  FSETP.GT.AND P6, PT, R20, R25, PT ;  /* 0x000000191400720b */ /* 0x002fda0003fc4000 */
[----:B------:R1:W-:Y:S04]  /*16c0*/  @P6 STS [R16+UR5], R25 ;  /* 0x0000001910006988 */ /* 0x0003e80008000805 */
[----:B------:R1:W-:Y:S02]  /*16d0*/  @P6 STS [R9+UR5], R20 ;  /* 0x0000001409006988 */ /* 0x0003e40008000805 */
.L_x_238:
[----:B------:R-:W-:Y:S05]  /*16e0*/  BSYNC.RECONVERGENT B1 ;  /* 0x0000000000017941 */ /* 0x000fea0003800200 */
.L_x_237:
        /* <DEDUP_REMOVED lines=12> */
.L_x_242:
[----:B-1234-:R-:W-:Y:S04]  /*17b0*/  LDS R25, [R16+UR5] ;  /* 0x0000000510197984 */ /* 0x01efe80008000800 */
[----:B------:R-:W1:Y:S02]  /*17c0*/  LDS R20, [R10+UR5] ;  /* 0x000000050a147984 */ /* 0x000e640008000800 */
[----:B-1----:R-:W-:-:S13]  /*17d0*/  FSETP.GT.AND P6, PT, R25, R20, PT ;  /* 0x000000141900720b */ /* 0x002fda0003fc4000 */
[----:B------:R1:W-:Y:S04]  /*17e0*/  @P6 STS [R16+UR5], R20 ;  /* 0x0000001410006988 */ /* 0x0003e80008000805 */
[----:B------:R1:W-:Y:S02]  /*17f0*/  @P6 STS [R10+UR5], R25 ;  /* 0x000000190a006988 */ /* 0x0003e40008000805 */
.L_x_241:
[----:B------:R-:W-:Y:S05]  /*1800*/  BSYNC.RECONVERGENT B1 ;  /* 0x0000000000017941 */ /* 0x000fea0003800200 */
.L_x_240:
        /* <DEDUP_REMOVED lines=12> */
.L_x_245:
[----:B-1234-:R-:W-:Y:S04]  /*18d0*/  LDS R20, [R16+UR5] ;  /* 0x0000000510147984 */ /* 0x01efe80008000800 */
[----:B------:R-:W1:Y:S02]  /*18e0*/  LDS R25, [R11+UR5] ;  /* 0x000000050b197984 */ /* 0x000e640008000800 */
[----:B-1----:R-:W-:-:S13]  /*18f0*/  FSETP.GT.AND P6, PT, R20, R25, PT ;  /* 0x000000191400720b */ /* 0x002fda0003fc4000 */
[----:B------:R1:W-:Y:S04]  /*1900*/  @P6 STS [R16+UR5], R25 ;  /* 0x0000001910006988 */ /* 0x0003e80008000805 */
[----:B------:R1:W-:Y:S02]  /*1910*/  @P6 STS [R11+UR5], R20 ;  /* 0x000000140b006988 */ /* 0x0003e40008000805 */
.L_x_244:
[----:B------:R-:W-:Y:S05]  /*1920*/  BSYNC.RECONVERGENT B1 ;  /* 0x0000000000017941 */ /* 0x000fea0003800200 */
.L_x_243:
        /* <DEDUP_REMOVED lines=12> */
.L_x_248:
[----:B-1234-:R-:W-:Y:S04]  /*19f0*/  LDS R25, [R16+UR5] ;  /* 0x0000000510197984 */ /* 0x01efe80008000800 */
[----:B------:R-:W1:Y:S02]  /*1a00*/  LDS R20, [R12+UR5] ;  /* 0x000000050c147984 */ /* 0x000e640008000800 */
[----:B-1----:R-:W-:-:S13]  /*1a10*/  FSETP.GT.AND P6, PT, R25, R20, PT ;  /* 0x000000141900720b */ /* 0x002fda0003fc4000 */
[----:B------:R1:W-:Y:S04]  /*1a20*/  @P6 STS [R16+UR5], R20 ;  /* 0x0000001410006988 */ /* 0x0003e80008000805 */
[----:B------:R1:W-:Y:S02]  /*1a30*/  @P6 STS [R12+UR5], R25 ;  /* 0x000000190c006988 */ /* 0x0003e40008000805 */
.L_x_247:
[----:B------:R-:W-:Y:S05]  /*1a40*/  BSYNC.RECONVERGENT B1 ;  /* 0x0000000000017941 */ /* 0x000fea0003800200 */
.L_x_246:
        /* <DEDUP_REMOVED lines=12> */
.L_x_251:
[----:B-1234-:R-:W-:Y:S04]  /*1b10*/  LDS R20, [R16+UR5] ;  /* 0x0000000510147984 */ /* 0x01efe80008000800 */
[----:B------:R-:W1:Y:S02]  /*1b20*/  LDS R25, [R13+UR5] ;  /* 0x000000050d197984 */ /* 0x000e640008000800 */
[----:B-1----:R-:W-:-:S13]  /*1b30*/  FSETP.GT.AND P6, PT, R20, R25, PT ;  /* 0x000000191400720b */ /* 0x002fda0003fc4000 */
[----:B------:R1:W-:Y:S04]  /*1b40*/  @P6 STS [R16+UR5], R25 ;  /* 0x0000001910006988 */ /* 0x0003e80008000805 */
[----:B------:R1:W-:Y:S02]  /*1b50*/  @P6 STS [R13+UR5], R20 ;  /* 0x000000140d006988 */ /* 0x0003e40008000805 */
.L_x_250:
[----:B------:R-:W-:Y:S05]  /*1b60*/  BSYNC.RECONVERGENT B1 ;  /* 0x0000000000017941 */ /* 0x000fea0003800200 */
.L_x_249:
        /* <DEDUP_REMOVED lines=12> */
.L_x_254:
[----:B-1234-:R-:W-:Y:S04]  /*1c30*/  LDS R25, [R16+UR5] ;  /* 0x0000000510197984 */ /* 0x01efe80008000800 */
[----:B------:R-:W1:Y:S02]  /*1c40*/  LDS R20, [R14+UR5] ;  /* 0x000000050e147984 */ /* 0x000e640008000800 */
[----:B-1----:R-:W-:-:S13]  /*1c50*/  FSETP.GT.AND P6, PT, R25, R20, PT ;  /* 0x000000141900720b */ /* 0x002fda0003fc4000 */
[----:B------:R1:W-:Y:S04]  /*1c60*/  @P6 STS [R16+UR5], R20 ;  /* 0x0000001410006988 */ /* 0x0003e80008000805 */
[----:B------:R1:W-:Y:S02]  /*1c70*/  @P6 STS [R14+UR5], R25 ;  /* 0x000000190e006988 */ /* 0x0003e40008000805 */
.L_x_253:
[----:B------:R-:W-:Y:S05]  /*1c80*/  BSYNC.RECONVERGENT B1 ;  /* 0x0000000000017941 */ /* 0x000fea0003800200 */
.L_x_252:
[----:B------:R-:W-:Y:S01]  /*1c90*/  BAR.SYNC.DEFER_BLOCKING 0x0 ;  /* 0x0000000000007b1d */ /* 0x000fe20000010000 */
[----:B------:R-:W-:-:S04]  /*1ca0*/  ISETP.GT.U32.AND P6, PT, R19, R0, PT ;  /* 0x000000001300720c */ /* 0x000fc80003fc4070 */
[----:B-1234-:R-:W-:Y:S01]  /*1cb0*/  P2R R20, PR, RZ, 0x40 ;  /* 0x00000040ff147803 */ /* 0x01efe20000000000 */
[----:B------:R-:W-:Y:S08]  /*1cc0*/  BSSY.RECONVERGENT B1, `(.L_x_255) ;  /* 0x0000010000017945 */ /* 0x000ff00003800200 */
        /* <DEDUP_REMOVED lines=10> */
.L_x_257:
[----:B------:R-:W-:Y:S04]  /*1d70*/  LDS R25, [R16+UR5] ;  /* 0x0000000510197984 */ /* 0x000fe80008000800 */
[----:B------:R-:W1:Y:S02]  /*1d80*/  LDS R20, [R8+UR5] ;  /* 0x0000000508147984 */ /* 0x000e640008000800 */
[----:B-1----:R-:W-:-:S13]  /*1d90*/  FSETP.GT.AND P6, PT, R25, R20, PT ;  /* 0x000000141900720b */ /* 0x002fda0003fc4000 */
[----:B------:R1:W-:Y:S04]  /*1da0*/  @P6 STS [R16+UR5], R20 ;  /* 0x0000001410006988 */ /* 0x0003e80008000805 */
[----:B------:R1:W-:Y:S02]  /*1db0*/  @P6 STS [R8+UR5], R25 ;  /* 0x0000001908006988 */ /* 0x0003e40008000805 */
.L_x_256:
[----:B------:R-:W-:Y:S05]  /*1dc0*/  BSYNC.RECONVERGENT B1 ;  /* 0x0000000000017941 */ /* 0x000fea0003800200 */
.L_x_255:
        /* <DEDUP_REMOVED lines=12> */
.L_x_260:
[----:B-12---:R-:W-:Y:S04]  /*1e90*/  LDS R20, [R16+UR5] ;  /* 0x0000000510147984 */ /* 0x006fe80008000800 */
[----:B------:R-:W1:Y:S02]  /*1ea0*/  LDS R25, [R9+UR5] ;  /* 0x0000000509197984 */ /* 0x000e640008000800 */
[----:B-1----:R-:W-:-:S13]  /*1eb0*/  FSETP.GT.AND P6, PT, R20, R25, PT ;  /* 0x000000191400720b */ /* 0x002fda0003fc4000 */
[----:B------:R3:W-:Y:S04]  /*1ec0*/  @P6 STS [R16+UR5], R25 ;  /* 0x0000001910006988 */ /* 0x0007e80008000805 */
[----:B------:R3:W-:Y:S02]  /*1ed0*/  @P6 STS [R9+UR5], R20 ;  /* 0x0000001409006988 */ /* 0x0007e40008000805 */
.L_x_259:
[----:B------:R-:W-:Y:S05]  /*1ee0*/  BSYNC.RECONVERGENT B1 ;  /* 0x0000000000017941 */ /* 0x000fea0003800200 */
.L_x_258:
        /* <DEDUP_REMOVED lines=12> */
.L_x_263:
[----:B-1234-:R-:W-:Y:S04]  /*1fb0*/  LDS R25, [R16+UR5] ;  /* 0x0000000510197984 */ /* 0x01efe80008000800 */
[----:B------:R-:W1:Y:S02]  /*1fc0*/  LDS R20, [R10+UR5] ;  /* 0x000000050a147984 */ /* 0x000e640008000800 */
[----:B-1----:R-:W-:-:S13]  /*1fd0*/  FSETP.GT.AND P6, PT, R25, R20, PT ;  /* 0x000000141900720b */ /* 0x002fda0003fc4000 */
[----:B------:R1:W-:Y:S04]  /*1fe0*/  @P6 STS [R16+UR5], R20 ;  /* 0x0000001410006988 */ /* 0x0003e80008000805 */
[----:B------:R1:W-:Y:S02]  /*1ff0*/  @P6 STS [R10+UR5], R25 ;  /* 0x000000190a006988 */ /* 0x0003e40008000805 */
.L_x_262:
[----:B------:R-:W-:Y:S05]  /*2000*/  BSYNC.RECONVERGENT B1 ;  /* 0x0000000000017941 */ /* 0x000fea0003800200 */
.L_x_261:
        /* <DEDUP_REMOVED lines=12> */
.L_x_266:
[----:B-1234-:R-:W-:Y:S04]  /*20d0*/  LDS R20, [R16+UR5] ;  /* 0x0000000510147984 */ /* 0x01efe80008000800 */
[----:B------:R-:W1:Y:S02]  /*20e0*/  LDS R25, [R11+UR5] ;  /* 0x000000050b197984 */ /* 0x000e640008000800 */
[----:B-1----:R-:W-:-:S13]  /*20f0*/  FSETP.GT.AND P6, PT, R20, R25, PT ;  /* 0x000000191400720b */ /* 0x002fda0003fc4000 */
[----:B------:R1:W-:Y:S04]  /*2100*/  @P6 STS [R16+UR5], R25 ;  /* 0x0000001910006988 */ /* 0x0003e80008000805 */
[----:B------:R1:W-:Y:S02]  /*2110*/  @P6 STS [R11+UR5], R20 ;  /* 0x000000140b006988 */ /* 0x0003e40008000805 */
.L_x_265:
[----:B------:R-:W-:Y:S05]  /*2120*/  BSYNC.RECONVERGENT B1 ;  /* 0x0000000000017941 */ /* 0x000fea0003800200 */
.L_x_264:
        /* <DEDUP_REMOVED lines=12> */
.L_x_269:
[----:B-1234-:R-:W-:Y:S04]  /*21f0*/  LDS R25, [R16+UR5] ;  /* 0x0000000510197984 */ /* 0x01efe80008000800 */
[----:B------:R-:W1:Y:S02]  /*2200*/  LDS R20, [R12+UR5] ;  /* 0x000000050c147984 */ /* 0x000e640008000800 */
[----:B-1----:R-:W-:-:S13]  /*2210*/  FSETP.GT.AND P6, PT, R25, R20, PT ;  /* 0x000000141900720b */ /* 0x002fda0003fc4000 */
[----:B------:R1:W-:Y:S04]  /*2220*/  @P6 STS [R16+UR5], R20 ;  /* 0x0000001410006988 */ /* 0x0003e80008000805 */
[----:B------:R1:W-:Y:S02]  /*2230*/  @P6 STS [R12+UR5], R25 ;  /* 0x000000190c006988 */ /* 0x0003e40008000805 */
.L_x_268:
[----:B------:R-:W-:Y:S05]  /*2240*/  BSYNC.RECONVERGENT B1 ;  /* 0x0000000000017941 */ /* 0x000fea0003800200 */
.L_x_267:
        /* <DEDUP_REMOVED lines=12> */
.L_x_272:
[----:B-1234-:R-:W-:Y:S04]  /*2310*/  LDS R20, [R16+UR5] ;  /* 0x0000000510147984 */ /* 0x01efe80008000800 */
[----:B------:R-:W1:Y:S02]  /*2320*/  LDS R25, [R13+UR5] ;  /* 0x000000050d197984 */ /* 0x000e640008000800 */
[----:B-1----:R-:W-:-:S13]  /*2330*/  FSETP.GT.AND P6, PT, R20, R25, PT ;  /* 0x000000191400720b */ /* 0x002fda0003fc4000 */
[----:B------:R1:W-:Y:S04]  /*2340*/  @P6 STS [R16+UR5], R25 ;  /* 0x0000001910006988 */ /* 0x0003e80008000805 */
[----:B------:R1:W-:Y:S02]  /*2350*/  @P6 STS [R13+UR5], R20 ;  /* 0x000000140d006988 */ /* 0x0003e40008000805 */
.L_x_271:
[----:B------:R-:W-:Y:S05]  /*2360*/  BSYNC.RECONVERGENT B1 ;  /* 0x0000000000017941 */ /* 0x000fea0003800200 */
.L_x_270:
        /* <DEDUP_REMOVED lines=12> */
.L_x_275:
[----:B-1234-:R-:W-:Y:S04]  /*2430*/  LDS R25, [R16+UR5] ;  /* 0x0000000510197984 */ /* 0x01efe80008000800 */
[----:B------:R-:W1:Y:S02]  /*2440*/  LDS R20, [R14+UR5] ;  /* 0x000000050e147984 */ /* 0x000e640008000800 */
[----:B-1----:R-:W-:-:S13]  /*2450*/  FSETP.GT.AND P6, PT, R25, R20, PT ;  /* 0x000000141900720b */ /* 0x002fda0003fc4000 */
[----:B------:R1:W-:Y:S04]  /*2460*/  @P6 STS [R16+UR5], R20 ;  /* 0x0000001410006988 */ /* 0x0003e80008000805 */
[----:B------:R1:W-:Y:S02]  /*2470*/  @P6 STS [R14+UR5], R25 ;  /* 0x000000190e006988 */ /* 0x0003e40008000805 */
.L_x_274:
[----:B------:R-:W-:Y:S05]  /*2480*/  BSYNC.RECONVERGENT B1 ;  /* 0x0000000000017941 */ /* 0x000fea0003800200 */
.L_x_273:
        /* <DEDUP_REMOVED lines=14> */
.L_x_278:
[----:B------:R-:W-:Y:S04]  /*2570*/  LDS R20, [R16+UR5] ;  /* 0x0000000510147984 */ /* 0x000fe80008000800 */
[----:B------:R-:W1:Y:S02]  /*2580*/  LDS R25, [R7+UR5] ;  /* 0x0000000507197984 */ /* 0x000e640008000800 */
[----:B-1----:R-:W-:-:S13]  /*2590*/  FSETP.GT.AND P6, PT, R20, R25, PT ;  /* 0x000000191400720b */ /* 0x002fda0003fc4000 */
[----:B------:R1:W-:Y:S04]  /*25a0*/  @P6 STS [R16+UR5], R25 ;  /* 0x0000001910006988 */ /* 0x0003e80008000805 */
[----:B------:R1:W-:Y:S02]  /*25b0*/  @P6 STS [R7+UR5], R20 ;  /* 0x0000001407006988 */ /* 0x0003e40008000805 */
.L_x_277:
[----:B------:R-:W-:Y:S05]  /*25c0*/  BSYNC.RECONVERGENT B1 ;  /* 0x0000000000017941 */ /* 0x000fea0003800200 */
.L_x_276:
[----:B------:R-:W-:Y:S01]  /*25d0*/  BAR.SYNC.DEFER_BLOCKING 0x0 ;  /* 0x0000000000007b1d */ /* 0x000fe20000010000 */
[----:B------:R-:W-:-:S05]  /*25e0*/  ISETP.GT.U32.AND P6, PT, R19, R0, PT ;  /* 0x000000001300720c */ /* 0x000fca0003fc4070 */
[----:B------:R-:W-:Y:S08]  /*25f0*/  BSSY.RECONVERGENT B1, `(.L_x_279) ;  /* 0x0000010000017945 */ /* 0x000ff00003800200 */
        /* <DEDUP_REMOVED lines=10> */
.L_x_281:
[----:B-12---:R-:W-:Y:S04]  /*26a0*/  LDS R25, [R16+UR5] ;  /* 0x0000000510197984 */ /* 0x006fe80008000800 */
[----:B------:R-:W1:Y:S02]  /*26b0*/  LDS R20, [R8+UR5] ;  /* 0x0000000508147984 */ /* 0x000e640008000800 */
[----:B-1----:R-:W-:-:S13]  /*26c0*/  FSETP.GT.AND P6, PT, R25, R20, PT ;  /* 0x000000141900720b */ /* 0x002fda0003fc4000 */
[----:B------:R3:W-:Y:S04]  /*26d0*/  @P6 STS [R16+UR5], R20 ;  /* 0x0000001410006988 */ /* 0x0007e80008000805 */
[----:B------:R3:W-:Y:S02]  /*26e0*/  @P6 STS [R8+UR5], R25 ;  /* 0x0000001908006988 */ /* 0x0007e40008000805 */
.L_x_280:
[----:B------:R-:W-:Y:S05]  /*26f0*/  BSYNC.RECONVERGENT B1 ;  /* 0x0000000000017941 */ /* 0x000fea0003800200 */
.L_x_279:
        /* <DEDUP_REMOVED lines=12> */
.L_x_284:
[----:B-1234-:R-:W-:Y:S04]  /*27c0*/  LDS R20, [R16+UR5] ;  /* 0x0000000510147984 */ /* 0x01efe80008000800 */
[----:B------:R-:W1:Y:S02]  /*27d0*/  LDS R25, [R9+UR5] ;  /* 0x0000000509197984 */ /* 0x000e640008000800 */
[----:B-1----:R-:W-:-:S13]  /*27e0*/  FSETP.GT.AND P6, PT, R20, R25, PT ;  /* 0x000000191400720b */ /* 0x002fda0003fc4000 */
[----:B------:R1:W-:Y:S04]  /*27f0*/  @P6 STS [R16+UR5], R25 ;  /* 0x0000001910006988 */ /* 0x0003e80008000805 */
[----:B------:R1:W-:Y:S02]  /*2800*/  @P6 STS [R9+UR5], R20 ;  /* 0x0000001409006988 */ /* 0x0003e40008000805 */
.L_x_283:
[----:B------:R-:W-:Y:S05]  /*2810*/  BSYNC.RECONVERGENT B1 ;  /* 0x0000000000017941 */ /* 0x000fea0003800200 */
.L_x_282:
        /* <DEDUP_REMOVED lines=12> */
.L_x_287:
[----:B-1234-:R-:W-:Y:S04]  /*28e0*/  LDS R25, [R16+UR5] ;  /* 0x0000000510197984 */ /* 0x01efe80008000800 */
[----:B------:R-:W1:Y:S02]  /*28f0*/  LDS R20, [R10+UR5] ;  /* 0x000000050a147984 */ /* 0x000e640008000800 */
[----:B-1----:R-:W-:-:S13]  /*2900*/  FSETP.GT.AND P6, PT, R25, R20, PT ;  /* 0x000000141900720b */ /* 0x002fda0003fc4000 */
[----:B------:R1:W-:Y:S04]  /*2910*/  @P6 STS [R16+UR5], R20 ;  /* 0x0000001410006988 */ /* 0x0003e80008000805 */
[----:B------:R1:W-:Y:S02]  /*2920*/  @P6 STS [R10+UR5], R25 ;  /* 0x000000190a006988 */ /* 0x0003e40008000805 */
.L_x_286:
[----:B------:R-:W-:Y:S05]  /*2930*/  BSYNC.RECONVERGENT B1 ;  /* 0x0000000000017941 */ /* 0x000fea0003800200 */
.L_x_285:
        /* <DEDUP_REMOVED lines=12> */
.L_x_290:
[----:B-1234-:R-:W-:Y:S04]  /*2a00*/  LDS R20, [R16+UR5] ;  /* 0x0000000510147984 */ /* 0x01efe80008000800 */
[----:B------:R-:W1:Y:S02]  /*2a10*/  LDS R25, [R11+UR5] ;  /* 0x000000050b197984 */ /* 0x000e640008000800 */
[----:B-1----:R-:W-:-:S13]  /*2a20*/  FSETP.GT.AND P6, PT, R20, R25, PT ;  /* 0x000000191400720b */ /* 0x002fda0003fc4000 */
[----:B------:R1:W-:Y:S04]  /*2a30*/  @P6 STS [R16+UR5], R25 ;  /* 0x0000001910006988 */ /* 0x0003e80008000805 */
[----:B------:R1:W-:Y:S02]  /*2a40*/  @P6 STS [R11+UR5], R20 ;  /* 0x000000140b006988 */ /* 0x0003e40008000805 */
.L_x_289:
[----:B------:R-:W-:Y:S05]  /*2a50*/  BSYNC.RECONVERGENT B1 ;  /* 0x0000000000017941 */ /* 0x000fea0003800200 */
.L_x_288:
        /* <DEDUP_REMOVED lines=12> */
.L_x_293:
[----:B-1234-:R-:W-:Y:S04]  /*2b20*/  LDS R25, [R16+UR5] ;  /* 0x0000000510197984 */ /* 0x01efe80008000800 */
[----:B------:R-:W1:Y:S02]  /*2b30*/  LDS R20, [R12+UR5] ;  /* 0x000000050c147984 */ /* 0x000e640008000800 */
[----:B-1----:R-:W-:-:S13]  /*2b40*/  FSETP.GT.AND P6, PT, R25, R20, PT ;  /* 0x000000141900720b */ /* 0x002fda0003fc4000 */
[----:B------:R1:W-:Y:S04]  /*2b50*/  @P6 STS [R16+UR5], R20 ;  /* 0x0000001410006988 */ /* 0x0003e80008000805 */
[----:B------:R1:W-:Y:S02]  /*2b60*/  @P6 STS [R12+UR5], R25 ;  /* 0x000000190c006988 */ /* 0x0003e40008000805 */
.L_x_292:
[----:B------:R-:W-:Y:S05]  /*2b70*/  BSYNC.RECONVERGENT B1 ;  /* 0x0000000000017941 */ /* 0x000fea0003800200 */
.L_x_291:
        /* <DEDUP_REMOVED lines=12> */
.L_x_296:
[----:B-1234-:R-:W-:Y:S04]  /*2c40*/  LDS R20, [R16+UR5] ;  /* 0x0000000510147984 */ /* 0x01efe80008000800 */
[----:B------:R-:W1:Y:S02]  /*2c50*/  LDS R25, [R13+UR5] ;  /* 0x000000050d197984 */ /* 0x000e640008000800 */
[----:B-1----:R-:W-:-:S13]  /*2c60*/  FSETP.GT.AND P6, PT, R20, R25, PT ;  /* 0x000000191400720b */ /* 0x002fda0003fc4000 */
[----:B------:R1:W-:Y:S04]  /*2c70*/  @P6 STS [R16+UR5], R25 ;  /* 0x0000001910006988 */ /* 0x0003e80008000805 */
[----:B------:R1:W-:Y:S02]  /*2c80*/  @P6 STS [R13+UR5], R20 ;  /* 0x000000140d006988 */ /* 0x0003e40008000805 */
.L_x_295:
[----:B------:R-:W-:Y:S05]  /*2c90*/  BSYNC.RECONVERGENT B1 ;  /* 0x0000000000017941 */ /* 0x000fea0003800200 */
.L_x_294:
        /* <DEDUP_REMOVED lines=12> */
.L_x_299:
[----:B-1234-:R-:W-:Y:S04]  /*2d60*/  LDS R25, [R16+UR5] ;  /* 0x0000000510197984 */ /* 0x01efe80008000800 */
[----:B------:R-:W1:Y:S02]  /*2d70*/  LDS R20, [R14+UR5] ;  /* 0x000000050e147984 */ /* 0x000e640008000800 */
[----:B-1----:R-:W-:-:S13]  /*2d80*/  FSETP.GT.AND P6, PT, R25, R20, PT ;  /* 0x000000141900720b */ /* 0x002fda0003fc4000 */
[----:B------:R1:W-:Y:S04]  /*2d90*/  @P6 STS [R16+UR5], R20 ;  /* 0x0000001410006988 */ /* 0x0003e80008000805 */
[----:B------:R1:W-:Y:S02]  /*2da0*/  @P6 STS [R14+UR5], R25 ;  /* 0x000000190e006988 */ /* 0x0003e40008000805 */
.L_x_298:
[----:B------:R-:W-:Y:S05]  /*2db0*/  BSYNC.RECONVERGENT B1 ;  /* 0x0000000000017941 */ /* 0x000fea0003800200 */
.L_x_297:
        /* <DEDUP_REMOVED lines=14> */
.L_x_302:
[----:B------:R-:W-:Y:S04]  /*2ea0*/  LDS R25, [R16+UR5] ;  /* 0x0000000510197984 */ /* 0x000fe80008000800 */
[----:B------:R-:W1:Y:S02]  /*2eb0*/  LDS R20, [R6+UR5] ;  /* 0x0000000506147984 */ /* 0x000e640008000800 */
[----:B-1----:R-:W-:-:S13]  /*2ec0*/  FSETP.GT.AND P6, PT, R25, R20, PT ;  /* 0x000000141900720b */ /* 0x002fda0003fc4000 */
[----:B------:R1:W-:Y:S04]  /*2ed0*/  @P6 STS [R16+UR5], R20 ;  /* 0x0000001410006988 */ /* 0x0003e80008000805 */
[----:B------:R1:W-:Y:S02]  /*2ee0*/  @P6 STS [R6+UR5], R25 ;  /* 0x0000001906006988 */ /* 0x0003e40008000805 */
.L_x_301:
[----:B------:R-:W-:Y:S05]  /*2ef0*/  BSYNC.RECONVERGENT B1 ;  /* 0x0000000000017941 */ /* 0x000fea0003800200 */
.L_x_300:
        /* <DEDUP_REMOVED lines=13> */
.L_x_305:
[----:B-12---:R-:W-:Y:S04]  /*2fd0*/  LDS R20, [R16+UR5] ;  /* 0x0000000510147984 */ /* 0x006fe80008000800 */
[----:B------:R-:W1:Y:S02]  /*2fe0*/  LDS R25, [R7+UR5] ;  /* 0x0000000507197984 */ /* 0x000e640008000800 */
[----:B-1----:R-:W-:-:S13]  /*2ff0*/  FSETP.GT.AND P6, PT, R20, R25, PT ;  /* 0x000000191400720b */ /* 0x002fda0003fc4000 */
[----:B------:R3:W-:Y:S04]  /*3000*/  @P6 STS [R16+UR5], R25 ;  /* 0x0000001910006988 */ /* 0x0007e80008000805 */
[----:B------:R3:W-:Y:S02]  /*3010*/  @P6 STS [R7+UR5], R20 ;  /* 0x0000001407006988 */ /* 0x0007e40008000805 */
.L_x_304:
[----:B------:R-:W-:Y:S05]  /*3020*/  BSYNC.RECONVERGENT B1 ;  /* 0x0000000000017941 */ /* 0x000fea0003800200 */
.L_x_303:
        /* <DEDUP_REMOVED lines=13> */
.L_x_308:
[----:B-1234-:R-:W-:Y:S04]  /*3100*/  LDS R25, [R16+UR5] ;  /* 0x0000000510197984 */ /* 0x01efe80008000800 */
[----:B------:R-:W1:Y:S02]  /*3110*/  LDS R20, [R8+UR5] ;  /* 0x0000000508147984 */ /* 0x000e640008000800 */
[----:B-1----:R-:W-:-:S13]  /*3120*/  FSETP.GT.AND P6, PT, R25, R20, PT ;  /* 0x000000141900720b */ /* 0x002fda0003fc4000 */
[----:B------:R1:W-:Y:S04]  /*3130*/  @P6 STS [R16+UR5], R20 ;  /* 0x0000001410006988 */ /* 0x0003e80008000805 */
[----:B------:R1:W-:Y:S02]  /*3140*/  @P6 STS [R8+UR5], R25 ;  /* 0x0000001908006988 */ /* 0x0003e40008000805 */
.L_x_307:
[----:B------:R-:W-:Y:S05]  /*3150*/  BSYNC.RECONVERGENT B1 ;  /* 0x0000000000017941 */ /* 0x000fea0003800200 */
.L_x_306:
        /* <DEDUP_REMOVED lines=12> */
.L_x_311:
[----:B-1234-:R-:W-:Y:S04]  /*3220*/  LDS R20, [R16+UR5] ;  /* 0x0000000510147984 */ /* 0x01efe80008000800 */
[----:B------:R-:W1:Y:S02]  /*3230*/  LDS R25, [R9+UR5] ;  /* 0x0000000509197984 */ /* 0x000e640008000800 */
[----:B-1----:R-:W-:-:S13]  /*3240*/  FSETP.GT.AND P6, PT, R20, R25, PT ;  /* 0x000000191400720b */ /* 0x002fda0003fc4000 */
[----:B------:R1:W-:Y:S04]  /*3250*/  @P6 STS [R16+UR5], R25 ;  /* 0x0000001910006988 */ /* 0x0003e80008000805 */
[----:B------:R1:W-:Y:S02]  /*3260*/  @P6 STS [R9+UR5], R20 ;  /* 0x0000001409006988 */ /* 0x0003e40008000805 */
.L_x_310:
[----:B------:R-:W-:Y:S05]  /*3270*/  BSYNC.RECONVERGENT B1 ;  /* 0x0000000000017941 */ /* 0x000fea0003800200 */
.L_x_309:
        /* <DEDUP_REMOVED lines=12> */
.L_x_314:
[----:B-1234-:R-:W-:Y:S04]  /*3340*/  LDS R25, [R16+UR5] ;  /* 0x0000000510197984 */ /* 0x01efe80008000800 */
[----:B------:R-:W1:Y:S02]  /*3350*/  LDS R20, [R10+UR5] ;  /* 0x000000050a147984 */ /* 0x000e640008000800 */
[----:B-1----:R-:W-:-:S13]  /*3360*/  FSETP.GT.AND P6, PT, R25, R20, PT ;  /* 0x000000141900720b */ /* 0x002fda0003fc4000 */
[----:B------:R1:W-:Y:S04]  /*3370*/  @P6 STS [R16+UR5], R20 ;  /* 0x0000001410006988 */ /* 0x0003e80008000805 */
[----:B------:R1:W-:Y:S02]  /*3380*/  @P6 STS [R10+UR5], R25 ;  /* 0x000000190a006988 */ /* 0x0003e40008000805 */
.L_x_313:
[----:B------:R-:W-:Y:S05]  /*3390*/  BSYNC.RECONVERGENT B1 ;  /* 0x0000000000017941 */ /* 0x000fea0003800200 */
.L_x_312:
        /* <DEDUP_REMOVED lines=12> */
.L_x_317:
[----:B-1234-:R-:W-:Y:S04]  /*3460*/  LDS R20, [R16+UR5] ;  /* 0x0000000510147984 */ /* 0x01efe80008000800 */
[----:B------:R-:W1:Y:S02]  /*3470*/  LDS R25, [R11+UR5] ;  /* 0x000000050b197984 */ /* 0x000e640008000800 */
[----:B-1----:R-:W-:-:S13]  /*3480*/  FSETP.GT.AND P6, PT, R20, R25, PT ;  /* 0x000000191400720b */ /* 0x002fda0003fc4000 */
[----:B------:R1:W-:Y:S04]  /*3490*/  @P6 STS [R16+UR5], R25 ;  /* 0x0000001910006988 */ /* 0x0003e80008000805 */
[----:B------:R1:W-:Y:S02]  /*34a0*/  @P6 STS [R11+UR5], R20 ;  /* 0x000000140b006988 */ /* 0x0003e40008000805 */
.L_x_316:
[----:B------:R-:W-:Y:S05]  /*34b0*/  BSYNC.RECONVERGENT B1 ;  /* 0x0000000000017941 */ /* 0x000fea0003800200 */
.L_x_315:
        /* <DEDUP_REMOVED lines=12> */
.L_x_320:
[----:B-1234-:R-:W-:Y:S04]  /*3580*/  LDS R25, [R16+UR5] ;  /* 0x0000000510197984 */ /* 0x01efe80008000800 */
[----:B------:R-:W1:Y:S02]  /*3590*/  LDS R20, [R12+UR5] ;  /* 0x000000050c147984 */ /* 0x000e640008000800 */
[----:B-1----:R-:W-:-:S13]  /*35a0*/  FSETP.GT.AND P6, PT, R25, R20, PT ;  /* 0x000000141900720b */ /* 0x002fda0003fc4000 */
[----:B------:R1:W-:Y:S04]  /*35b0*/  @P6 STS [R16+UR5], R20 ;  /* 0x0000001410006988 */ /* 0x0003e80008000805 */
[----:B------:R1:W-:Y:S02]  /*35c0*/  @P6 STS [R12+UR5], R25 ;  /* 0x000000190c006988 */ /* 0x0003e40008000805 */
.L_x_319:
[----:B------:R-:W-:Y:S05]  /*35d0*/  BSYNC.RECONVERGENT B1 ;  /* 0x0000000000017941 */ /* 0x000fea0003800200 */
.L_x_318:
        /* <DEDUP_REMOVED lines=12> */
.L_x_323:
[----:B-1234-:R-:W-:Y:S04]  /*36a0*/  LDS R20, [R16+UR5] ;  /* 0x0000000510147984 */ /* 0x01efe80008000800 */
[----:B------:R-:W1:Y:S02]  /*36b0*/  LDS R25, [R13+UR5] ;  /* 0x000000050d197984 */ /* 0x000e640008000800 */
[----:B-1----:R-:W-:-:S13]  /*36c0*/  FSETP.GT.AND P6, PT, R20, R25, PT ;  /* 0x000000191400720b */ /* 0x002fda0003fc4000 */
[----:B------:R1:W-:Y:S04]  /*36d0*/  @P6 STS [R16+UR5], R25 ;  /* 0x0000001910006988 */ /* 0x0003e80008000805 */
[----:B------:R1:W-:Y:S02]  /*36e0*/  @P6 STS [R13+UR5], R20 ;  /* 0x000000140d006988 */ /* 0x0003e40008000805 */
.L_x_322:
[----:B------:R-:W-:Y:S05]  /*36f0*/  BSYNC.RECONVERGENT B1 ;  /* 0x0000000000017941 */ /* 0x000fea0003800200 */
.L_x_321:
        /* <DEDUP_REMOVED lines=12> */
.L_x_326:
[----:B-1234-:R-:W-:Y:S04]  /*37c0*/  LDS R25, [R16+UR5] ;  /* 0x0000000510197984 */ /* 0x01efe80008000800 */
[----:B------:R-:W1:Y:S02]  /*37d0*/  LDS R20, [R14+UR5] ;  /* 0x000000050e147984 */ /* 0x000e640008000800 */
[----:B-1----:R-:W-:-:S13]  /*37e0*/  FSETP.GT.AND P6, PT, R25, R20, PT ;  /* 0x000000141900720b */ /* 0x002fda0003fc4000 */
[----:B------:R1:W-:Y:S04]  /*37f0*/  @P6 STS [R16+UR5], R20 ;  /* 0x0000001410006988 */ /* 0x0003e80008000805 */
[----:B------:R1:W-:Y:S02]  /*3800*/  @P6 STS [R14+UR5], R25 ;  /* 0x000000190e006988 */ /* 0x0003e40008000805 */
.L_x_325:
[----:B------:R-:W-:Y:S05]  /*3810*/  BSYNC.RECONVERGENT B1 ;  /* 0x0000000000017941 */ /* 0x000fea0003800200 */
.L_x_324:
[----:B-1234-:R-:W-:Y:S01]  /*3820*/  LOP3.LUT R25, R0, 0x200, RZ, 0x3c, !PT ;  /* 0x0000020000197812 */ /* 0x01efe200078e3cff */
[----:B------:R-:W-:Y:S03]  /*3830*/  BAR.SYNC.DEFER_BLOCKING 0x0 ;  /* 0x0000000000007b1d */ /* 0x000fe60000010000 */
[----:B------:R-:W-:-:S03]  /*3840*/  ISETP.GT.U32.AND P6, PT, R25, R0, PT ;  /* 0x000000001900720c */ /* 0x000fc60003fc4070 */
[----:B------:R-:W-:Y:S10]  /*3850*/  BSSY.RECONVERGENT B1, `(.L_x_327) ;  /* 0x000000c000017945 */ /* 0x000ff40003800200 */
[----:B------:R-:W-:Y:S05]  /*3860*/  @!P6 BRA `(.L_x_328) ;  /* 0x000000000028e947 */ /* 0x000fea0003800000 */
[----:B------:R-:W1:Y:S01]  /*3870*/  S2UR UR8, SR_CgaCtaId ;  /* 0x00000000000879c3 */ /* 0x000e620000008800 */
[----:B------:R-:W-:Y:S01]  /*3880*/  UMOV UR7, 0x400 ;  /* 0x0000040000077882 */ /* 0x000fe20000000000 */
[----:B------:R-:W-:Y:S01]  /*3890*/  IMAD.SHL.U32 R25, R0, 0x4, RZ ;  /* 0x0000000400197824 */ /* 0x000fe200078e00ff */
[----:B------:R-:W-:Y:S04]  /*38a0*/  LDS R20, [R16+UR5] ;  /* 0x0000000510147984 */ /* 0x000fe80008000800 */
[----:B------:R-:W-:Y:S01]  /*38b0*/  LOP3.LUT R25, R25, 0x800, RZ, 0x3c, !PT ;  /* 0x0000080019197812 */ /* 0x000fe200078e3cff */
[----:B-1----:R-:W-:-:S09]  /*38c0*/  ULEA UR7, UR8, UR7, 0x18 ;  /* 0x0000000708077291 */ /* 0x002fd2000f8ec0ff */
[----:B------:R-:W1:Y:S02]  /*38d0*/  LDS R31, [R25+UR7] ;  /* 0x00000007191f7984 */ /* 0x000e640008000800 */
[----:B-1----:R-:W-:-:S13]  /*38e0*/  FSETP.GT.AND P6, PT, R20, R31, PT ;  /* 0x0000001f1400720b */ /* 0x002fda0003fc4000 */
[----:B------:R1:W-:Y:S04]  /*38f0*/  @P6 STS [R16+UR5], R31 ;  /* 0x0000001f10006988 */ /* 0x0003e80008000805 */
[----:B------:R1:W-:Y:S02]  /*3900*/  @P6 STS [R25+UR7], R20 ;  /* 0x0000001419006988 */ /* 0x0003e40008000807 */
.L_x_328:
[----:B------:R-:W-:Y:S05]  /*3910*/  BSYNC.RECONVERGENT B1 ;  /* 0x0000000000017941 */ /* 0x000fea0003800200 */
.L_x_327:
[----:B------:R-:W-:Y:S01]  /*3920*/  BAR.SYNC.DEFER_BLOCKING 0x0 ;  /* 0x0000000000007b1d */ /* 0x000fe20000010000 */
[----:B------:R-:W-:-:S05]  /*3930*/  ISETP.GT.U32.AND P6, PT, R15, R0, PT ;  /* 0x000000000f00720c */ /* 0x000fca0003fc4070 */
[----:B------:R-:W-:Y:S08]  /*3940*/  BSSY.RECONVERGENT B1, `(.L_x_329) ;  /* 0x0000007000017945 */ /* 0x000ff00003800200 */
[----:B------:R-:W-:Y:S05]  /*3950*/  @!P6 BRA `(.L_x_330) ;  /* 0x000000000014e947 */ /* 0x000fea0003800000 */
[----:B-1----:R-:W-:Y:S04]  /*3960*/  LDS R25, [R16+UR5] ;  /* 0x0000000510197984 */ /* 0x002fe80008000800 */
[----:B------:R-:W1:Y:S02]  /*3970*/  LDS R20, [R6+UR5] ;  /* 0x0000000506147984 */ /* 0x000e640008000800 */
[----:B-1----:R-:W-:-:S13]  /*3980*/  FSETP.GT.AND P6, PT, R25, R20, PT ;  /* 0x000000141900720b */ /* 0x002fda0003fc4000 */
[----:B------:R2:W-:Y:S04]  /*3990*/  @P6 STS [R16+UR5], R20 ;  /* 0x0000001410006988 */ /* 0x0005e80008000805 */
[----:B------:R2:W-:Y:S02]  /*39a0*/  @P6 STS [R6+UR5], R25 ;  /* 0x0000001906006988 */ /* 0x0005e40008000805 */
.L_x_330:
[----:B------:R-:W-:Y:S05]  /*39b0*/  BSYNC.RECONVERGENT B1 ;  /* 0x0000000000017941 */ /* 0x000fea0003800200 */
.L_x_329:
[----:B------:R-:W-:Y:S01]  /*39c0*/  BAR.SYNC.DEFER_BLOCKING 0x0 ;  /* 0x0000000000007b1d */ /* 0x000fe20000010000 */
[----:B------:R-:W-:-:S05]  /*39d0*/  ISETP.GT.U32.AND P6, PT, R17, R0, PT ;  /* 0x000000001100720c */ /* 0x000fca0003fc4070 */
[----:B------:R-:W-:Y:S08]  /*39e0*/  BSSY.RECONVERGENT B1, `(.L_x_331) ;  /* 0x0000007000017945 */ /* 0x000ff00003800200 */
[----:B------:R-:W-:Y:S05]  /*39f0*/  @!P6 BRA `(.L_x_332) ;  /* 0x000000000014e947 */ /* 0x000fea0003800000 */
[----:B-12---:R-:W-:Y:S04]  /*3a00*/  LDS R20, [R16+UR5] ;  /* 0x0000000510147984 */ /* 0x006fe80008000800 */
[----:B------:R-:W1:Y:S02]  /*3a10*/  LDS R25, [R7+UR5] ;  /* 0x0000000507197984 */ /* 0x000e640008000800 */
[----:B-1----:R-:W-:-:S13]  /*3a20*/  FSETP.GT.AND P6, PT, R20, R25, PT ;  /* 0x000000191400720b */ /* 0x002fda0003fc4000 */
[----:B------:R3:W-:Y:S04]  /*3a30*/  @P6 STS [R16+UR5], R25 ;  /* 0x0000001910006988 */ /* 0x0007e80008000805 */
[----:B------:R3:W-:Y:S02]  /*3a40*/  @P6 STS [R7+UR5], R20 ;  /* 0x0000001407006988 */ /* 0x0007e40008000805 */
.L_x_332:
[----:B------:R-:W-:Y:S05]  /*3a50*/  BSYNC.RECONVERGENT B1 ;  /* 0x0000000000017941 */ /* 0x000fea0003800200 */
.L_x_331:
[----:B------:R-:W-:Y:S01]  /*3a60*/  BAR.SYNC.DEFER_BLOCKING 0x0 ;  /* 0x0000000000007b1d */ /* 0x000fe20000010000 */
[----:B------:R-:W-:-:S05]  /*3a70*/  ISETP.GT.U32.AND P6, PT, R19, R0, PT ;  /* 0x000000001300720c */ /* 0x000fca0003fc4070 */
[----:B------:R-:W-:Y:S08]  /*3a80*/  BSSY.RECONVERGENT B1, `(.L_x_333) ;  /* 0x0000007000017945 */ /* 0x000ff00003800200 */
[----:B------:R-:W-:Y:S05]  /*3a90*/  @!P6 BRA `(.L_x_334) ;  /* 0x000000000014e947 */ /* 0x000fea0003800000 */
[----:B-123--:R-:W-:Y:S04]  /*3aa0*/  LDS R25, [R16+UR5] ;  /* 0x0000000510197984 */ /* 0x00efe80008000800 */
[----:B------:R-:W1:Y:S02]  /*3ab0*/  LDS R20, [R8+UR5] ;  /* 0x0000000508147984 */ /* 0x000e640008000800 */
[----:B-1----:R-:W-:-:S13]  /*3ac0*/  FSETP.GT.AND P6, PT, R25, R20, PT ;  /* 0x000000141900720b */ /* 0x002fda0003fc4000 */
[----:B------:R4:W-:Y:S04]  /*3ad0*/  @P6 STS [R16+UR5], R20 ;  /* 0x0000001410006988 */ /* 0x0009e80008000805 */
[----:B------:R4:W-:Y:S02]  /*3ae0*/  @P6 STS [R8+UR5], R25 ;  /* 0x0000001908006988 */ /* 0x0009e40008000805 */
.L_x_334:
[----:B------:R-:W-:Y:S05]  /*3af0*/  BSYNC.RECONVERGENT B1 ;  /* 0x0000000000017941 */ /* 0x000fea0003800200 */
.L_x_333:
[----:B------:R-:W-:Y:S06]  /*3b00*/  BAR.SYNC.DEFER_BLOCKING 0x0 ;  /* 0x0000000000007b1d */ /* 0x000fec0000010000 */
[----:B------:R-:W-:Y:S04]  /*3b10*/  BSSY.RECONVERGENT B1, `(.L_x_335) ;  /* 0x0000007000017945 */ /* 0x000fe80003800200 */
[----:B------:R-:W-:Y:S05]  /*3b20*/  @!P5 BRA `(.L_x_336) ;  /* 0x000000000014d947 */ /* 0x000fea0003800000 */
[----:B-1234-:R-:W-:Y:S04]  /*3b30*/  LDS R20, [R16+UR5] ;  /* 0x0000000510147984 */ /* 0x01efe80008000800 */
[----:B------:R-:W1:Y:S02]  /*3b40*/  LDS R25, [R9+UR5] ;  /* 0x0000000509197984 */ /* 0x000e640008000800 */
[----:B-1----:R-:W-:-:S13]  /*3b50*/  FSETP.GT.AND P5, PT, R20, R25, PT ;  /* 0x000000191400720b */ /* 0x002fda0003fa4000 */
[----:B------:R1:W-:Y:S04]  /*3b60*/  @P5 STS [R16+UR5], R25 ;  /* 0x0000001910005988 */ /* 0x0003e80008000805 */
[----:B------:R1:W-:Y:S02]  /*3b70*/  @P5 STS [R9+UR5], R20 ;  /* 0x0000001409005988 */ /* 0x0003e40008000805 */
.L_x_336:
[----:B------:R-:W-:Y:S05]  /*3b80*/  BSYNC.RECONVERGENT B1 ;  /* 0x0000000000017941 */ /* 0x000fea0003800200 */
.L_x_335:
        /* <DEDUP_REMOVED lines=8> */
.L_x_338:
[----:B------:R-:W-:Y:S05]  /*3c10*/  BSYNC.RECONVERGENT B1 ;  /* 0x0000000000017941 */ /* 0x000fea0003800200 */
.L_x_337:
        /* <DEDUP_REMOVED lines=8> */
.L_x_340:
[----:B------:R-:W-:Y:S05]  /*3ca0*/  BSYNC.RECONVERGENT B1 ;  /* 0x0000000000017941 */ /* 0x000fea0003800200 */
.L_x_339:
        /* <DEDUP_REMOVED lines=8> */
.L_x_342:
[----:B------:R-:W-:Y:S05]  /*3d30*/  BSYNC.RECONVERGENT B1 ;  /* 0x0000000000017941 */ /* 0x000fea0003800200 */
.L_x_341:
        /* <DEDUP_REMOVED lines=8> */
.L_x_344:
[----:B------:R-:W-:Y:S05]  /*3dc0*/  BSYNC.RECONVERGENT B1 ;  /* 0x0000000000017941 */ /* 0x000fea0003800200 */
.L_x_343:
        /* <DEDUP_REMOVED lines=8> */
.L_x_346:
[----:B------:R-:W-:Y:S05]  /*3e50*/  BSYNC.RECONVERGENT B1 ;  /* 0x0000000000017941 */ /* 0x000fea0003800200 */
.L_x_345:
[----:B------:R-:W-:Y:S06]  /*3e60*/  BAR.SYNC.DEFER_BLOCKING 0x0 ;  /* 0x0000000000007b1d */ /* 0x000fec0000010000 */
[----:B------:R-:W5:Y:S02]  /*3e70*/  LDG.E R2, desc[UR12][R2.64] ;  /* 0x0000000c02027981 */ /* 0x000f64000c1e1900 */
[----:B-----5:R-:W-:-:S05]  /*3e80*/  IMAD.IADD R23, R2, 0x1, -R23 ;  /* 0x0000000102177824 */ /* 0x020fca00078e0a17 */
[----:B------:R-:W-:-:S13]  /*3e90*/  ISETP.GE.AND P0, PT, R0, R23, PT ;  /* 0x000000170000720c */ /* 0x000fda0003f06270 */
[----:B------:R-:W5:Y:S04]  /*3ea0*/  @!P0 LDS R23, [R16+UR5] ;  /* 0x0000000510178984 */ /* 0x000f680008000800 */
[----:B-----5:R0:W-:Y:S02]  /*3eb0*/  @!P0 STG.E desc[UR12][R4.64], R23 ;  /* 0x0000001704008986 */ /* 0x0201e4000c10190c */
.L_x_189:
[----:B------:R-:W-:Y:S05]  /*3ec0*/  BSYNC B0 ;  /* 0x0000000000007941 */ /* 0x000fea0003800000 */
.L_x_188:
[----:B------:R-:W-:Y:S01]  /*3ed0*/  ISETP.NE.AND P0, PT, R30, RZ, PT ;  /* 0x000000ff1e00720c */ /* 0x000fe20003f05270 */
[----:B------:R-:W-:-:S12]  /*3ee0*/  VIADD R22, R22, UR10 ;  /* 0x0000000a16167c36 */ /* 0x000fd80008000000 */
[----:B------:R-:W-:Y:S05]  /*3ef0*/  @!P0 BRA `(.L_x_347) ;  /* 0xffffffc000d08947 */ /* 0x000fea000383ffff */
[----:B------:R-:W-:Y:S05]  /*3f00*/  EXIT ;  /* 0x000000000000794d */ /* 0x000fea0003800000 */
.L_x_348:
        /* <DEDUP_REMOVED lines=15> */
.L_x_421:


//--------------------- .text._Z15kernel_pre_sortPfPiS_iffi --------------------------
	.section	.text._Z15kernel_pre_sortPfPiS_iffi,"ax",@progbits
	.align	128
        .global         _Z15kernel_pre_sortPfPiS_iffi
        .type           _Z15kernel_pre_sortPfPiS_iffi,@function
        .size           _Z15kernel_pre_sortPfPiS_iffi,(.L_x_415 - _Z15kernel_pre_sortPfPiS_iffi)
        .other          _Z15kernel_pre_sortPfPiS_iffi,@"STO_CUDA_ENTRY STV_DEFAULT"
_Z15kernel_pre_sortPfPiS_iffi:
.text._Z15kernel_pre_sortPfPiS_iffi:
[----:B------:R-:W-:Y:S01]  /*0000*/  LDC R1, c[0x0][0x37c] ;  /* 0x0000df00ff017b82 */ /* 0x000fe20000000800 */
[----:B------:R-:W0:Y:S01]  /*0010*/  S2R R5, SR_CTAID.X ;  /* 0x0000000000057919 */ /* 0x000e220000002500 */
[----:B------:R-:W1:Y:S06]  /*0020*/  LDCU UR4, c[0x0][0x360] ;  /* 0x00006c00ff0477ac */ /* 0x000e6c0008000800 */
[----:B------:R-:W1:Y:S01]  /*0030*/  LDC R4, c[0x0][0x370] ;  /* 0x0000dc00ff047b82 */ /* 0x000e620000000800 */
[----:B------:R-:W0:Y:S01]  /*0040*/  S2R R0, SR_TID.X ;  /* 0x0000000000007919 */ /* 0x000e220000002100 */
[----:B------:R-:W2:Y:S01]  /*0050*/  LDCU UR5, c[0x0][0x398] ;  /* 0x00007300ff0577ac */ /* 0x000ea20008000800 */
[----:B-1----:R-:W-:-:S02]  /*0060*/  IMAD R4, R4, UR4, RZ ;  /* 0x0000000404047c24 */ /* 0x002fc4000f8e02ff */
[----:B0-----:R-:W-:-:S05]  /*0070*/  IMAD R5, R5, UR4, R0 ;  /* 0x0000000405057c24 */ /* 0x001fca000f8e0200 */
[----:B--2---:R-:W-:-:S13]  /*0080*/  ISETP.GE.AND P0, PT, R5, UR5, PT ;  /* 0x0000000505007c0c */ /* 0x004fda000bf06270 */
[----:B------:R-:W-:Y:S05]  /*0090*/  @P0 EXIT ;  /* 0x000000000000094d */ /* 0x000fea0003800000 */
[----:B------:R-:W0:Y:S01]  /*00a0*/  I2F.U32.RP R6, R4 ;  /* 0x0000000400067306 */ /* 0x000e220000209000 */
[C---:B------:R-:W-:Y:S01]  /*00b0*/  IADD3 R0, PT, PT, R4.reuse, R5, RZ ;  /* 0x0000000504007210 */ /* 0x040fe20007ffe0ff */
[----:B------:R-:W-:Y:S01]  /*00c0*/  IMAD.MOV R11, RZ, RZ, -R4 ;  /* 0x000000ffff0b7224 */ /* 0x000fe200078e0a04 */
[----:B------:R-:W-:Y:S01]  /*00d0*/  ISETP.NE.U32.AND P2, PT, R4, RZ, PT ;  /* 0x000000ff0400720c */ /* 0x000fe20003f45070 */
[----:B------:R-:W1:Y:S01]  /*00e0*/  LDCU.64 UR6, c[0x0][0x3a0] ;  /* 0x00007400ff0677ac */ /* 0x000e620008000a00 */
[C---:B------:R-:W-:Y:S01]  /*00f0*/  ISETP.GE.AND P0, PT, R0.reuse, UR5, PT ;  /* 0x0000000500007c0c */ /* 0x040fe2000bf06270 */
[----:B------:R-:W-:Y:S01]  /*0100*/  BSSY B0, `(.L_x_349) ;  /* 0x0000044000007945 */ /* 0x000fe20003800000 */
[----:B------:R-:W-:Y:S01]  /*0110*/  VIMNMX R7, PT, PT, R0, UR5, !PT ;  /* 0x0000000500077c48 */ /* 0x000fe2000ffe0100 */
[----:B------:R-:W2:Y:S01]  /*0120*/  LDCU.64 UR4, c[0x0][0x358] ;  /* 0x00006b00ff0477ac */ /* 0x000ea20008000a00 */
[----:B------:R-:W-:Y:S01]  /*0130*/  SEL R9, RZ, 0x1, P0 ;  /* 0x00000001ff097807 */ /* 0x000fe20000000000 */
[----:B------:R-:W3:Y:S03]  /*0140*/  LDCU UR9, c[0x0][0x39c] ;  /* 0x00007380ff0977ac */ /* 0x000ee60008000800 */
[----:B------:R-:W-:Y:S01]  /*0150*/  IADD3 R7, PT, PT, R7, -R0, -R9 ;  /* 0x8000000007077210 */ /* 0x000fe20007ffe809 */
[----:B0-----:R-:W0:Y:S01]  /*0160*/  MUFU.RCP R6, R6 ;  /* 0x0000000600067308 */ /* 0x001e220000001000 */
[----:B------:R-:W4:Y:S01]  /*0170*/  LDCU UR8, c[0x0][0x39c] ;  /* 0x00007380ff0877ac */ /* 0x000f220008000800 */
[----:B------:R-:W1:Y:S01]  /*0180*/  LDCU UR10, c[0x0][0x398] ;  /* 0x00007300ff0a77ac */ /* 0x000e620008000800 */
[----:B0-----:R-:W-:-:S05]  /*0190*/  IADD3 R2, PT, PT, R6, 0xffffffe, RZ ;  /* 0x0ffffffe06027810 */ /* 0x001fca0007ffe0ff */
[----:B------:R0:W5:Y:S02]  /*01a0*/  F2I.FTZ.U32.TRUNC.NTZ R3, R2 ;  /* 0x0000000200037305 */ /* 0x000164000021f000 */
[----:B0-----:R-:W-:Y:S02]  /*01b0*/  IMAD.MOV.U32 R2, RZ, RZ, RZ ;  /* 0x000000ffff027224 */ /* 0x001fe400078e00ff */
[----:B-----5:R-:W-:-:S04]  /*01c0*/  IMAD R11, R11, R3, RZ ;  /* 0x000000030b0b7224 */ /* 0x020fc800078e02ff */
[----:B------:R-:W-:Y:S02]  /*01d0*/  IMAD.HI.U32 R6, R3, R11, R2 ;  /* 0x0000000b03067227 */ /* 0x000fe400078e0002 */
[----:B------:R-:W1:Y:S04]  /*01e0*/  LDC R3, c[0x0][0x39c] ;  /* 0x0000e700ff037b82 */ /* 0x000e680000000800 */
[----:B------:R-:W-:-:S05]  /*01f0*/  IMAD.HI.U32 R6, R6, R7, RZ ;  /* 0x0000000706067227 */ /* 0x000fca00078e00ff */
[----:B------:R-:W-:-:S05]  /*0200*/  IADD3 R0, PT, PT, -R6, RZ, RZ ;  /* 0x000000ff06007210 */ /* 0x000fca0007ffe1ff */
[----:B------:R-:W-:-:S05]  /*0210*/  IMAD R7, R4, R0, R7 ;  /* 0x0000000004077224 */ /* 0x000fca00078e0207 */
[----:B------:R-:W-:Y:S01]  /*0220*/  ISETP.GE.U32.AND P0, PT, R7, R4, PT ;  /* 0x000000040700720c */ /* 0x000fe20003f06070 */
[----:B-1----:R-:W-:-:S12]  /*0230*/  FADD R3, -R3, UR6 ;  /* 0x0000000603037e21 */ /* 0x002fd80008000100 */
[----:B------:R-:W-:Y:S01]  /*0240*/  @P0 IMAD.IADD R7, R7, 0x1, -R4 ;  /* 0x0000000107070824 */ /* 0x000fe200078e0a04 */
[----:B------:R-:W-:-:S04]  /*0250*/  @P0 IADD3 R6, PT, PT, R6, 0x1, RZ ;  /* 0x0000000106060810 */ /* 0x000fc80007ffe0ff */
[----:B------:R-:W-:-:S13]  /*0260*/  ISETP.GE.U32.AND P1, PT, R7, R4, PT ;  /* 0x000000040700720c */ /* 0x000fda0003f26070 */
[----:B------:R-:W-:Y:S01]  /*0270*/  @P1 VIADD R6, R6, 0x1 ;  /* 0x0000000106061836 */ /* 0x000fe20000000000 */
[----:B------:R-:W-:-:S04]  /*0280*/  @!P2 LOP3.LUT R6, RZ, R4, RZ, 0x33, !PT ;  /* 0x00000004ff06a212 */ /* 0x000fc800078e33ff */
[----:B------:R-:W-:Y:S02]  /*0290*/  IADD3 R9, PT, PT, R9, R6, RZ ;  /* 0x0000000609097210 */ /* 0x000fe40007ffe0ff */
[----:B------:R-:W-:Y:S02]  /*02a0*/  I2FP.F32.S32 R6, UR7 ;  /* 0x0000000700067c45 */ /* 0x000fe40008201400 */
[----:B------:R-:W-:-:S04]  /*02b0*/  LOP3.LUT R0, R9, 0x3, RZ, 0xc0, !PT ;  /* 0x0000000309007812 */ /* 0x000fc800078ec0ff */
[----:B------:R-:W-:-:S13]  /*02c0*/  ISETP.NE.AND P0, PT, R0, 0x3, PT ;  /* 0x000000030000780c */ /* 0x000fda0003f05270 */
[----:B--234-:R-:W-:Y:S05]  /*02d0*/  @!P0 BRA `(.L_x_350) ;  /* 0x0000000000988947 */ /* 0x01cfea0003800000 */
[----:B------:R-:W0:Y:S01]  /*02e0*/  LDC.64 R14, c[0x0][0x388] ;  /* 0x0000e200ff0e7b82 */ /* 0x000e220000000a00 */
[----:B------:R-:W-:-:S05]  /*02f0*/  VIADD R0, R9, 0x1 ;  /* 0x0000000109007836 */ /* 0x000fca0000000000 */
[----:B------:R-:W-:Y:S02]  /*0300*/  LOP3.LUT R0, R0, 0x3, RZ, 0xc0, !PT ;  /* 0x0000000300007812 */ /* 0x000fe400078ec0ff */
[----:B------:R-:W1:Y:S02]  /*0310*/  LDC.64 R12, c[0x0][0x390] ;  /* 0x0000e400ff0c7b82 */ /* 0x000e640000000a00 */
[----:B------:R-:W-:-:S06]  /*0320*/  IADD3 R10, PT, PT, -R0, RZ, RZ ;  /* 0x000000ff000a7210 */ /* 0x000fcc0007ffe1ff */
[----:B------:R-:W2:Y:S02]  /*0330*/  LDC.64 R16, c[0x0][0x380] ;  /* 0x0000e000ff107b82 */ /* 0x000ea40000000a00 */
.L_x_353:
[----:B--2---:R-:W-:-:S05]  /*0340*/  IMAD.WIDE R18, R5, 0x4, R16 ;  /* 0x0000000405127825 */ /* 0x004fca00078e0210 */
[----:B---3--:R-:W2:Y:S01]  /*0350*/  LDG.E R11, desc[UR4][R18.64] ;  /* 0x00000004120b7981 */ /* 0x008ea2000c1e1900 */
[----:B------:R-:W3:Y:S01]  /*0360*/  MUFU.RCP R0, R3 ;  /* 0x0000000300007308 */ /* 0x000ee20000001000 */
[----:B------:R-:W-:Y:S05]  /*0370*/  YIELD ;  /* 0x0000000000007946 */ /* 0x000fea0003800000 */
[----:B------:R-:W-:Y:S01]  /*0380*/  BSSY.RECONVERGENT B1, `(.L_x_351) ;  /* 0x000000c000017945 */ /* 0x000fe20003800200 */
[----:B---3--:R-:W-:-:S04]  /*0390*/  FFMA R7, -R3, R0, 1 ;  /* 0x3f80000003077423 */ /* 0x008fc80000000100 */
[----:B------:R-:W-:Y:S01]  /*03a0*/  FFMA R7, R0, R7, R0 ;  /* 0x0000000700077223 */ /* 0x000fe20000000000 */
[----:B--2---:R-:W-:-:S04]  /*03b0*/  FADD R0, R11, -UR8 ;  /* 0x800000080b007e21 */ /* 0x004fc80008000000 */
[----:B------:R-:W2:Y:S01]  /*03c0*/  FCHK P0, R0, R3 ;  /* 0x0000000300007302 */ /* 0x000ea20000000000 */
[----:B------:R-:W-:-:S04]  /*03d0*/  FFMA R2, R0, R7, RZ ;  /* 0x0000000700027223 */ /* 0x000fc800000000ff */
[----:B------:R-:W-:-:S04]  /*03e0*/  FFMA R8, -R3, R2, R0 ;  /* 0x0000000203087223 */ /* 0x000fc80000000100 */
[----:B------:R-:W-:Y:S01]  /*03f0*/  FFMA R7, R7, R8, R2 ;  /* 0x0000000807077223 */ /* 0x000fe20000000002 */
[----:B--2---:R-:W-:Y:S06]  /*0400*/  @!P0 BRA `(.L_x_352) ;  /* 0x00000000000c8947 */ /* 0x004fec0003800000 */
[----:B------:R-:W-:-:S07]  /*0410*/  MOV R2, 0x430 ;  /* 0x0000043000027802 */ /* 0x000fce0000000f00 */
[----:B01----:R-:W-:Y:S05]  /*0420*/  CALL.REL.NOINC `($__internal_0_$__cuda_sm3x_div_rn_noftz_f32_slowpath) ;  /* 0x0000000800207944 */ /* 0x003fea0003c00000 */
[----:B------:R-:W-:-:S07]  /*0430*/  IMAD.MOV.U32 R7, RZ, RZ, R0 ;  /* 0x000000ffff077224 */ /* 0x000fce00078e0000 */
.L_x_352:
[----:B------:R-:W-:Y:S05]  /*0440*/  BSYNC.RECONVERGENT B1 ;  /* 0x0000000000017941 */ /* 0x000fea0003800200 */
.L_x_351:
[----:B------:R-:W-:Y:S01]  /*0450*/  FMUL R7, R6, R7 ;  /* 0x0000000706077220 */ /* 0x000fe20000400000 */
[----:B------:R-:W-:Y:S01]  /*0460*/  UMOV UR6, 0x74a771d ;  /* 0x074a771d00067882 */ /* 0x000fe20000000000 */
[----:B------:R-:W-:Y:S01]  /*0470*/  UMOV UR7, 0x3fefffeb ;  /* 0x3fefffeb00077882 */ /* 0x000fe20000000000 */
[----:B------:R-:W-:Y:S01]  /*0480*/  MOV R25, 0xffffffff ;  /* 0xffffffff00197802 */ /* 0x000fe20000000f00 */
[----:B------:R-:W2:Y:S02]  /*0490*/  F2F.F64.F32 R18, R7 ;  /* 0x0000000700127310 */ /* 0x000ea40000201800 */
[----:B--2---:R-:W-:-:S10]  /*04a0*/  DMUL R18, R18, UR6 ;  /* 0x0000000612127c28 */ /* 0x004fd40008000000 */
[----:B------:R-:W0:Y:S02]  /*04b0*/  F2I.F64.TRUNC R19, R18 ;  /* 0x0000001200137311 */ /* 0x000e24000030d100 */
[----:B0-----:R-:W-:-:S06]  /*04c0*/  IMAD.WIDE R20, R19, 0x4, R14 ;  /* 0x0000000413147825 */ /* 0x001fcc00078e020e */
[----:B------:R-:W1:Y:S01]  /*04d0*/  ATOMG.E.ADD.STRONG.GPU PT, R21, desc[UR4][R20.64], R25 ;  /* 0x80000019141579a8 */ /* 0x000e6200081ef104 */
[----:B------:R-:W-:Y:S01]  /*04e0*/  VIADD R10, R10, 0x1 ;  /* 0x000000010a0a7836 */ /* 0x000fe20000000000 */
[----:B------:R-:W-:-:S04]  /*04f0*/  IADD3 R5, PT, PT, R4, R5, RZ ;  /* 0x0000000504057210 */ /* 0x000fc80007ffe0ff */
[----:B------:R-:W-:Y:S01]  /*0500*/  ISETP.NE.AND P0, PT, R10, RZ, PT ;  /* 0x000000ff0a00720c */ /* 0x000fe20003f05270 */
[----:B-1----:R-:W-:-:S05]  /*0510*/  IMAD.WIDE R22, R21, 0x4, R12 ;  /* 0x0000000415167825 */ /* 0x002fca00078e020c */
[----:B------:R3:W-:Y:S07]  /*0520*/  STG.E desc[UR4][R22.64+-0x4], R11 ;  /* 0xfffffc0b16007986 */ /* 0x0007ee000c101904 */
[----:B------:R-:W-:Y:S05]  /*0530*/  @P0 BRA `(.L_x_353) ;  /* 0xfffffffc00800947 */ /* 0x000fea000383ffff */
.L_x_350:
[----:B------:R-:W-:Y:S05]  /*0540*/  BSYNC B0 ;  /* 0x0000000000007941 */ /* 0x000fea0003800000 */
.L_x_349:
[----:B------:R-:W0:Y:S01]  /*0550*/  LDC.64 R14, c[0x0][0x388] ;  /* 0x0000e200ff0e7b82 */ /* 0x000e220000000a00 */
[----:B------:R-:W-:-:S07]  /*0560*/  ISETP.GE.U32.AND P0, PT, R9, 0x3, PT ;  /* 0x000000030900780c */ /* 0x000fce0003f06070 */
[----:B------:R-:W1:Y:S08]  /*0570*/  LDC.64 R12, c[0x0][0x390] ;  /* 0x0000e400ff0c7b82 */ /* 0x000e700000000a00 */
[----:B---3--:R-:W2:Y:S01]  /*0580*/  LDC.64 R10, c[0x0][0x380] ;  /* 0x0000e000ff0a7b82 */ /* 0x008ea20000000a00 */
[----:B------:R-:W-:Y:S05]  /*0590*/  @!P0 EXIT ;  /* 0x000000000000894d */ /* 0x000fea0003800000 */
.L_x_362:
[----:B--2---:R-:W-:-:S05]  /*05a0*/  IMAD.WIDE R16, R5, 0x4, R10 ;  /* 0x0000000405107825 */ /* 0x004fca00078e020a */
[----:B------:R-:W2:Y:S01]  /*05b0*/  LDG.E R22, desc[UR4][R16.64] ;  /* 0x0000000410167981 */ /* 0x000ea2000c1e1900 */
[----:B---3--:R-:W3:Y:S01]  /*05c0*/  MUFU.RCP R0, R3 ;  /* 0x0000000300007308 */ /* 0x008ee20000001000 */
        /* <DEDUP_REMOVED lines=10> */
[----:B------:R-:W-:Y:S01]  /*0670*/  IMAD.MOV.U32 R0, RZ, RZ, R8 ;  /* 0x000000ffff007224 */ /* 0x000fe200078e0008 */
[----:B------:R-:W-:-:S07]  /*0680*/  MOV R2, 0x6a0 ;  /* 0x000006a000027802 */ /* 0x000fce0000000f00 */
[----:B01----:R-:W-:Y:S05]  /*0690*/  CALL.REL.NOINC `($__internal_0_$__cuda_sm3x_div_rn_noftz_f32_slowpath) ;  /* 0x0000000400847944 */ /* 0x003fea0003c00000 */
.L_x_355:
[----:B------:R-:W-:Y:S05]  /*06a0*/  BSYNC.RECONVERGENT B0 ;  /* 0x0000000000007941 */ /* 0x000fea0003800200 */
.L_x_354:
        /* <DEDUP_REMOVED lines=9> */
[----:B------:R-:W-:Y:S01]  /*0740*/  IMAD.WIDE R16, R4, 0x4, R16 ;  /* 0x0000000404107825 */ /* 0x000fe200078e0210 */
[----:B------:R-:W0:Y:S03]  /*0750*/  MUFU.RCP R0, R3 ;  /* 0x0000000300007308 */ /* 0x000e260000001000 */
[----:B-1----:R-:W-:-:S05]  /*0760*/  IMAD.WIDE R24, R21, 0x4, R12 ;  /* 0x0000000415187825 */ /* 0x002fca00078e020c */
[----:B------:R1:W-:Y:S04]  /*0770*/  STG.E desc[UR4][R24.64+-0x4], R22 ;  /* 0xfffffc1618007986 */ /* 0x0003e8000c101904 */
[----:B------:R-:W2:Y:S01]  /*0780*/  LDG.E R9, desc[UR4][R16.64] ;  /* 0x0000000410097981 */ /* 0x000ea2000c1e1900 */
[----:B0-----:R-:W-:Y:S01]  /*0790*/  FFMA R23, -R3, R0, 1 ;  /* 0x3f80000003177423 */ /* 0x001fe20000000100 */
[----:B------:R-:W-:Y:S03]  /*07a0*/  BSSY.RECONVERGENT B0, `(.L_x_356) ;  /* 0x000000b000007945 */ /* 0x000fe60003800200 */
[----:B------:R-:W-:Y:S01]  /*07b0*/  FFMA R0, R0, R23, R0 ;  /* 0x0000001700007223 */ /* 0x000fe20000000000 */
[----:B--2---:R-:W-:-:S04]  /*07c0*/  FADD R8, R9, -UR9 ;  /* 0x8000000909087e21 */ /* 0x004fc80008000000 */
[----:B------:R-:W0:Y:S01]  /*07d0*/  FCHK P0, R8, R3 ;  /* 0x0000000308007302 */ /* 0x000e220000000000 */
[----:B------:R-:W-:-:S04]  /*07e0*/  FFMA R2, R0, R8, RZ ;  /* 0x0000000800027223 */ /* 0x000fc800000000ff */
[----:B------:R-:W-:-:S04]  /*07f0*/  FFMA R7, -R3, R2, R8 ;  /* 0x0000000203077223 */ /* 0x000fc80000000108 */
[----:B------:R-:W-:Y:S01]  /*0800*/  FFMA R0, R0, R7, R2 ;  /* 0x0000000700007223 */ /* 0x000fe20000000002 */
[----:B01----:R-:W-:Y:S06]  /*0810*/  @!P0 BRA `(.L_x_357) ;  /* 0x00000000000c8947 */ /* 0x003fec0003800000 */
[----:B------:R-:W-:Y:S01]  /*0820*/  IMAD.MOV.U32 R0, RZ, RZ, R8 ;  /* 0x000000ffff007224 */ /* 0x000fe200078e0008 */
[----:B------:R-:W-:-:S07]  /*0830*/  MOV R2, 0x850 ;  /* 0x0000085000027802 */ /* 0x000fce0000000f00 */
[----:B------:R-:W-:Y:S05]  /*0840*/  CALL.REL.NOINC `($__internal_0_$__cuda_sm3x_div_rn_noftz_f32_slowpath) ;  /* 0x0000000400187944 */ /* 0x000fea0003c00000 */
.L_x_357:
[----:B------:R-:W-:Y:S05]  /*0850*/  BSYNC.RECONVERGENT B0 ;  /* 0x0000000000007941 */ /* 0x000fea0003800200 */
.L_x_356:
[----:B------:R-:W-:Y:S01]  /*0860*/  FMUL R0, R6, R0 ;  /* 0x0000000006007220 */ /* 0x000fe20000400000 */
[----:B------:R-:W-:Y:S01]  /*0870*/  UMOV UR6, 0x74a771d ;  /* 0x074a771d00067882 */ /* 0x000fe20000000000 */
[----:B------:R-:W-:Y:S01]  /*0880*/  UMOV UR7, 0x3fefffeb ;  /* 0x3fefffeb00077882 */ /* 0x000fe20000000000 */
[----:B------:R-:W-:Y:S01]  /*0890*/  MOV R7, 0xffffffff ;  /* 0xffffffff00077802 */ /* 0x000fe20000000f00 */
[----:B------:R-:W0:Y:S02]  /*08a0*/  F2F.F64.F32 R18, R0 ;  /* 0x0000000000127310 */ /* 0x000e240000201800 */
[----:B0-----:R-:W-:-:S10]  /*08b0*/  DMUL R18, R18, UR6 ;  /* 0x0000000612127c28 */ /* 0x001fd40008000000 */
[----:B------:R-:W0:Y:S02]  /*08c0*/  F2I.F64.TRUNC R19, R18 ;  /* 0x0000001200137311 */ /* 0x000e24000030d100 */
[----:B0-----:R-:W-:-:S06]  /*08d0*/  IMAD.WIDE R20, R19, 0x4, R14 ;  /* 0x0000000413147825 */ /* 0x001fcc00078e020e */
[----:B------:R-:W2:Y:S01]  /*08e0*/  ATOMG.E.ADD.STRONG.GPU PT, R21, desc[UR4][R20.64], R7 ;  /* 0x80000007141579a8 */ /* 0x000ea200081ef104 */
[----:B------:R-:W-:Y:S01]  /*08f0*/  IMAD.WIDE R16, R4, 0x4, R16 ;  /* 0x0000000404107825 */ /* 0x000fe200078e0210 */
[----:B------:R-:W0:Y:S03]  /*0900*/  MUFU.RCP R0, R3 ;  /* 0x0000000300007308 */ /* 0x000e260000001000 */
[----:B--2---:R-:W-:-:S05]  /*0910*/  IMAD.WIDE R24, R21, 0x4, R12 ;  /* 0x0000000415187825 */ /* 0x004fca00078e020c */
        /* <DEDUP_REMOVED lines=14> */
.L_x_359:
[----:B------:R-:W-:Y:S05]  /*0a00*/  BSYNC.RECONVERGENT B0 ;  /* 0x0000000000007941 */ /* 0x000fea0003800200 */
.L_x_358:
        /* <DEDUP_REMOVED lines=26> */
.L_x_361:
[----:B------:R-:W-:Y:S05]  /*0bb0*/  BSYNC.RECONVERGENT B0 ;  /* 0x0000000000007941 */ /* 0x000fea0003800200 */
.L_x_360:
        /* <DEDUP_REMOVED lines=9> */
[----:B------:R-:W-:-:S05]  /*0c50*/  IMAD R5, R4, 0x4, R5 ;  /* 0x0000000404057824 */ /* 0x000fca00078e0205 */
[----:B------:R-:W-:Y:S01]  /*0c60*/  ISETP.GE.AND P0, PT, R5, UR10, PT ;  /* 0x0000000a05007c0c */ /* 0x000fe2000bf06270 */
[----:B--2---:R-:W-:-:S05]  /*0c70*/  IMAD.WIDE R20, R19, 0x4, R12 ;  /* 0x0000000413147825 */ /* 0x004fca00078e020c */
[----:B------:R3:W-:Y:S07]  /*0c80*/  STG.E desc[UR4][R20.64+-0x4], R9 ;  /* 0xfffffc0914007986 */ /* 0x0007ee000c101904 */
[----:B------:R-:W-:Y:S05]  /*0c90*/  @!P0 BRA `(.L_x_362) ;  /* 0xfffffff800408947 */ /* 0x000fea000383ffff */
[----:B------:R-:W-:Y:S05]  /*0ca0*/  EXIT ;  /* 0x000000000000794d */ /* 0x000fea0003800000 */
        .weak           $__internal_0_$__cuda_sm3x_div_rn_noftz_f32_slowpath
        .type           $__internal_0_$__cuda_sm3x_div_rn_noftz_f32_slowpath,@function
        .size           $__internal_0_$__cuda_sm3x_div_rn_noftz_f32_slowpath,(.L_x_415 - $__internal_0_$__cuda_sm3x_div_rn_noftz_f32_slowpath)
$__internal_0_$__cuda_sm3x_div_rn_noftz_f32_slowpath:
[----:B------:R-:W-:Y:S01]  /*0cb0*/  SHF.R.U32.HI R7, RZ, 0x17, R3 ;  /* 0x00000017ff077819 */ /* 0x000fe20000011603 */
[----:B------:R-:W-:Y:S01]  /*0cc0*/  BSSY.RECONVERGENT B2, `(.L_x_363) ;  /* 0x0000063000027945 */ /* 0x000fe20003800200 */
[----:B------:R-:W-:Y:S02]  /*0cd0*/  SHF.R.U32.HI R18, RZ, 0x17, R0 ;  /* 0x00000017ff127819 */ /* 0x000fe40000011600 */
[----:B------:R-:W-:Y:S02]  /*0ce0*/  LOP3.LUT R7, R7, 0xff, RZ, 0xc0, !PT ;  /* 0x000000ff07077812 */ /* 0x000fe400078ec0ff */
[----:B------:R-:W-:Y:S02]  /*0cf0*/  LOP3.LUT R18, R18, 0xff, RZ, 0xc0, !PT ;  /* 0x000000ff12127812 */ /* 0x000fe400078ec0ff */
[----:B------:R-:W-:Y:S02]  /*0d00*/  IADD3 R19, PT, PT, R7, -0x1, RZ ;  /* 0xffffffff07137810 */ /* 0x000fe40007ffe0ff */
[----:B------:R-:W-:Y:S01]  /*0d10*/  MOV R21, R3 ;  /* 0x0000000300157202 */ /* 0x000fe20000000f00 */
[----:B------:R-:W-:Y:S01]  /*0d20*/  VIADD R20, R18, 0xffffffff ;  /* 0xffffffff12147836 */ /* 0x000fe20000000000 */
[----:B------:R-:W-:-:S04]  /*0d30*/  ISETP.GT.U32.AND P0, PT, R19, 0xfd, PT ;  /* 0x000000fd1300780c */ /* 0x000fc80003f04070 */
[----:B------:R-:W-:-:S13]  /*0d40*/  ISETP.GT.U32.OR P0, PT, R20, 0xfd, P0 ;  /* 0x000000fd1400780c */ /* 0x000fda0000704470 */
[----:B------:R-:W-:Y:S01]  /*0d50*/  @!P0 IMAD.MOV.U32 R8, RZ, RZ, RZ ;  /* 0x000000ffff088224 */ /* 0x000fe200078e00ff */
[----:B------:R-:W-:Y:S06]  /*0d60*/  @!P0 BRA `(.L_x_364) ;  /* 0x00000000005c8947 */ /* 0x000fec0003800000 */
[----:B------:R-:W-:Y:S02]  /*0d70*/  FSETP.GTU.FTZ.AND P0, PT, |R0|, +INF , PT ;  /* 0x7f8000000000780b */ /* 0x000fe40003f1c200 */
[----:B------:R-:W-:-:S04]  /*0d80*/  FSETP.GTU.FTZ.AND P1, PT, |R3|, +INF , PT ;  /* 0x7f8000000300780b */ /* 0x000fc80003f3c200 */
[----:B------:R-:W-:-:S13]  /*0d90*/  PLOP3.LUT P0, PT, P0, P1, PT, 0xf8, 0x8f ;  /* 0x00000000008f781c */ /* 0x000fda0000703f70 */
[----:B------:R-:W-:Y:S05]  /*0da0*/  @P0 BRA `(.L_x_365) ;  /* 0x00000004004c0947 */ /* 0x000fea0003800000 */
[----:B------:R-:W-:-:S13]  /*0db0*/  LOP3.LUT P0, RZ, R21, 0x7fffffff, R0, 0xc8, !PT ;  /* 0x7fffffff15ff7812 */ /* 0x000fda000780c800 */
[----:B------:R-:W-:Y:S05]  /*0dc0*/  @!P0 BRA `(.L_x_366) ;  /* 0x00000004003c8947 */ /* 0x000fea0003800000 */
[C---:B------:R-:W-:Y:S02]  /*0dd0*/  FSETP.NEU.FTZ.AND P2, PT, |R0|.reuse, +INF , PT ;  /* 0x7f8000000000780b */ /* 0x040fe40003f5d200 */
[----:B------:R-:W-:Y:S02]  /*0de0*/  FSETP.NEU.FTZ.AND P1, PT, |R3|, +INF , PT ;  /* 0x7f8000000300780b */ /* 0x000fe40003f3d200 */
[----:B------:R-:W-:-:S11]  /*0df0*/  FSETP.NEU.FTZ.AND P0, PT, |R0|, +INF , PT ;  /* 0x7f8000000000780b */ /* 0x000fd60003f1d200 */
[----:B------:R-:W-:Y:S05]  /*0e00*/  @!P1 BRA !P2, `(.L_x_366) ;  /* 0x00000004002c9947 */ /* 0x000fea0005000000 */
[----:B------:R-:W-:-:S04]  /*0e10*/  LOP3.LUT P2, RZ, R0, 0x7fffffff, RZ, 0xc0, !PT ;  /* 0x7fffffff00ff7812 */ /* 0x000fc8000784c0ff */
[----:B------:R-:W-:-:S13]  /*0e20*/  PLOP3.LUT P1, PT, P1, P2, PT, 0x2f, 0xf2 ;  /* 0x0000000000f2781c */ /* 0x000fda0000f24577 */
[----:B------:R-:W-:Y:S05]  /*0e30*/  @P1 BRA `(.L_x_367) ;  /* 0x0000000400181947 */ /* 0x000fea0003800000 */
[----:B------:R-:W-:-:S04]  /*0e40*/  LOP3.LUT P1, RZ, R21, 0x7fffffff, RZ, 0xc0, !PT ;  /* 0x7fffffff15ff7812 */ /* 0x000fc8000782c0ff */
[----:B------:R-:W-:-:S13]  /*0e50*/  PLOP3.LUT P0, PT, P0, P1, PT, 0x2f, 0xf2 ;  /* 0x0000000000f2781c */ /* 0x000fda0000702577 */
[----:B------:R-:W-:Y:S05]  /*0e60*/  @P0 BRA `(.L_x_368) ;  /* 0x0000000400000947 */ /* 0x000fea0003800000 */
[----:B------:R-:W-:Y:S02]  /*0e70*/  ISETP.GE.AND P0, PT, R20, RZ, PT ;  /* 0x000000ff1400720c */ /* 0x000fe40003f06270 */
[----:B------:R-:W-:-:S11]  /*0e80*/  ISETP.GE.AND P1, PT, R19, RZ, PT ;  /* 0x000000ff1300720c */ /* 0x000fd60003f26270 */
[----:B------:R-:W-:Y:S01]  /*0e90*/  @P0 MOV R8, RZ ;  /* 0x000000ff00080202 */ /* 0x000fe20000000f00 */
[----:B------:R-:W-:Y:S02]  /*0ea0*/  @!P0 IMAD.MOV.U32 R8, RZ, RZ, -0x40 ;  /* 0xffffffc0ff088424 */ /* 0x000fe400078e00ff */
[----:B------:R-:W-:Y:S01]  /*0eb0*/  @!P0 FFMA R0, R0, 1.84467440737095516160e+19, RZ ;  /* 0x5f80000000008823 */ /* 0x000fe200000000ff */
[----:B------:R-:W-:Y:S02]  /*0ec0*/  @!P1 FFMA R21, R3, 1.84467440737095516160e+19, RZ ;  /* 0x5f80000003159823 */ /* 0x000fe400000000ff */
[----:B------:R-:W-:-:S07]  /*0ed0*/  @!P1 IADD3 R8, PT, PT, R8, 0x40, RZ ;  /* 0x0000004008089810 */ /* 0x000fce0007ffe0ff */
.L_x_364:
[----:B------:R-:W-:Y:S01]  /*0ee0*/  LEA R24, R7, 0xc0800000, 0x17 ;  /* 0xc080000007187811 */ /* 0x000fe200078eb8ff */
[----:B------:R-:W-:Y:S01]  /*0ef0*/  BSSY.RECONVERGENT B3, `(.L_x_369) ;  /* 0x0000036000037945 */ /* 0x000fe20003800200 */
[----:B------:R-:W-:-:S03]  /*0f00*/  IADD3 R18, PT, PT, R18, -0x7f, RZ ;  /* 0xffffff8112127810 */ /* 0x000fc60007ffe0ff */
[----:B------:R-:W-:Y:S02]  /*0f10*/  IMAD.IADD R24, R21, 0x1, -R24 ;  /* 0x0000000115187824 */ /* 0x000fe400078e0a18 */
[----:B------:R-:W-:Y:S02]  /*0f20*/  IMAD R0, R18, -0x800000, R0 ;  /* 0xff80000012007824 */ /* 0x000fe400078e0200 */
[----:B------:R-:W0:Y:S01]  /*0f30*/  MUFU.RCP R20, R24 ;  /* 0x0000001800147308 */ /* 0x000e220000001000 */
[----:B------:R-:W-:-:S04]  /*0f40*/  FADD.FTZ R19, -R24, -RZ ;  /* 0x800000ff18137221 */ /* 0x000fc80000010100 */
[----:B0-----:R-:W-:-:S04]  /*0f50*/  FFMA R21, R20, R19, 1 ;  /* 0x3f80000014157423 */ /* 0x001fc80000000013 */
[----:B------:R-:W-:-:S04]  /*0f60*/  FFMA R21, R20, R21, R20 ;  /* 0x0000001514157223 */ /* 0x000fc80000000014 */
[----:B------:R-:W-:-:S04]  /*0f70*/  FFMA R20, R0, R21, RZ ;  /* 0x0000001500147223 */ /* 0x000fc800000000ff */
[----:B------:R-:W-:-:S04]  /*0f80*/  FFMA R23, R19, R20, R0 ;  /* 0x0000001413177223 */ /* 0x000fc80000000000 */
[----:B------:R-:W-:Y:S01]  /*0f90*/  FFMA R20, R21, R23, R20 ;  /* 0x0000001715147223 */ /* 0x000fe20000000014 */
[----:B------:R-:W-:-:S03]  /*0fa0*/  IADD3 R23, PT, PT, R18, 0x7f, -R7 ;  /* 0x0000007f12177810 */ /* 0x000fc60007ffe807 */
[----:B------:R-:W-:Y:S02]  /*0fb0*/  FFMA R19, R19, R20, R0 ;  /* 0x0000001413137223 */ /* 0x000fe40000000000 */
[----:B------:R-:W-:Y:S02]  /*0fc0*/  IMAD.IADD R23, R23, 0x1, R8 ;  /* 0x0000000117177824 */ /* 0x000fe400078e0208 */
[----:B------:R-:W-:-:S05]  /*0fd0*/  FFMA R0, R21, R19, R20 ;  /* 0x0000001315007223 */ /* 0x000fca0000000014 */
[----:B------:R-:W-:-:S04]  /*0fe0*/  SHF.R.U32.HI R7, RZ, 0x17, R0 ;  /* 0x00000017ff077819 */ /* 0x000fc80000011600 */
[----:B------:R-:W-:-:S04]  /*0ff0*/  LOP3.LUT R8, R7, 0xff, RZ, 0xc0, !PT ;  /* 0x000000ff07087812 */ /* 0x000fc800078ec0ff */
[----:B------:R-:W-:-:S04]  /*1000*/  IADD3 R7, PT, PT, R8, R23, RZ ;  /* 0x0000001708077210 */ /* 0x000fc80007ffe0ff */
[----:B------:R-:W-:-:S04]  /*1010*/  IADD3 R8, PT, PT, R7, -0x1, RZ ;  /* 0xffffffff07087810 */ /* 0x000fc80007ffe0ff */
[----:B------:R-:W-:-:S13]  /*1020*/  ISETP.GE.U32.AND P0, PT, R8, 0xfe, PT ;  /* 0x000000fe0800780c */ /* 0x000fda0003f06070 */
[----:B------:R-:W-:Y:S05]  /*1030*/  @!P0 BRA `(.L_x_370) ;  /* 0x0000000000808947 */ /* 0x000fea0003800000 */
[----:B------:R-:W-:-:S13]  /*1040*/  ISETP.GT.AND P0, PT, R7, 0xfe, PT ;  /* 0x000000fe0700780c */ /* 0x000fda0003f04270 */
[----:B------:R-:W-:Y:S05]  /*1050*/  @P0 BRA `(.L_x_371) ;  /* 0x00000000006c0947 */ /* 0x000fea0003800000 */
[----:B------:R-:W-:-:S13]  /*1060*/  ISETP.GE.AND P0, PT, R7, 0x1, PT ;  /* 0x000000010700780c */ /* 0x000fda0003f06270 */
[----:B------:R-:W-:Y:S05]  /*1070*/  @P0 BRA `(.L_x_372) ;  /* 0x0000000000740947 */ /* 0x000fea0003800000 */
[----:B------:R-:W-:Y:S02]  /*1080*/  ISETP.GE.AND P0, PT, R7, -0x18, PT ;  /* 0xffffffe80700780c */ /* 0x000fe40003f06270 */
[----:B------:R-:W-:-:S11]  /*1090*/  LOP3.LUT R0, R0, 0x80000000, RZ, 0xc0, !PT ;  /* 0x8000000000007812 */ /* 0x000fd600078ec0ff */
[----:B------:R-:W-:Y:S05]  /*10a0*/  @!P0 BRA `(.L_x_372) ;  /* 0x0000000000688947 */ /* 0x000fea0003800000 */
[CCC-:B------:R-:W-:Y:S01]  /*10b0*/  FFMA.RZ R8, R21.reuse, R19.reuse, R20.reuse ;  /* 0x0000001315087223 */ /* 0x1c0fe2000000c014 */
[CCC-:B------:R-:W-:Y:S01]  /*10c0*/  FFMA.RP R18, R21.reuse, R19.reuse, R20.reuse ;  /* 0x0000001315127223 */ /* 0x1c0fe20000008014 */
[----:B------:R-:W-:Y:S01]  /*10d0*/  FFMA.RM R21, R21, R19, R20 ;  /* 0x0000001315157223 */ /* 0x000fe20000004014 */
[C---:B------:R-:W-:Y:S01]  /*10e0*/  VIADD R19, R7.reuse, 0x20 ;  /* 0x0000002007137836 */ /* 0x040fe20000000000 */
[C---:B------:R-:W-:Y:S02]  /*10f0*/  ISETP.NE.AND P2, PT, R7.reuse, RZ, PT ;  /* 0x000000ff0700720c */ /* 0x040fe40003f45270 */
[----:B------:R-:W-:Y:S02]  /*1100*/  LOP3.LUT R8, R8, 0x7fffff, RZ, 0xc0, !PT ;  /* 0x007fffff08087812 */ /* 0x000fe400078ec0ff */
[----:B------:R-:W-:Y:S02]  /*1110*/  ISETP.NE.AND P1, PT, R7, RZ, PT ;  /* 0x000000ff0700720c */ /* 0x000fe40003f25270 */
[----:B------:R-:W-:-:S02]  /*1120*/  LOP3.LUT R8, R8, 0x800000, RZ, 0xfc, !PT ;  /* 0x0080000008087812 */ /* 0x000fc400078efcff */
[----:B------:R-:W-:Y:S02]  /*1130*/  IADD3 R7, PT, PT, -R7, RZ, RZ ;  /* 0x000000ff07077210 */ /* 0x000fe40007ffe1ff */
[----:B------:R-:W-:Y:S02]  /*1140*/  SHF.L.U32 R19, R8, R19, RZ ;  /* 0x0000001308137219 */ /* 0x000fe400000006ff */
[----:B------:R-:W-:Y:S02]  /*1150*/  FSETP.NEU.FTZ.AND P0, PT, R18, R21, PT ;  /* 0x000000151200720b */ /* 0x000fe40003f1d000 */
[----:B------:R-:W-:Y:S02]  /*1160*/  SEL R7, R7, RZ, P2 ;  /* 0x000000ff07077207 */ /* 0x000fe40001000000 */
[----:B------:R-:W-:Y:S02]  /*1170*/  ISETP.NE.AND P1, PT, R19, RZ, P1 ;  /* 0x000000ff1300720c */ /* 0x000fe40000f25270 */
[----:B------:R-:W-:-:S02]  /*1180*/  SHF.R.U32.HI R18, RZ, R7, R8 ;  /* 0x00000007ff127219 */ /* 0x000fc40000011608 */
[----:B------:R-:W-:Y:S02]  /*1190*/  PLOP3.LUT P0, PT, P0, P1, PT, 0xf8, 0x8f ;  /* 0x00000000008f781c */ /* 0x000fe40000703f70 */
[----:B------:R-:W-:Y:S02]  /*11a0*/  SHF.R.U32.HI R8, RZ, 0x1, R18 ;  /* 0x00000001ff087819 */ /* 0x000fe40000011612 */
[----:B------:R-:W-:-:S04]  /*11b0*/  SEL R7, RZ, 0x1, !P0 ;  /* 0x00000001ff077807 */ /* 0x000fc80004000000 */
[----:B------:R-:W-:-:S04]  /*11c0*/  LOP3.LUT R7, R7, 0x1, R8, 0xf8, !PT ;  /* 0x0000000107077812 */ /* 0x000fc800078ef808 */
[----:B------:R-:W-:-:S04]  /*11d0*/  LOP3.LUT R7, R7, R18, RZ, 0xc0, !PT ;  /* 0x0000001207077212 */ /* 0x000fc800078ec0ff */
[----:B------:R-:W-:-:S04]  /*11e0*/  IADD3 R7, PT, PT, R8, R7, RZ ;  /* 0x0000000708077210 */ /* 0x000fc80007ffe0ff */
[----:B------:R-:W-:Y:S01]  /*11f0*/  LOP3.LUT R0, R7, R0, RZ, 0xfc, !PT ;  /* 0x0000000007007212 */ /* 0x000fe200078efcff */
[----:B------:R-:W-:Y:S06]  /*1200*/  BRA `(.L_x_372) ;  /* 0x0000000000107947 */ /* 0x000fec0003800000 */
.L_x_371:
[----:B------:R-:W-:-:S04]  /*1210*/  LOP3.LUT R0, R0, 0x80000000, RZ, 0xc0, !PT ;  /* 0x8000000000007812 */ /* 0x000fc800078ec0ff */
[----:B------:R-:W-:Y:S01]  /*1220*/  LOP3.LUT R0, R0, 0x7f800000, RZ, 0xfc, !PT ;  /* 0x7f80000000007812 */ /* 0x000fe200078efcff */
[----:B------:R-:W-:Y:S06]  /*1230*/  BRA `(.L_x_372) ;  /* 0x0000000000047947 */ /* 0x000fec0003800000 */
.L_x_370:
[----:B------:R-:W-:-:S07]  /*1240*/  IMAD R0, R23, 0x800000, R0 ;  /* 0x0080000017007824 */ /* 0x000fce00078e0200 */
.L_x_372:
[----:B------:R-:W-:Y:S05]  /*1250*/  BSYNC.RECONVERGENT B3 ;  /* 0x0000000000037941 */ /* 0x000fea0003800200 */
.L_x_369:
[----:B------:R-:W-:Y:S05]  /*1260*/  BRA `(.L_x_373) ;  /* 0x0000000000207947 */ /* 0x000fea0003800000 */
.L_x_368:
[----:B------:R-:W-:-:S04]  /*1270*/  LOP3.LUT R0, R21, 0x80000000, R0, 0x48, !PT ;  /* 0x8000000015007812 */ /* 0x000fc800078e4800 */
[----:B------:R-:W-:Y:S01]  /*1280*/  LOP3.LUT R0, R0, 0x7f800000, RZ, 0xfc, !PT ;  /* 0x7f80000000007812 */ /* 0x000fe200078efcff */
[----:B------:R-:W-:Y:S06]  /*1290*/  BRA `(.L_x_373) ;  /* 0x0000000000147947 */ /* 0x000fec0003800000 */
.L_x_367:
[----:B------:R-:W-:Y:S01]  /*12a0*/  LOP3.LUT R0, R21, 0x80000000, R0, 0x48, !PT ;  /* 0x8000000015007812 */ /* 0x000fe200078e4800 */
[----:B------:R-:W-:Y:S06]  /*12b0*/  BRA `(.L_x_373) ;  /* 0x00000000000c7947 */ /* 0x000fec0003800000 */
.L_x_366:
[----:B------:R-:W0:Y:S01]  /*12c0*/  MUFU.RSQ R0, -QNAN ;  /* 0xffc0000000007908 */ /* 0x000e220000001400 */
[----:B------:R-:W-:Y:S05]  /*12d0*/  BRA `(.L_x_373) ;  /* 0x0000000000047947 */ /* 0x000fea0003800000 */
.L_x_365:
[----:B------:R-:W-:-:S07]  /*12e0*/  FADD.FTZ R0, R0, R3 ;  /* 0x0000000300007221 */ /* 0x000fce0000010000 */
.L_x_373:
[----:B------:R-:W-:Y:S05]  /*12f0*/  BSYNC.RECONVERGENT B2 ;  /* 0x0000000000027941 */ /* 0x000fea0003800200 */
.L_x_363:
[----:B------:R-:W-:Y:S01]  /*1300*/  HFMA2 R19, -RZ, RZ, 0, 0 ;  /* 0x00000000ff137431 */ /* 0x000fe200000001ff */
[----:B------:R-:W-:-:S04]  /*1310*/  MOV R18, R2 ;  /* 0x0000000200127202 */ /* 0x000fc80000000f00 */
[----:B0-----:R-:W-:Y:S05]  /*1320*/  RET.REL.NODEC R18 `(_Z15kernel_pre_sortPfPiS_iffi) ;  /* 0xffffffec12347950 */ /* 0x001fea0003c3ffff */
.L_x_374:
        /* <DEDUP_REMOVED lines=13> */
.L_x_415:


//--------------------- .text._Z11kernel_histPfPiiffi --------------------------
	.section	.text._Z11kernel_histPfPiiffi,"ax",@progbits
	.align	128
        .global         _Z11kernel_histPfPiiffi
        .type           _Z11kernel_histPfPiiffi,@function
        .size           _Z11kernel_histPfPiiffi,(.L_x_416 - _Z11kernel_histPfPiiffi)
        .other          _Z11kernel_histPfPiiffi,@"STO_CUDA_ENTRY STV_DEFAULT"
_Z11kernel_histPfPiiffi:
.text._Z11kernel_histPfPiiffi:
        /* <DEDUP_REMOVED lines=24> */
[----:B------:R-:W2:Y:S01]  /*0180*/  LDCU UR10, c[0x0][0x390] ;  /* 0x00007200ff0a77ac */ /* 0x000ea20008000800 */
[----:B-1----:R-:W-:Y:S01]  /*0190*/  I2FP.F32.S32 R8, UR7 ;  /* 0x0000000700087c45 */ /* 0x002fe20008201400 */
[----:B0-----:R-:W-:-:S04]  /*01a0*/  VIADD R4, R6, 0xffffffe ;  /* 0x0ffffffe06047836 */ /* 0x001fc80000000000 */
[----:B------:R0:W1:Y:S02]  /*01b0*/  F2I.FTZ.U32.TRUNC.NTZ R5, R4 ;  /* 0x0000000400057305 */ /* 0x000064000021f000 */
[----:B0-----:R-:W-:Y:S02]  /*01c0*/  IMAD.MOV.U32 R4, RZ, RZ, RZ ;  /* 0x000000ffff047224 */ /* 0x001fe400078e00ff */
[----:B-1----:R-:W-:-:S04]  /*01d0*/  IMAD R7, R7, R5, RZ ;  /* 0x0000000507077224 */ /* 0x002fc800078e02ff */
[----:B------:R-:W-:-:S06]  /*01e0*/  IMAD.HI.U32 R6, R5, R7, R4 ;  /* 0x0000000705067227 */ /* 0x000fcc00078e0004 */
[----:B------:R-:W-:-:S05]  /*01f0*/  IMAD.HI.U32 R5, R6, R3, RZ ;  /* 0x0000000306057227 */ /* 0x000fca00078e00ff */
[----:B------:R-:W-:-:S05]  /*0200*/  IADD3 R0, PT, PT, -R5, RZ, RZ ;  /* 0x000000ff05007210 */ /* 0x000fca0007ffe1ff */
[----:B------:R-:W-:-:S05]  /*0210*/  IMAD R3, R2, R0, R3 ;  /* 0x0000000002037224 */ /* 0x000fca00078e0203 */
[----:B------:R-:W-:-:S13]  /*0220*/  ISETP.GE.U32.AND P0, PT, R3, R2, PT ;  /* 0x000000020300720c */ /* 0x000fda0003f06070 */
[----:B------:R-:W-:Y:S01]  /*0230*/  @P0 IMAD.IADD R3, R3, 0x1, -R2 ;  /* 0x0000000103030824 */ /* 0x000fe200078e0a02 */
[----:B------:R-:W-:-:S04]  /*0240*/  @P0 IADD3 R5, PT, PT, R5, 0x1, RZ ;  /* 0x0000000105050810 */ /* 0x000fc80007ffe0ff */
[-C--:B------:R-:W-:Y:S02]  /*0250*/  ISETP.GE.U32.AND P1, PT, R3, R2.reuse, PT ;  /* 0x000000020300720c */ /* 0x080fe40003f26070 */
[----:B------:R-:W0:Y:S11]  /*0260*/  LDC R3, c[0x0][0x394] ;  /* 0x0000e500ff037b82 */ /* 0x000e360000000800 */
[----:B------:R-:W-:Y:S01]  /*0270*/  @P1 VIADD R5, R5, 0x1 ;  /* 0x0000000105051836 */ /* 0x000fe20000000000 */
[----:B------:R-:W-:-:S04]  /*0280*/  @!P2 LOP3.LUT R5, RZ, R2, RZ, 0x33, !PT ;  /* 0x00000002ff05a212 */ /* 0x000fc800078e33ff */
[----:B------:R-:W-:-:S04]  /*0290*/  IADD3 R10, PT, PT, R10, R5, RZ ;  /* 0x000000050a0a7210 */ /* 0x000fc80007ffe0ff */
[----:B------:R-:W-:-:S04]  /*02a0*/  LOP3.LUT R0, R10, 0x3, RZ, 0xc0, !PT ;  /* 0x000000030a007812 */ /* 0x000fc800078ec0ff */
[----:B------:R-:W-:Y:S01]  /*02b0*/  ISETP.NE.AND P0, PT, R0, 0x3, PT ;  /* 0x000000030000780c */ /* 0x000fe20003f05270 */
[----:B0-----:R-:W-:-:S12]  /*02c0*/  FADD R3, -R3, UR6 ;  /* 0x0000000603037e21 */ /* 0x001fd80008000100 */
[----:B--234-:R-:W-:Y:S05]  /*02d0*/  @!P0 BRA `(.L_x_376) ;  /* 0x00000000008c8947 */ /* 0x01cfea0003800000 */
[----:B------:R-:W0:Y:S01]  /*02e0*/  LDC.64 R6, c[0x0][0x388] ;  /* 0x0000e200ff067b82 */ /* 0x000e220000000a00 */
[----:B------:R-:W-:-:S05]  /*02f0*/  VIADD R0, R10, 0x1 ;  /* 0x000000010a007836 */ /* 0x000fca0000000000 */
[----:B------:R-:W-:Y:S02]  /*0300*/  LOP3.LUT R0, R0, 0x3, RZ, 0xc0, !PT ;  /* 0x0000000300007812 */ /* 0x000fe400078ec0ff */
[----:B------:R-:W1:Y:S02]  /*0310*/  LDC.64 R4, c[0x0][0x380] ;  /* 0x0000e000ff047b82 */ /* 0x000e640000000a00 */
[----:B------:R-:W-:-:S07]  /*0320*/  IADD3 R11, PT, PT, -R0, RZ, RZ ;  /* 0x000000ff000b7210 */ /* 0x000fce0007ffe1ff */
.L_x_379:
[----:B-1----:R-:W-:-:S05]  /*0330*/  IMAD.WIDE R12, R9, 0x4, R4 ;  /* 0x00000004090c7825 */ /* 0x002fca00078e0204 */
[----:B--2---:R-:W2:Y:S01]  /*0340*/  LDG.E R0, desc[UR4][R12.64] ;  /* 0x000000040c007981 */ /* 0x004ea2000c1e1900 */
[----:B------:R-:W1:Y:S01]  /*0350*/  MUFU.RCP R14, R3 ;  /* 0x00000003000e7308 */ /* 0x000e620000001000 */
[----:B------:R-:W-:Y:S05]  /*0360*/  YIELD ;  /* 0x0000000000007946 */ /* 0x000fea0003800000 */
[----:B------:R-:W-:Y:S01]  /*0370*/  BSSY.RECONVERGENT B1, `(.L_x_377) ;  /* 0x000000c000017945 */ /* 0x000fe20003800200 */
[----:B-1----:R-:W-:-:S04]  /*0380*/  FFMA R15, -R3, R14, 1 ;  /* 0x3f800000030f7423 */ /* 0x002fc8000000010e */
[----:B------:R-:W-:Y:S01]  /*0390*/  FFMA R15, R14, R15, R14 ;  /* 0x0000000f0e0f7223 */ /* 0x000fe2000000000e */
[----:B--2---:R-:W-:-:S04]  /*03a0*/  FADD R0, R0, -UR8 ;  /* 0x8000000800007e21 */ /* 0x004fc80008000000 */
[----:B------:R-:W1:Y:S01]  /*03b0*/  FCHK P0, R0, R3 ;  /* 0x0000000300007302 */ /* 0x000e620000000000 */
[----:B------:R-:W-:-:S04]  /*03c0*/  FFMA R14, R0, R15, RZ ;  /* 0x0000000f000e7223 */ /* 0x000fc800000000ff */
[----:B------:R-:W-:-:S04]  /*03d0*/  FFMA R16, -R3, R14, R0 ;  /* 0x0000000e03107223 */ /* 0x000fc80000000100 */
[----:B------:R-:W-:Y:S01]  /*03e0*/  FFMA R15, R15, R16, R14 ;  /* 0x000000100f0f7223 */ /* 0x000fe2000000000e */
[----:B-1----:R-:W-:Y:S06]  /*03f0*/  @!P0 BRA `(.L_x_378) ;  /* 0x00000000000c8947 */ /* 0x002fec0003800000 */
[----:B------:R-:W-:-:S07]  /*0400*/  MOV R14, 0x420 ;  /* 0x00000420000e7802 */ /* 0x000fce0000000f00 */
[----:B0-----:R-:W-:Y:S05]  /*0410*/  CALL.REL.NOINC `($__internal_1_$__cuda_sm3x_div_rn_noftz_f32_slowpath) ;  /* 0x0000000400f47944 */ /* 0x001fea0003c00000 */
[----:B------:R-:W-:-:S07]  /*0420*/  IMAD.MOV.U32 R15, RZ, RZ, R13 ;  /* 0x000000ffff0f7224 */ /* 0x000fce00078e000d */
.L_x_378:
[----:B------:R-:W-:Y:S05]  /*0430*/  BSYNC.RECONVERGENT B1 ;  /* 0x0000000000017941 */ /* 0x000fea0003800200 */
.L_x_377:
[----:B------:R-:W-:Y:S01]  /*0440*/  FMUL R0, R8, R15 ;  /* 0x0000000f08007220 */ /* 0x000fe20000400000 */
[----:B------:R-:W-:Y:S01]  /*0450*/  UMOV UR6, 0x74a771d ;  /* 0x074a771d00067882 */ /* 0x000fe20000000000 */
[----:B------:R-:W-:Y:S01]  /*0460*/  UMOV UR7, 0x3fefffeb ;  /* 0x3fefffeb00077882 */ /* 0x000fe20000000000 */
[----:B------:R-:W-:Y:S01]  /*0470*/  MOV R17, 0x1 ;  /* 0x0000000100117802 */ /* 0x000fe20000000f00 */
[----:B------:R-:W1:Y:S01]  /*0480*/  F2F.F64.F32 R12, R0 ;  /* 0x00000000000c7310 */ /* 0x000e620000201800 */
[----:B------:R-:W-:Y:S01]  /*0490*/  VIADD R11, R11, 0x1 ;  /* 0x000000010b0b7836 */ /* 0x000fe20000000000 */
[----:B-1----:R-:W-:-:S04]  /*04a0*/  DMUL R12, R12, UR6 ;  /* 0x000000060c0c7c28 */ /* 0x002fc80008000000 */
[----:B------:R-:W-:-:S06]  /*04b0*/  ISETP.NE.AND P0, PT, R11, RZ, PT ;  /* 0x000000ff0b00720c */ /* 0x000fcc0003f05270 */
[----:B------:R-:W0:Y:S01]  /*04c0*/  F2I.F64.TRUNC R13, R12 ;  /* 0x0000000c000d7311 */ /* 0x000e22000030d100 */
[----:B------:R-:W-:Y:S01]  /*04d0*/  IADD3 R9, PT, PT, R2, R9, RZ ;  /* 0x0000000902097210 */ /* 0x000fe20007ffe0ff */
[----:B0-----:R-:W-:-:S05]  /*04e0*/  IMAD.WIDE R14, R13, 0x4, R6 ;  /* 0x000000040d0e7825 */ /* 0x001fca00078e0206 */
[----:B------:R2:W-:Y:S01]  /*04f0*/  REDG.E.ADD.STRONG.GPU desc[UR4][R14.64], R17 ;  /* 0x000000110e00798e */ /* 0x0005e2000c12e104 */
[----:B------:R-:W-:Y:S05]  /*0500*/  @P0 BRA `(.L_x_379) ;  /* 0xfffffffc00880947 */ /* 0x000fea000383ffff */
.L_x_376:
[----:B------:R-:W-:Y:S05]  /*0510*/  BSYNC B0 ;  /* 0x0000000000007941 */ /* 0x000fea0003800000 */
.L_x_375:
[----:B------:R-:W0:Y:S01]  /*0520*/  LDC.64 R6, c[0x0][0x388] ;  /* 0x0000e200ff067b82 */ /* 0x000e220000000a00 */
[----:B------:R-:W-:-:S07]  /*0530*/  ISETP.GE.U32.AND P0, PT, R10, 0x3, PT ;  /* 0x000000030a00780c */ /* 0x000fce0003f06070 */
[----:B------:R-:W1:Y:S06]  /*0540*/  LDC.64 R4, c[0x0][0x380] ;  /* 0x0000e000ff047b82 */ /* 0x000e6c0000000a00 */
[----:B------:R-:W-:Y:S05]  /*0550*/  @!P0 EXIT ;  /* 0x000000000000894d */ /* 0x000fea0003800000 */
.L_x_388:
[----:B-1----:R-:W-:-:S05]  /*0560*/  IMAD.WIDE R10, R9, 0x4, R4 ;  /* 0x00000004090a7825 */ /* 0x002fca00078e0204 */
[----:B---3--:R-:W2:Y:S01]  /*0570*/  LDG.E R12, desc[UR4][R10.64] ;  /* 0x000000040a0c7981 */ /* 0x008ea2000c1e1900 */
        /* <DEDUP_REMOVED lines=11> */
[----:B------:R-:W-:Y:S01]  /*0630*/  IMAD.MOV.U32 R0, RZ, RZ, R14 ;  /* 0x000000ffff007224 */ /* 0x000fe200078e000e */
[----:B------:R-:W-:-:S07]  /*0640*/  MOV R14, 0x660 ;  /* 0x00000660000e7802 */ /* 0x000fce0000000f00 */
[----:B0-----:R-:W-:Y:S05]  /*0650*/  CALL.REL.NOINC `($__internal_1_$__cuda_sm3x_div_rn_noftz_f32_slowpath) ;  /* 0x0000000400647944 */ /* 0x001fea0003c00000 */
.L_x_381:
[----:B------:R-:W-:Y:S05]  /*0660*/  BSYNC.RECONVERGENT B0 ;  /* 0x0000000000007941 */ /* 0x000fea0003800200 */
.L_x_380:
[----:B------:R-:W-:Y:S01]  /*0670*/  FMUL R0, R8, R13 ;  /* 0x0000000d08007220 */ /* 0x000fe20000400000 */
[----:B------:R-:W-:Y:S01]  /*0680*/  UMOV UR6, 0x74a771d ;  /* 0x074a771d00067882 */ /* 0x000fe20000000000 */
[----:B------:R-:W-:Y:S01]  /*0690*/  UMOV UR7, 0x3fefffeb ;  /* 0x3fefffeb00077882 */ /* 0x000fe20000000000 */
[----:B------:R-:W-:Y:S01]  /*06a0*/  MOV R17, 0x1 ;  /* 0x0000000100117802 */ /* 0x000fe20000000f00 */
[----:B------:R-:W1:Y:S01]  /*06b0*/  F2F.F64.F32 R12, R0 ;  /* 0x00000000000c7310 */ /* 0x000e620000201800 */
[----:B------:R-:W-:Y:S01]  /*06c0*/  IMAD.WIDE R10, R2, 0x4, R10 ;  /* 0x00000004020a7825 */ /* 0x000fe200078e020a */
[----:B-1----:R-:W-:-:S10]  /*06d0*/  DMUL R12, R12, UR6 ;  /* 0x000000060c0c7c28 */ /* 0x002fd40008000000 */
[----:B------:R-:W0:Y:S02]  /*06e0*/  F2I.F64.TRUNC R13, R12 ;  /* 0x0000000c000d7311 */ /* 0x000e24000030d100 */
[----:B0-----:R-:W-:-:S05]  /*06f0*/  IMAD.WIDE R14, R13, 0x4, R6 ;  /* 0x000000040d0e7825 */ /* 0x001fca00078e0206 */
[----:B------:R0:W-:Y:S04]  /*0700*/  REDG.E.ADD.STRONG.GPU desc[UR4][R14.64], R17 ;  /* 0x000000110e00798e */ /* 0x0001e8000c12e104 */
[----:B------:R-:W2:Y:S01]  /*0710*/  LDG.E R16, desc[UR4][R10.64] ;  /* 0x000000040a107981 */ /* 0x000ea2000c1e1900 */
[----:B------:R-:W1:Y:S01]  /*0720*/  MUFU.RCP R18, R3 ;  /* 0x0000000300127308 */ /* 0x000e620000001000 */
        /* <DEDUP_REMOVED lines=8> */
[----:B01----:R-:W-:Y:S06]  /*07b0*/  @!P0 BRA `(.L_x_383) ;  /* 0x00000000000c8947 */ /* 0x003fec0003800000 */
[----:B------:R-:W-:Y:S01]  /*07c0*/  IMAD.MOV.U32 R0, RZ, RZ, R16 ;  /* 0x000000ffff007224 */ /* 0x000fe200078e0010 */
[----:B------:R-:W-:-:S07]  /*07d0*/  MOV R14, 0x7f0 ;  /* 0x000007f0000e7802 */ /* 0x000fce0000000f00 */
[----:B------:R-:W-:Y:S05]  /*07e0*/  CALL.REL.NOINC `($__internal_1_$__cuda_sm3x_div_rn_noftz_f32_slowpath) ;  /* 0x0000000400007944 */ /* 0x000fea0003c00000 */
.L_x_383:
[----:B------:R-:W-:Y:S05]  /*07f0*/  BSYNC.RECONVERGENT B0 ;  /* 0x0000000000007941 */ /* 0x000fea0003800200 */
.L_x_382:
[----:B------:R-:W-:Y:S01]  /*0800*/  FMUL R0, R8, R13 ;  /* 0x0000000d08007220 */ /* 0x000fe20000400000 */
[----:B------:R-:W-:Y:S01]  /*0810*/  UMOV UR6, 0x74a771d ;  /* 0x074a771d00067882 */ /* 0x000fe20000000000 */
[----:B------:R-:W-:Y:S01]  /*0820*/  UMOV UR7, 0x3fefffeb ;  /* 0x3fefffeb00077882 */ /* 0x000fe20000000000 */
[----:B------:R-:W-:Y:S01]  /*0830*/  MOV R17, 0x1 ;  /* 0x0000000100117802 */ /* 0x000fe20000000f00 */
[----:B------:R-:W0:Y:S01]  /*0840*/  F2F.F64.F32 R12, R0 ;  /* 0x00000000000c7310 */ /* 0x000e220000201800 */
[----:B------:R-:W-:Y:S01]  /*0850*/  IMAD.WIDE R10, R2, 0x4, R10 ;  /* 0x00000004020a7825 */ /* 0x000fe200078e020a */
[----:B0-----:R-:W-:-:S10]  /*0860*/  DMUL R12, R12, UR6 ;  /* 0x000000060c0c7c28 */ /* 0x001fd40008000000 */
        /* <DEDUP_REMOVED lines=17> */
.L_x_385:
[----:B------:R-:W-:Y:S05]  /*0980*/  BSYNC.RECONVERGENT B0 ;  /* 0x0000000000007941 */ /* 0x000fea0003800200 */
.L_x_384:
        /* <DEDUP_REMOVED lines=24> */
.L_x_387:
[----:B------:R-:W-:Y:S05]  /*0b10*/  BSYNC.RECONVERGENT B0 ;  /* 0x0000000000007941 */ /* 0x000fea0003800200 */
.L_x_386:
[----:B------:R-:W-:Y:S01]  /*0b20*/  FMUL R0, R8, R13 ;  /* 0x0000000d08007220 */ /* 0x000fe20000400000 */
[----:B------:R-:W-:Y:S01]  /*0b30*/  UMOV UR6, 0x74a771d ;  /* 0x074a771d00067882 */ /* 0x000fe20000000000 */
[----:B------:R-:W-:Y:S01]  /*0b40*/  UMOV UR7, 0x3fefffeb ;  /* 0x3fefffeb00077882 */ /* 0x000fe20000000000 */
[----:B------:R-:W-:Y:S01]  /*0b50*/  MOV R15, 0x1 ;  /* 0x00000001000f7802 */ /* 0x000fe20000000f00 */
[----:B------:R-:W0:Y:S01]  /*0b60*/  F2F.F64.F32 R10, R0 ;  /* 0x00000000000a7310 */ /* 0x000e220000201800 */
[----:B------:R-:W-:Y:S01]  /*0b70*/  IMAD R9, R2, 0x4, R9 ;  /* 0x0000000402097824 */ /* 0x000fe200078e0209 */
[----:B0-----:R-:W-:-:S04]  /*0b80*/  DMUL R10, R10, UR6 ;  /* 0x000000060a0a7c28 */ /* 0x001fc80008000000 */
[----:B------:R-:W-:-:S06]  /*0b90*/  ISETP.GE.AND P0, PT, R9, UR10, PT ;  /* 0x0000000a09007c0c */ /* 0x000fcc000bf06270 */
[----:B------:R-:W0:Y:S02]  /*0ba0*/  F2I.F64.TRUNC R11, R10 ;  /* 0x0000000a000b7311 */ /* 0x000e24000030d100 */
[----:B0-----:R-:W-:-:S05]  /*0bb0*/  IMAD.WIDE R12, R11, 0x4, R6 ;  /* 0x000000040b0c7825 */ /* 0x001fca00078e0206 */
[----:B------:R3:W-:Y:S01]  /*0bc0*/  REDG.E.ADD.STRONG.GPU desc[UR4][R12.64], R15 ;  /* 0x0000000f0c00798e */ /* 0x0007e2000c12e104 */
[----:B------:R-:W-:Y:S05]  /*0bd0*/  @!P0 BRA `(.L_x_388) ;  /* 0xfffffff800608947 */ /* 0x000fea000383ffff */
[----:B------:R-:W-:Y:S05]  /*0be0*/  EXIT ;  /* 0x000000000000794d */ /* 0x000fea0003800000 */
        .weak           $__internal_1_$__cuda_sm3x_div_rn_noftz_f32_slowpath
        .type           $__internal_1_$__cuda_sm3x_div_rn_noftz_f32_slowpath,@function
        .size           $__internal_1_$__cuda_sm3x_div_rn_noftz_f32_slowpath,(.L_x_416 - $__internal_1_$__cuda_sm3x_div_rn_noftz_f32_slowpath)
$__internal_1_$__cuda_sm3x_div_rn_noftz_f32_slowpath:
        /* <DEDUP_REMOVED lines=35> */
.L_x_390:
[----:B------:R-:W-:Y:S01]  /*0e20*/  LEA R18, R13, 0xc0800000, 0x17 ;  /* 0xc08000000d127811 */ /* 0x000fe200078eb8ff */
[----:B------:R-:W-:Y:S01]  /*0e30*/  BSSY.RECONVERGENT B3, `(.L_x_395) ;  /* 0x0000036000037945 */ /* 0x000fe20003800200 */
[----:B------:R-:W-:-:S03]  /*0e40*/  IADD3 R16, PT, PT, R16, -0x7f, RZ ;  /* 0xffffff8110107810 */ /* 0x000fc60007ffe0ff */
[----:B------:R-:W-:Y:S01]  /*0e50*/  IMAD.IADD R19, R19, 0x1, -R18 ;  /* 0x0000000113137824 */ /* 0x000fe200078e0a12 */
[C---:B------:R-:W-:Y:S01]  /*0e60*/  IADD3 R13, PT, PT, R16.reuse, 0x7f, -R13 ;  /* 0x0000007f100d7810 */ /* 0x040fe20007ffe80d */
[----:B------:R-:W-:Y:S02]  /*0e70*/  IMAD R0, R16, -0x800000, R0 ;  /* 0xff80000010007824 */ /* 0x000fe400078e0200 */
[----:B------:R-:W0:Y:S01]  /*0e80*/  MUFU.RCP R18, R19 ;  /* 0x0000001300127308 */ /* 0x000e220000001000 */
[----:B------:R-:W-:Y:S01]  /*0e90*/  FADD.FTZ R17, -R19, -RZ ;  /* 0x800000ff13117221 */ /* 0x000fe20000010100 */
[----:B------:R-:W-:-:S03]  /*0ea0*/  IMAD.IADD R13, R13, 0x1, R12 ;  /* 0x000000010d0d7824 */ /* 0x000fc600078e020c */
[----:B0-----:R-:W-:-:S04]  /*0eb0*/  FFMA R15, R18, R17, 1 ;  /* 0x3f800000120f7423 */ /* 0x001fc80000000011 */
[----:B------:R-:W-:-:S04]  /*0ec0*/  FFMA R15, R18, R15, R18 ;  /* 0x0000000f120f7223 */ /* 0x000fc80000000012 */
[----:B------:R-:W-:-:S04]  /*0ed0*/  FFMA R18, R0, R15, RZ ;  /* 0x0000000f00127223 */ /* 0x000fc800000000ff */
[----:B------:R-:W-:-:S04]  /*0ee0*/  FFMA R20, R17, R18, R0 ;  /* 0x0000001211147223 */ /* 0x000fc80000000000 */
[----:B------:R-:W-:-:S04]  /*0ef0*/  FFMA R18, R15, R20, R18 ;  /* 0x000000140f127223 */ /* 0x000fc80000000012 */
[----:B------:R-:W-:-:S04]  /*0f00*/  FFMA R17, R17, R18, R0 ;  /* 0x0000001211117223 */ /* 0x000fc80000000000 */
[----:B------:R-:W-:-:S05]  /*0f10*/  FFMA R0, R15, R17, R18 ;  /* 0x000000110f007223 */ /* 0x000fca0000000012 */
[----:B------:R-:W-:-:S04]  /*0f20*/  SHF.R.U32.HI R16, RZ, 0x17, R0 ;  /* 0x00000017ff107819 */ /* 0x000fc80000011600 */
[----:B------:R-:W-:-:S04]  /*0f30*/  LOP3.LUT R12, R16, 0xff, RZ, 0xc0, !PT ;  /* 0x000000ff100c7812 */ /* 0x000fc800078ec0ff */
[----:B------:R-:W-:-:S05]  /*0f40*/  IADD3 R12, PT, PT, R12, R13, RZ ;  /* 0x0000000d0c0c7210 */ /* 0x000fca0007ffe0ff */
[----:B------:R-:W-:-:S05]  /*0f50*/  VIADD R16, R12, 0xffffffff ;  /* 0xffffffff0c107836 */ /* 0x000fca0000000000 */
        /* <DEDUP_REMOVED lines=12> */
[----:B------:R-:W-:Y:S02]  /*1020*/  IADD3 R15, PT, PT, R12, 0x20, RZ ;  /* 0x000000200c0f7810 */ /* 0x000fe40007ffe0ff */
[----:B------:R-:W-:Y:S02]  /*1030*/  LOP3.LUT R16, R16, 0x7fffff, RZ, 0xc0, !PT ;  /* 0x007fffff10107812 */ /* 0x000fe400078ec0ff */
[----:B------:R-:W-:Y:S02]  /*1040*/  ISETP.NE.AND P2, PT, R12, RZ, PT ;  /* 0x000000ff0c00720c */ /* 0x000fe40003f45270 */
[----:B------:R-:W-:Y:S02]  /*1050*/  LOP3.LUT R16, R16, 0x800000, RZ, 0xfc, !PT ;  /* 0x0080000010107812 */ /* 0x000fe400078efcff */
[----:B------:R-:W-:Y:S01]  /*1060*/  ISETP.NE.AND P1, PT, R12, RZ, PT ;  /* 0x000000ff0c00720c */ /* 0x000fe20003f25270 */
[----:B------:R-:W-:Y:S01]  /*1070*/  IMAD.MOV R12, RZ, RZ, -R12 ;  /* 0x000000ffff0c7224 */ /* 0x000fe200078e0a0c */
[----:B------:R-:W-:-:S02]  /*1080*/  SHF.L.U32 R15, R16, R15, RZ ;  /* 0x0000000f100f7219 */ /* 0x000fc400000006ff */
[----:B------:R-:W-:Y:S02]  /*1090*/  FSETP.NEU.FTZ.AND P0, PT, R13, R18, PT ;  /* 0x000000120d00720b */ /* 0x000fe40003f1d000 */
[----:B------:R-:W-:Y:S02]  /*10a0*/  SEL R13, R12, RZ, P2 ;  /* 0x000000ff0c0d7207 */ /* 0x000fe40001000000 */
[----:B------:R-:W-:Y:S02]  /*10b0*/  ISETP.NE.AND P1, PT, R15, RZ, P1 ;  /* 0x000000ff0f00720c */ /* 0x000fe40000f25270 */
[----:B------:R-:W-:Y:S02]  /*10c0*/  SHF.R.U32.HI R13, RZ, R13, R16 ;  /* 0x0000000dff0d7219 */ /* 0x000fe40000011610 */
[----:B------:R-:W-:Y:S02]  /*10d0*/  PLOP3.LUT P0, PT, P0, P1, PT, 0xf8, 0x8f ;  /* 0x00000000008f781c */ /* 0x000fe40000703f70 */
[----:B------:R-:W-:-:S02]  /*10e0*/  SHF.R.U32.HI R15, RZ, 0x1, R13 ;  /* 0x00000001ff0f7819 */ /* 0x000fc4000001160d */
[----:B------:R-:W-:-:S04]  /*10f0*/  SEL R12, RZ, 0x1, !P0 ;  /* 0x00000001ff0c7807 */ /* 0x000fc80004000000 */
[----:B------:R-:W-:-:S04]  /*1100*/  LOP3.LUT R12, R12, 0x1, R15, 0xf8, !PT ;  /* 0x000000010c0c7812 */ /* 0x000fc800078ef80f */
[----:B------:R-:W-:-:S04]  /*1110*/  LOP3.LUT R12, R12, R13, RZ, 0xc0, !PT ;  /* 0x0000000d0c0c7212 */ /* 0x000fc800078ec0ff */
[----:B------:R-:W-:-:S04]  /*1120*/  IADD3 R15, PT, PT, R15, R12, RZ ;  /* 0x0000000c0f0f7210 */ /* 0x000fc80007ffe0ff */
[----:B------:R-:W-:Y:S01]  /*1130*/  LOP3.LUT R0, R15, R0, RZ, 0xfc, !PT ;  /* 0x000000000f007212 */ /* 0x000fe200078efcff */
[----:B------:R-:W-:Y:S06]  /*1140*/  BRA `(.L_x_398) ;  /* 0x0000000000107947 */ /* 0x000fec0003800000 */
.L_x_397:
[----:B------:R-:W-:-:S04]  /*1150*/  LOP3.LUT R0, R0, 0x80000000, RZ, 0xc0, !PT ;  /* 0x8000000000007812 */ /* 0x000fc800078ec0ff */
[----:B------:R-:W-:Y:S01]  /*1160*/  LOP3.LUT R0, R0, 0x7f800000, RZ, 0xfc, !PT ;  /* 0x7f80000000007812 */ /* 0x000fe200078efcff */
[----:B------:R-:W-:Y:S06]  /*1170*/  BRA `(.L_x_398) ;  /* 0x0000000000047947 */ /* 0x000fec0003800000 */
.L_x_396:
[----:B------:R-:W-:-:S07]  /*1180*/  IMAD R0, R13, 0x800000, R0 ;  /* 0x008000000d007824 */ /* 0x000fce00078e0200 */
.L_x_398:
[----:B------:R-:W-:Y:S05]  /*1190*/  BSYNC.RECONVERGENT B3 ;  /* 0x0000000000037941 */ /* 0x000fea0003800200 */
.L_x_395:
[----:B------:R-:W-:Y:S05]  /*11a0*/  BRA `(.L_x_399) ;  /* 0x0000000000207947 */ /* 0x000fea0003800000 */
.L_x_394:
[----:B------:R-:W-:-:S04]  /*11b0*/  LOP3.LUT R0, R19, 0x80000000, R0, 0x48, !PT ;  /* 0x8000000013007812 */ /* 0x000fc800078e4800 */
[----:B------:R-:W-:Y:S01]  /*11c0*/  LOP3.LUT R0, R0, 0x7f800000, RZ, 0xfc, !PT ;  /* 0x7f80000000007812 */ /* 0x000fe200078efcff */
[----:B------:R-:W-:Y:S06]  /*11d0*/  BRA `(.L_x_399) ;  /* 0x0000000000147947 */ /* 0x000fec0003800000 */
.L_x_393:
[----:B------:R-:W-:Y:S01]  /*11e0*/  LOP3.LUT R0, R19, 0x80000000, R0, 0x48, !PT ;  /* 0x8000000013007812 */ /* 0x000fe200078e4800 */
[----:B------:R-:W-:Y:S06]  /*11f0*/  BRA `(.L_x_399) ;  /* 0x00000000000c7947 */ /* 0x000fec0003800000 */
.L_x_392:
[----:B------:R-:W0:Y:S01]  /*1200*/  MUFU.RSQ R0, -QNAN ;  /* 0xffc0000000007908 */ /* 0x000e220000001400 */
[----:B------:R-:W-:Y:S05]  /*1210*/  BRA `(.L_x_399) ;  /* 0x0000000000047947 */ /* 0x000fea0003800000 */
.L_x_391:
[----:B------:R-:W-:-:S07]  /*1220*/  FADD.FTZ R0, R0, R3 ;  /* 0x0000000300007221 */ /* 0x000fce0000010000 */
.L_x_399:
[----:B------:R-:W-:Y:S05]  /*1230*/  BSYNC.RECONVERGENT B2 ;  /* 0x0000000000027941 */ /* 0x000fea0003800200 */
.L_x_389:
[----:B------:R-:W-:Y:S01]  /*1240*/  IMAD.MOV.U32 R15, RZ, RZ, 0x0 ;  /* 0x00000000ff0f7424 */ /* 0x000fe200078e00ff */
[----:B0-----:R-:W-:-:S03]  /*1250*/  MOV R13, R0 ;  /* 0x00000000000d7202 */ /* 0x001fc60000000f00 */
[----:B------:R-:W-:Y:S05]  /*1260*/  RET.REL.NODEC R14 `(_Z11kernel_histPfPiiffi) ;  /* 0xffffffec0e647950 */ /* 0x000fea0003c3ffff */
.L_x_400:
        /* <DEDUP_REMOVED lines=9> */
.L_x_416:


//--------------------- .text._Z17kernel_reduce_minPfiS_ --------------------------
	.section	.text._Z17kernel_reduce_minPfiS_,"ax",@progbits
	.align	128
        .global         _Z17kernel_reduce_minPfiS_
        .type           _Z17kernel_reduce_minPfiS_,@function
        .size           _Z17kernel_reduce_minPfiS_,(.L_x_424 - _Z17kernel_reduce_minPfiS_)
        .other          _Z17kernel_reduce_minPfiS_,@"STO_CUDA_ENTRY STV_DEFAULT"
_Z17kernel_reduce_minPfiS_:
.text._Z17kernel_reduce_minPfiS_:
[----:B------:R-:W-:Y:S01]  /*0000*/  LDC R1, c[0x0][0x37c] ;  /* 0x0000df00ff017b82 */ /* 0x000fe20000000800 */
[----:B------:R-:W0:Y:S01]  /*0010*/  S2R R0, SR_TID.X ;  /* 0x0000000000007919 */ /* 0x000e220000002100 */
[----:B------:R-:W1:Y:S06]  /*0020*/  LDCU UR5, c[0x0][0x388] ;  /* 0x00007100ff0577ac */ /* 0x000e6c0008000800 */
[----:B------:R-:W0:Y:S01]  /*0030*/  LDC R5, c[0x0][0x360] ;  /* 0x0000d800ff057b82 */ /* 0x000e220000000800 */
[----:B------:R-:W0:Y:S01]  /*0040*/  S2R R7, SR_CTAID.X ;  /* 0x0000000000077919 */ /* 0x000e220000002500 */
[----:B-1----:R-:W-:-:S04]  /*0050*/  USHF.R.S32.HI UR4, URZ, 0x1f, UR5 ;  /* 0x0000001fff047899 */ /* 0x002fc80008011405 */
[----:B------:R-:W-:-:S04]  /*0060*/  ULEA.HI UR4, UR4, UR5, URZ, 0xa ;  /* 0x0000000504047291 */ /* 0x000fc8000f8f50ff */
[----:B------:R-:W-:-:S04]  /*0070*/  ULOP3.LUT UR4, UR4, 0xfffffc00, URZ, 0xc0, !UPT ;  /* 0xfffffc0004047892 */ /* 0x000fc8000f8ec0ff */
[----:B------:R-:W-:Y:S01]  /*0080*/  UIADD3 UR4, UPT, UPT, UR4, 0x400, URZ ;  /* 0x0000040004047890 */ /* 0x000fe2000fffe0ff */
[----:B0-----:R-:W-:-:S05]  /*0090*/  IMAD R4, R7, R5, R0 ;  /* 0x0000000507047224 */ /* 0x001fca00078e0200 */
[----:B------:R-:W-:-:S13]  /*00a0*/  ISETP.GE.AND P0, PT, R4, UR4, PT ;  /* 0x0000000404007c0c */ /* 0x000fda000bf06270 */
[----:B------:R-:W-:Y:S05]  /*00b0*/  @P0 EXIT ;  /* 0x000000000000094d */ /* 0x000fea0003800000 */
[----:B------:R-:W0:Y:S01]  /*00c0*/  S2UR UR6, SR_CgaCtaId ;  /* 0x00000000000679c3 */ /* 0x000e220000008800 */
[----:B------:R-:W1:Y:S01]  /*00d0*/  LDCU UR7, c[0x0][0x370] ;  /* 0x00006e00ff0777ac */ /* 0x000e620008000800 */
[----:B------:R-:W-:Y:S01]  /*00e0*/  UMOV UR5, 0x400 ;  /* 0x0000040000057882 */ /* 0x000fe20000000000 */
[----:B------:R-:W2:Y:S05]  /*00f0*/  LDCU.64 UR8, c[0x0][0x358] ;  /* 0x00006b00ff0877ac */ /* 0x000eaa0008000a00 */
[----:B------:R-:W3:Y:S01]  /*0100*/  LDC.64 R2, c[0x0][0x390] ;  /* 0x0000e400ff027b82 */ /* 0x000ee20000000a00 */
[----:B0-----:R-:W-:-:S06]  /*0110*/  ULEA UR5, UR6, UR5, 0x18 ;  /* 0x0000000506057291 */ /* 0x001fcc000f8ec0ff */
[----:B------:R-:W-:Y:S01]  /*0120*/  LEA R6, R0, UR5, 0x2 ;  /* 0x0000000500067c11 */ /* 0x000fe2000f8e10ff */
[----:B---3--:R-:W-:-:S04]  /*0130*/  IMAD.WIDE.U32 R2, R7, 0x4, R2 ;  /* 0x0000000407027825 */ /* 0x008fc800078e0002 */
[----:B-12---:R-:W-:-:S07]  /*0140*/  IMAD R7, R5, UR7, RZ ;  /* 0x0000000705077c24 */ /* 0x006fce000f8e02ff */
.L_x_406:
[----:B0-----:R-:W0:Y:S01]  /*0150*/  LDCU UR5, c[0x0][0x388] ;  /* 0x00007100ff0577ac */ /* 0x001e220008000800 */
[----:B--2---:R-:W-:-:S05]  /*0160*/  IMAD.MOV.U32 R9, RZ, RZ, 0x7f7fffff ;  /* 0x7f7fffffff097424 */ /* 0x004fca00078e00ff */
[----:B-1----:R1:W-:Y:S01]  /*0170*/  STS [R6], R9 ;  /* 0x0000000906007388 */ /* 0x0023e20000000800 */
[----:B0-----:R-:W-:-:S13]  /*0180*/  ISETP.GE.AND P0, PT, R4, UR5, PT ;  /* 0x0000000504007c0c */ /* 0x001fda000bf06270 */
[----:B-1----:R-:W-:Y:S05]  /*0190*/  @P0 BRA `(.L_x_401) ;  /* 0x0000000000100947 */ /* 0x002fea0003800000 */
[----:B------:R-:W0:Y:S02]  /*01a0*/  LDC.64 R8, c[0x0][0x380] ;  /* 0x0000e000ff087b82 */ /* 0x000e240000000a00 */
[----:B0-----:R-:W-:-:S06]  /*01b0*/  IMAD.WIDE R8, R4, 0x4, R8 ;  /* 0x0000000404087825 */ /* 0x001fcc00078e0208 */
[----:B------:R-:W2:Y:S04]  /*01c0*/  LDG.E R9, desc[UR8][R8.64] ;  /* 0x0000000808097981 */ /* 0x000ea8000c1e1900 */
[----:B--2---:R0:W-:Y:S02]  /*01d0*/  STS [R6], R9 ;  /* 0x0000000906007388 */ /* 0x0041e40000000800 */
.L_x_401:
[----:B------:R-:W-:Y:S01]  /*01e0*/  ISETP.GE.U32.AND P1, PT, R5, 0x42, PT ;  /* 0x000000420500780c */ /* 0x000fe20003f26070 */
[----:B------:R-:W-:Y:S05]  /*01f0*/  WARPSYNC.ALL ;  /* 0x0000000000007948 */ /* 0x000fea0003800000 */
[----:B------:R-:W-:Y:S01]  /*0200*/  BAR.SYNC.DEFER_BLOCKING 0x0 ;  /* 0x0000000000007b1d */ /* 0x000fe20000010000 */
[----:B------:R-:W-:-:S06]  /*0210*/  ISETP.GT.U32.AND P0, PT, R0, 0x1f, PT ;  /* 0x0000001f0000780c */ /* 0x000fcc0003f04070 */
[----:B------:R-:W-:Y:S07]  /*0220*/  @!P1 BRA `(.L_x_402) ;  /* 0x0000000000309947 */ /* 0x000fee0003800000 */
[----:B------:R-:W-:-:S07]  /*0230*/  IMAD.MOV.U32 R8, RZ, RZ, R5 ;  /* 0x000000ffff087224 */ /* 0x000fce00078e0005 */
.L_x_403:
[----:B------:R-:W-:-:S04]  /*0240*/  SHF.R.U32.HI R11, RZ, 0x1, R8 ;  /* 0x00000001ff0b7819 */ /* 0x000fc80000011608 */
[----:B------:R-:W-:-:S13]  /*0250*/  ISETP.GE.U32.AND P1, PT, R0, R11, PT ;  /* 0x0000000b0000720c */ /* 0x000fda0003f26070 */
[----:B------:R-:W-:Y:S01]  /*0260*/  @!P1 IMAD R10, R11, 0x4, R6 ;  /* 0x000000040b0a9824 */ /* 0x000fe200078e0206 */
[----:B0-----:R-:W-:Y:S05]  /*0270*/  @!P1 LDS R9, [R6] ;  /* 0x0000000006099984 */ /* 0x001fea0000000800 */
[----:B------:R-:W0:Y:S02]  /*0280*/  @!P1 LDS R10, [R10] ;  /* 0x000000000a0a9984 */ /* 0x000e240000000800 */
[----:B0-----:R-:W-:-:S05]  /*0290*/  @!P1 FMNMX R9, R9, R10, PT ;  /* 0x0000000a09099209 */ /* 0x001fca0003800000 */
[----:B------:R1:W-:Y:S01]  /*02a0*/  @!P1 STS [R6], R9 ;  /* 0x0000000906009388 */ /* 0x0003e20000000800 */
[----:B------:R-:W-:Y:S01]  /*02b0*/  BAR.SYNC.DEFER_BLOCKING 0x0 ;  /* 0x0000000000007b1d */ /* 0x000fe20000010000 */
[----:B------:R-:W-:Y:S01]  /*02c0*/  ISETP.GT.U32.AND P1, PT, R8, 0x83, PT ;  /* 0x000000830800780c */ /* 0x000fe20003f24070 */
[----:B------:R-:W-:-:S12]  /*02d0*/  IMAD.MOV.U32 R8, RZ, RZ, R11 ;  /* 0x000000ffff087224 */ /* 0x000fd800078e000b */
[----:B-1----:R-:W-:Y:S05]  /*02e0*/  @P1 BRA `(.L_x_403) ;  /* 0xfffffffc00d41947 */ /* 0x002fea000383ffff */
.L_x_402:
[----:B------:R-:W-:Y:S04]  /*02f0*/  BSSY.RECONVERGENT B0, `(.L_x_404) ;  /* 0x0000023000007945 */ /* 0x000fe80003800200 */
[----:B------:R-:W-:Y:S05]  /*0300*/  @P0 BRA `(.L_x_405) ;  /* 0x0000000000840947 */ /* 0x000fea0003800000 */
[----:B------:R-:W-:Y:S01]  /*0310*/  LDS R8, [R6] ;  /* 0x0000000006087984 */ /* 0x000fe20000000800 */
[----:B------:R-:W-:-:S03]  /*0320*/  ISETP.NE.AND P0, PT, R0, RZ, PT ;  /* 0x000000ff0000720c */ /* 0x000fc60003f05270 */
[----:B0-----:R-:W0:Y:S02]  /*0330*/  LDS R9, [R6+0x80] ;  /* 0x0000800006097984 */ /* 0x001e240000000800 */
[----:B0-----:R-:W-:-:S05]  /*0340*/  FMNMX R9, R8, R9, PT ;  /* 0x0000000908097209 */ /* 0x001fca0003800000 */
[----:B------:R-:W-:Y:S04]  /*0350*/  STS [R6], R9 ;  /* 0x0000000906007388 */ /* 0x000fe80000000800 */
[----:B------:R-:W-:Y:S04]  /*0360*/  LDS R8, [R6] ;  /* 0x0000000006087984 */ /* 0x000fe80000000800 */
[----:B------:R-:W0:Y:S02]  /*0370*/  LDS R11, [R6+0x40] ;  /* 0x00004000060b7984 */ /* 0x000e240000000800 */
        /* <DEDUP_REMOVED lines=17> */
[----:B------:R1:W-:Y:S01]  /*0490*/  STS [R6], R11 ;  /* 0x0000000b06007388 */ /* 0x0003e20000000800 */
[----:B------:R-:W-:Y:S05]  /*04a0*/  @P0 BRA `(.L_x_405) ;  /* 0x00000000001c0947 */ /* 0x000fea0003800000 */
[----:B------:R-:W2:Y:S01]  /*04b0*/  LDG.E R9, desc[UR8][R2.64] ;  /* 0x0000000802097981 */ /* 0x000ea2000c1e1900 */
[----:B------:R-:W0:Y:S01]  /*04c0*/  S2UR UR6, SR_CgaCtaId ;  /* 0x00000000000679c3 */ /* 0x000e220000008800 */
[----:B------:R-:W-:Y:S02]  /*04d0*/  UMOV UR5, 0x400 ;  /* 0x0000040000057882 */ /* 0x000fe40000000000 */
[----:B0-----:R-:W-:-:S09]  /*04e0*/  ULEA UR5, UR6, UR5, 0x18 ;  /* 0x0000000506057291 */ /* 0x001fd2000f8ec0ff */
[----:B------:R-:W2:Y:S02]  /*04f0*/  LDS R8, [UR5] ;  /* 0x00000005ff087984 */ /* 0x000ea40008000800 */
[----:B--2---:R-:W-:-:S05]  /*0500*/  FMNMX R9, R8, R9, PT ;  /* 0x0000000908097209 */ /* 0x004fca0003800000 */
[----:B------:R2:W-:Y:S02]  /*0510*/  STG.E desc[UR8][R2.64], R9 ;  /* 0x0000000902007986 */ /* 0x0005e4000c101908 */
.L_x_405:
[----:B------:R-:W-:Y:S05]  /*0520*/  BSYNC.RECONVERGENT B0 ;  /* 0x0000000000007941 */ /* 0x000fea0003800200 */
.L_x_404:
[----:B------:R-:W-:-:S05]  /*0530*/  IMAD.IADD R4, R7, 0x1, R4 ;  /* 0x0000000107047824 */ /* 0x000fca00078e0204 */
[----:B------:R-:W-:-:S13]  /*0540*/  ISETP.GE.AND P0, PT, R4, UR4, PT ;  /* 0x0000000404007c0c */ /* 0x000fda000bf06270 */
[----:B------:R-:W-:Y:S05]  /*0550*/  @!P0 BRA `(.L_x_406) ;  /* 0xfffffff800fc8947 */ /* 0x000fea000383ffff */
[----:B------:R-:W-:Y:S05]  /*0560*/  EXIT ;  /* 0x000000000000794d */ /* 0x000fea0003800000 */
.L_x_407:
        /* <DEDUP_REMOVED lines=9> */
.L_x_424:


//--------------------- .text._Z17kernel_reduce_maxPfiS_ --------------------------
	.section	.text._Z17kernel_reduce_maxPfiS_,"ax",@progbits
	.align	128
        .global         _Z17kernel_reduce_maxPfiS_
        .type           _Z17kernel_reduce_maxPfiS_,@function
        .size           _Z17kernel_reduce_maxPfiS_,(.L_x_425 - _Z17kernel_reduce_maxPfiS_)
        .other          _Z17kernel_reduce_maxPfiS_,@"STO_CUDA_ENTRY STV_DEFAULT"
_Z17kernel_reduce_maxPfiS_:
.text._Z17kernel_reduce_maxPfiS_:
        /* <DEDUP_REMOVED lines=21> */
.L_x_413:
[----:B0-----:R-:W0:Y:S01]  /*0150*/  LDCU UR5, c[0x0][0x388] ;  /* 0x00007100ff0577ac */ /* 0x001e220008000800 */
[----:B--2---:R-:W-:-:S05]  /*0160*/  IMAD.MOV.U32 R9, RZ, RZ, -0x800001 ;  /* 0xff7fffffff097424 */ /* 0x004fca00078e00ff */
[----:B-1----:R1:W-:Y:S01]  /*0170*/  STS [R6], R9 ;  /* 0x0000000906007388 */ /* 0x0023e20000000800 */
[----:B0-----:R-:W-:-:S13]  /*0180*/  ISETP.GE.AND P0, PT, R4, UR5, PT ;  /* 0x0000000504007c0c */ /* 0x001fda000bf06270 */
[----:B-1----:R-:W-:Y:S05]  /*0190*/  @P0 BRA `(.L_x_408) ;  /* 0x0000000000100947 */ /* 0x002fea0003800000 */
[----:B------:R-:W0:Y:S02]  /*01a0*/  LDC.64 R8, c[0x0][0x380] ;  /* 0x0000e000ff087b82 */ /* 0x000e240000000a00 */
[----:B0-----:R-:W-:-:S06]  /*01b0*/  IMAD.WIDE R8, R4, 0x4, R8 ;  /* 0x0000000404087825 */ /* 0x001fcc00078e0208 */
[----:B------:R-:W2:Y:S04]  /*01c0*/  LDG.E R9, desc[UR8][R8.64] ;  /* 0x0000000808097981 */ /* 0x000ea8000c1e1900 */
[----:B--2---:R0:W-:Y:S02]  /*01d0*/  STS [R6], R9 ;  /* 0x0000000906007388 */ /* 0x0041e40000000800 */
.L_x_408:
[----:B------:R-:W-:Y:S01]  /*01e0*/  ISETP.GE.U32.AND P1, PT, R5, 0x42, PT ;  /* 0x000000420500780c */ /* 0x000fe20003f26070 */
[----:B------:R-:W-:Y:S05]  /*01f0*/  WARPSYNC.ALL ;  /* 0x0000000000007948 */ /* 0x000fea0003800000 */
[----:B------:R-:W-:Y:S01]  /*0200*/  BAR.SYNC.DEFER_BLOCKING 0x0 ;  /* 0x0000000000007b1d */ /* 0x000fe20000010000 */
[----:B------:R-:W-:-:S06]  /*0210*/  ISETP.GT.U32.AND P0, PT, R0, 0x1f, PT ;  /* 0x0000001f0000780c */ /* 0x000fcc0003f04070 */
[----:B------:R-:W-:Y:S07]  /*0220*/  @!P1 BRA `(.L_x_409) ;  /* 0x0000000000309947 */ /* 0x000fee0003800000 */
[----:B------:R-:W-:-:S07]  /*0230*/  IMAD.MOV.U32 R8, RZ, RZ, R5 ;  /* 0x000000ffff087224 */ /* 0x000fce00078e0005 */
.L_x_410:
[----:B------:R-:W-:-:S04]  /*0240*/  SHF.R.U32.HI R11, RZ, 0x1, R8 ;  /* 0x00000001ff0b7819 */ /* 0x000fc80000011608 */
[----:B------:R-:W-:-:S13]  /*0250*/  ISETP.GE.U32.AND P1, PT, R0, R11, PT ;  /* 0x0000000b0000720c */ /* 0x000fda0003f26070 */
[----:B------:R-:W-:Y:S01]  /*0260*/  @!P1 IMAD R10, R11, 0x4, R6 ;  /* 0x000000040b0a9824 */ /* 0x000fe200078e0206 */
[----:B0-----:R-:W-:Y:S05]  /*0270*/  @!P1 LDS R9, [R6] ;  /* 0x0000000006099984 */ /* 0x001fea0000000800 */
[----:B------:R-:W0:Y:S02]  /*0280*/  @!P1 LDS R10, [R10] ;  /* 0x000000000a0a9984 */ /* 0x000e240000000800 */
[----:B0-----:R-:W-:-:S05]  /*0290*/  @!P1 FMNMX R9, R9, R10, !PT ;  /* 0x0000000a09099209 */ /* 0x001fca0007800000 */
[----:B------:R1:W-:Y:S01]  /*02a0*/  @!P1 STS [R6], R9 ;  /* 0x0000000906009388 */ /* 0x0003e20000000800 */
[----:B------:R-:W-:Y:S01]  /*02b0*/  BAR.SYNC.DEFER_BLOCKING 0x0 ;  /* 0x0000000000007b1d */ /* 0x000fe20000010000 */
[----:B------:R-:W-:Y:S01]  /*02c0*/  ISETP.GT.U32.AND P1, PT, R8, 0x83, PT ;  /* 0x000000830800780c */ /* 0x000fe20003f24070 */
[----:B------:R-:W-:-:S12]  /*02d0*/  IMAD.MOV.U32 R8, RZ, RZ, R11 ;  /* 0x000000ffff087224 */ /* 0x000fd800078e000b */
[----:B-1----:R-:W-:Y:S05]  /*02e0*/  @P1 BRA `(.L_x_410) ;  /* 0xfffffffc00d41947 */ /* 0x002fea000383ffff */
.L_x_409:
[----:B------:R-:W-:Y:S04]  /*02f0*/  BSSY.RECONVERGENT B0, `(.L_x_411) ;  /* 0x0000023000007945 */ /* 0x000fe80003800200 */
[----:B------:R-:W-:Y:S05]  /*0300*/  @P0 BRA `(.L_x_412) ;  /* 0x0000000000840947 */ /* 0x000fea0003800000 */
[----:B------:R-:W-:Y:S01]  /*0310*/  LDS R8, [R6] ;  /* 0x0000000006087984 */ /* 0x000fe20000000800 */
[----:B------:R-:W-:-:S03]  /*0320*/  ISETP.NE.AND P0, PT, R0, RZ, PT ;  /* 0x000000ff0000720c */ /* 0x000fc60003f05270 */
[----:B0-----:R-:W0:Y:S02]  /*0330*/  LDS R9, [R6+0x80] ;  /* 0x0000800006097984 */ /* 0x001e240000000800 */
[----:B0-----:R-:W-:-:S05]  /*0340*/  FMNMX R9, R8, R9, !PT ;  /* 0x0000000908097209 */ /* 0x001fca0007800000 */
[----:B------:R-:W-:Y:S04]  /*0350*/  STS [R6], R9 ;  /* 0x0000000906007388 */ /* 0x000fe80000000800 */
[----:B------:R-:W-:Y:S04]  /*0360*/  LDS R8, [R6] ;  /* 0x0000000006087984 */ /* 0x000fe80000000800 */
[----:B------:R-:W0:Y:S02]  /*0370*/  LDS R11, [R6+0x40] ;  /* 0x00004000060b7984 */ /* 0x000e240000000800 */
        /* <DEDUP_REMOVED lines=17> */
[----:B------:R1:W-:Y:S01]  /*0490*/  STS [R6], R11 ;  /* 0x0000000b06007388 */ /* 0x0003e20000000800 */
[----:B------:R-:W-:Y:S05]  /*04a0*/  @P0 BRA `(.L_x_412) ;  /* 0x00000000001c0947 */ /* 0x000fea0003800000 */
[----:B------:R-:W2:Y:S01]  /*04b0*/  LDG.E R9, desc[UR8][R2.64] ;  /* 0x0000000802097981 */ /* 0x000ea2000c1e1900 */
[----:B------:R-:W0:Y:S01]  /*04c0*/  S2UR UR6, SR_CgaCtaId ;  /* 0x00000000000679c3 */ /* 0x000e220000008800 */
[----:B------:R-:W-:Y:S02]  /*04d0*/  UMOV UR5, 0x400 ;  /* 0x0000040000057882 */ /* 0x000fe40000000000 */
[----:B0-----:R-:W-:-:S09]  /*04e0*/  ULEA UR5, UR6, UR5, 0x18 ;  /* 0x0000000506057291 */ /* 0x001fd2000f8ec0ff */
[----:B------:R-:W2:Y:S02]  /*04f0*/  LDS R8, [UR5] ;  /* 0x00000005ff087984 */ /* 0x000ea40008000800 */
[----:B--2---:R-:W-:-:S05]  /*0500*/  FMNMX R9, R8, R9, !PT ;  /* 0x0000000908097209 */ /* 0x004fca0007800000 */
[----:B------:R2:W-:Y:S02]  /*0510*/  STG.E desc[UR8][R2.64], R9 ;  /* 0x0000000902007986 */ /* 0x0005e4000c101908 */
.L_x_412:
[----:B------:R-:W-:Y:S05]  /*0520*/  BSYNC.RECONVERGENT B0 ;  /* 0x0000000000007941 */ /* 0x000fea0003800200 */
.L_x_411:
[----:B------:R-:W-:-:S05]  /*0530*/  IMAD.IADD R4, R7, 0x1, R4 ;  /* 0x0000000107047824 */ /* 0x000fca00078e0204 */
[----:B------:R-:W-:-:S13]  /*0540*/  ISETP.GE.AND P0, PT, R4, UR4, PT ;  /* 0x0000000404007c0c */ /* 0x000fda000bf06270 */
[----:B------:R-:W-:Y:S05]  /*0550*/  @!P0 BRA `(.L_x_413) ;  /* 0xfffffff800fc8947 */ /* 0x000fea000383ffff */
[----:B------:R-:W-:Y:S05]  /*0560*/  EXIT ;  /* 0x000000000000794d */ /* 0x000fea0003800000 */
.L_x_414:
        /* <DEDUP_REMOVED lines=9> */
.L_x_425:


//--------------------- .nv.shared._ZN3cub18CUB_300001_SM_10006detail4scan16DeviceScanKernelINS2_10policy_hubIiiimN4cuda3std3__44plusIvEEE10Policy1000EN6thrust24THRUST_300001_SM_1000_NS10device_ptrIiEESF_NS0_13ScanTileStateIiLb1EEES9_NS0_8NullTypeEmiLb0ESI_EEvT0_T1_T2_iT3_T4_T5_ --------------------------
	.section	.nv.shared._ZN3cub18CUB_300001_SM_10006detail4scan16DeviceScanKernelINS2_10policy_hubIiiimN4cuda3std3__44plusIvEEE10Policy1000EN6thrust24THRUST_300001_SM_1000_NS10device_ptrIiEESF_NS0_13ScanTileStateIiLb1EEES9_NS0_8NullTypeEmiLb0ESI_EEvT0_T1_T2_iT3_T4_T5_,"aw",@nobits
	.sectionflags	@""
	.align	16
.nv.shared._ZN3cub18CUB_300001_SM_10006detail4scan16DeviceScanKernelINS2_10policy_hubIiiimN4cuda3std3__44plusIvEEE10Policy1000EN6thrust24THRUST_300001_SM_1000_NS10device_ptrIiEESF_NS0_13ScanTileStateIiLb1EEES9_NS0_8NullTypeEmiLb0ESI_EEvT0_T1_T2_iT3_T4_T5_:
	.zero		32656


//--------------------- .nv.shared.reserved.0     --------------------------
	.section	.nv.shared.reserved.0,"aw",@nobits
	.weak		__nv_reservedSMEM_offset_0_alias
	.size		__nv_reservedSMEM_offset_0_alias, 0, 64
	.other		__nv_reservedSMEM_offset_0_alias,@"STO_CUDA_RESERVED_SHARED STV_DEFAULT"
__nv_reservedSMEM_offset_0_alias:
	.zero		0
	.zero		64


//--------------------- .nv.global                --------------------------
	.section	.nv.global,"aw",@nobits
.nv.global:
	.type		_ZN34_INTERNAL_058a9a40_4_k_cu_1e5db3556thrust24THRUST_300001_SM_1000_NS12placeholders2_8E,@object
	.size		_ZN34_INTERNAL_058a9a40_4_k_cu_1e5db3556thrust24THRUST_300001_SM_1000_NS12placeholders2_8E,(_ZN34_INTERNAL_058a9a40_4_k_cu_1e5db3554cuda3std3__436_GLOBAL__N__058a9a40_4_k_cu_1e5db3556ignoreE - _ZN34_INTERNAL_058a9a40_4_k_cu_1e5db3556thrust24THRUST_300001_SM_1000_NS12placeholders2_8E)
_ZN34_INTERNAL_058a9a40_4_k_cu_1e5db3556thrust24THRUST_300001_SM_1000_NS12placeholders2_8E:
	.zero		1
	.type		_ZN34_INTERNAL_058a9a40_4_k_cu_1e5db3554cuda3std3__436_GLOBAL__N__058a9a40_4_k_cu_1e5db3556ignoreE,@object
	.size		_ZN34_INTERNAL_058a9a40_4_k_cu_1e5db3554cuda3std3__436_GLOBAL__N__058a9a40_4_k_cu_1e5db3556ignoreE,(_ZN34_INTERNAL_058a9a40_4_k_cu_1e5db3554cuda3std6ranges3__45__cpo4dataE - _ZN34_INTERNAL_058a9a40_4_k_cu_1e5db3554cuda3std3__436_GLOBAL__N__058a9a40_4_k_cu_1e5db3556ignoreE)
_ZN34_INTERNAL_058a9a40_4_k_cu_1e5db3554cuda3std3__436_GLOBAL__N__058a9a40_4_k_cu_1e5db3556ignoreE:
	.zero		1
	.type		_ZN34_INTERNAL_058a9a40_4_k_cu_1e5db3554cuda3std6ranges3__45__cpo4dataE,@object
	.size		_ZN34_INTERNAL_058a9a40_4_k_cu_1e5db3554cuda3std6ranges3__45__cpo4dataE,(_ZN34_INTERNAL_058a9a40_4_k_cu_1e5db3556thrust24THRUST_300001_SM_1000_NS6system3cpp3parE - _ZN34_INTERNAL_058a9a40_4_k_cu_1e5db3554cuda3std6ranges3__45__cpo4dataE)
_ZN34_INTERNAL_058a9a40_4_k_cu_1e5db3554cuda3std6ranges3__45__cpo4dataE:
	.zero		1
	.type		_ZN34_INTERNAL_058a9a40_4_k_cu_1e5db3556thrust24THRUST_300001_SM_1000_NS6system3cpp3parE,@object
	.size		_ZN34_INTERNAL_058a9a40_4_k_cu_1e5db3556thrust24THRUST_300001_SM_1000_NS6system3cpp3parE,(_ZN34_INTERNAL_058a9a40_4_k_cu_1e5db3554cuda3std3__45__cpo5beginE - _ZN34_INTERNAL_058a9a40_4_k_cu_1e5db3556thrust24THRUST_300001_SM_1000_NS6system3cpp3parE)
_ZN34_INTERNAL_058a9a40_4_k_cu_1e5db3556thrust24THRUST_300001_SM_1000_NS6system3cpp3parE:
	.zero		1
	.type		_ZN34_INTERNAL_058a9a40_4_k_cu_1e5db3554cuda3std3__45__cpo5beginE,@object
	.size		_ZN34_INTERNAL_058a9a40_4_k_cu_1e5db3554cuda3std3__45__cpo5beginE,(_ZN34_INTERNAL_058a9a40_4_k_cu_1e5db3554cuda3std6ranges3__45__cpo5beginE - _ZN34_INTERNAL_058a9a40_4_k_cu_1e5db3554cuda3std3__45__cpo5beginE)
_ZN34_INTERNAL_058a9a40_4_k_cu_1e5db3554cuda3std3__45__cpo5beginE:
	.zero		1
	.type		_ZN34_INTERNAL_058a9a40_4_k_cu_1e5db3554cuda3std6ranges3__45__cpo5beginE,@object
	.size		_ZN34_INTERNAL_058a9a40_4_k_cu_1e5db3554cuda3std6ranges3__45__cpo5beginE,(_ZN34_INTERNAL_058a9a40_4_k_cu_1e5db3556thrust24THRUST_300001_SM_1000_NS6deviceE - _ZN34_INTERNAL_058a9a40_4_k_cu_1e5db3554cuda3std6ranges3__45__cpo5beginE)
_ZN34_INTERNAL_058a9a40_4_k_cu_1e5db3554cuda3std6ranges3__45__cpo5beginE:
	.zero		1
	.type		_ZN34_INTERNAL_058a9a40_4_k_cu_1e5db3556thrust24THRUST_300001_SM_1000_NS6deviceE,@object
	.size		_ZN34_INTERNAL_058a9a40_4_k_cu_1e5db3556thrust24THRUST_300001_SM_1000_NS6deviceE,(_ZN34_INTERNAL_058a9a40_4_k_cu_1e5db3554cuda3std3__47nulloptE - _ZN34_INTERNAL_058a9a40_4_k_cu_1e5db3556thrust24THRUST_300001_SM_1000_NS6deviceE)
_ZN34_INTERNAL_058a9a40_4_k_cu_1e5db3556thrust24THRUST_300001_SM_1000_NS6deviceE:
	.zero		1
	.type		_ZN34_INTERNAL_058a9a40_4_k_cu_1e5db3554cuda3std3__47nulloptE,@object
	.size		_ZN34_INTERNAL_058a9a40_4_k_cu_1e5db3554cuda3std3__47nulloptE,(_ZN34_INTERNAL_058a9a40_4_k_cu_1e5db3554cuda3std6ranges3__45__cpo8distanceE - _ZN34_INTERNAL_058a9a40_4_k_cu_1e5db3554cuda3std3__47nulloptE)
_ZN34_INTERNAL_058a9a40_4_k_cu_1e5db3554cuda3std3__47nulloptE:
	.zero		1
	.type		_ZN34_INTERNAL_058a9a40_4_k_cu_1e5db3554cuda3std6ranges3__45__cpo8distanceE,@object
	.size		_ZN34_INTERNAL_058a9a40_4_k_cu_1e5db3554cuda3std6ranges3__45__cpo8distanceE,(_ZN34_INTERNAL_058a9a40_4_k_cu_1e5db3556thrust24THRUST_300001_SM_1000_NS12placeholders2_4E - _ZN34_INTERNAL_058a9a40_4_k_cu_1e5db3554cuda3std6ranges3__45__cpo8distanceE)
_ZN34_INTERNAL_058a9a40_4_k_cu_1e5db3554cuda3std6ranges3__45__cpo8distanceE:
	.zero		1
	.type		_ZN34_INTERNAL_058a9a40_4_k_cu_1e5db3556thrust24THRUST_300001_SM_1000_NS12placeholders2_4E,@object
	.size		_ZN34_INTERNAL_058a9a40_4_k_cu_1e5db3556thrust24THRUST_300001_SM_1000_NS12placeholders2_4E,(_ZN34_INTERNAL_058a9a40_4_k_cu_1e5db3554cuda3std3__45__cpo6rbeginE - _ZN34_INTERNAL_058a9a40_4_k_cu_1e5db3556thrust24THRUST_300001_SM_1000_NS12placeholders2_4E)
_ZN34_INTERNAL_058a9a40_4_k_cu_1e5db3556thrust24THRUST_300001_SM_1000_NS12placeholders2_4E:
	.zero		1
	.type		_ZN34_INTERNAL_058a9a40_4_k_cu_1e5db3554cuda3std3__45__cpo6rbeginE,@object
	.size		_ZN34_INTERNAL_058a9a40_4_k_cu_1e5db3554cuda3std3__45__cpo6rbeginE,(_ZN34_INTERNAL_058a9a40_4_k_cu_1e5db3554cuda3std6ranges3__45__cpo7advanceE - _ZN34_INTERNAL_058a9a40_4_k_cu_1e5db3554cuda3std3__45__cpo6rbeginE)
_ZN34_INTERNAL_058a9a40_4_k_cu_1e5db3554cuda3std3__45__cpo6rbeginE:
	.zero		1
	.type		_ZN34_INTERNAL_058a9a40_4_k_cu_1e5db3554cuda3std6ranges3__45__cpo7advanceE,@object
	.size		_ZN34_INTERNAL_058a9a40_4_k_cu_1e5db3554cuda3std6ranges3__45__cpo7advanceE,(_ZN34_INTERNAL_058a9a40_4_k_cu_1e5db3556thrust24THRUST_300001_SM_1000_NS12placeholders3_10E - _ZN34_INTERNAL_058a9a40_4_k_cu_1e5db3554cuda3std6ranges3__45__cpo7advanceE)
_ZN34_INTERNAL_058a9a40_4_k_cu_1e5db3554cuda3std6ranges3__45__cpo7advanceE:
	.zero		1
	.type		_ZN34_INTERNAL_058a9a40_4_k_cu_1e5db3556thrust24THRUST_300001_SM_1000_NS12placeholders3_10E,@object
	.size		_ZN34_INTERNAL_058a9a40_4_k_cu_1e5db3556thrust24THRUST_300001_SM_1000_NS12placeholders3_10E,(_ZN34_INTERNAL_058a9a40_4_k_cu_1e5db3554cuda3std3__48in_placeE - _ZN34_INTERNAL_058a9a40_4_k_cu_1e5db3556thrust24THRUST_300001_SM_1000_NS12placeholders3_10E)
_ZN34_INTERNAL_058a9a40_4_k_cu_1e5db3556thrust24THRUST_300001_SM_1000_NS12placeholders3_10E:
	.zero		1
	.type		_ZN34_INTERNAL_058a9a40_4_k_cu_1e5db3554cuda3std3__48in_placeE,@object
	.size		_ZN34_INTERNAL_058a9a40_4_k_cu_1e5db3554cuda3std3__48in_placeE,(_ZN34_INTERNAL_058a9a40_4_k_cu_1e5db3554cuda3std6ranges3__45__cpo4sizeE - _ZN34_INTERNAL_058a9a40_4_k_cu_1e5db3554cuda3std3__48in_placeE)
_ZN34_INTERNAL_058a9a40_4_k_cu_1e5db3554cuda3std3__48in_placeE:
	.zero		1
	.type		_ZN34_INTERNAL_058a9a40_4_k_cu_1e5db3554cuda3std6ranges3__45__cpo4sizeE,@object
	.size		_ZN34_INTERNAL_058a9a40_4_k_cu_1e5db3554cuda3std6ranges3__45__cpo4sizeE,(_ZN34_INTERNAL_058a9a40_4_k_cu_1e5db3556thrust24THRUST_300001_SM_1000_NS12placeholders2_2E - _ZN34_INTERNAL_058a9a40_4_k_cu_1e5db3554cuda3std6ranges3__45__cpo4sizeE)
_ZN34_INTERNAL_058a9a40_4_k_cu_1e5db3554cuda3std6ranges3__45__cpo4sizeE:
	.zero		1
	.type		_ZN34_INTERNAL_058a9a40_4_k_cu_1e5db3556thrust24THRUST_300001_SM_1000_NS12placeholders2_2E,@object
	.size		_ZN34_INTERNAL_058a9a40_4_k_cu_1e5db3556thrust24THRUST_300001_SM_1000_NS12placeholders2_2E,(_ZN34_INTERNAL_058a9a40_4_k_cu_1e5db3554cuda3std3__45__cpo6cbeginE - _ZN34_INTERNAL_058a9a40_4_k_cu_1e5db3556thrust24THRUST_300001_SM_1000_NS12placeholders2_2E)
_ZN34_INTERNAL_058a9a40_4_k_cu_1e5db3556thrust24THRUST_300001_SM_1000_NS12placeholders2_2E:
	.zero		1
	.type		_ZN34_INTERNAL_058a9a40_4_k_cu_1e5db3554cuda3std3__45__cpo6cbeginE,@object
	.size		_ZN34_INTERNAL_058a9a40_4_k_cu_1e5db3554cuda3std3__45__cpo6cbeginE,(_ZN34_INTERNAL_058a9a40_4_k_cu_1e5db3554cuda3std6ranges3__45__cpo6cbeginE - _ZN34_INTERNAL_058a9a40_4_k_cu_1e5db3554cuda3std3__45__cpo6cbeginE)
_ZN34_INTERNAL_058a9a40_4_k_cu_1e5db3554cuda3std3__45__cpo6cbeginE:
	.zero		1
	.type		_ZN34_INTERNAL_058a9a40_4_k_cu_1e5db3554cuda3std6ranges3__45__cpo6cbeginE,@object
	.size		_ZN34_INTERNAL_058a9a40_4_k_cu_1e5db3554cuda3std6ranges3__45__cpo6cbeginE,(_ZN34_INTERNAL_058a9a40_4_k_cu_1e5db3556thrust24THRUST_300001_SM_1000_NS12placeholders2_6E - _ZN34_INTERNAL_058a9a40_4_k_cu_1e5db3554cuda3std6ranges3__45__cpo6cbeginE)
_ZN34_INTERNAL_058a9a40_4_k_cu_1e5db3554cuda3std6ranges3__45__cpo6cbeginE:
	.zero		1
	.type		_ZN34_INTERNAL_058a9a40_4_k_cu_1e5db3556thrust24THRUST_300001_SM_1000_NS12placeholders2_6E,@object
	.size		_ZN34_INTERNAL_058a9a40_4_k_cu_1e5db3556thrust24THRUST_300001_SM_1000_NS12placeholders2_6E,(_ZN34_INTERNAL_058a9a40_4_k_cu_1e5db3554cuda3std3__45__cpo7crbeginE - _ZN34_INTERNAL_058a9a40_4_k_cu_1e5db3556thrust24THRUST_300001_SM_1000_NS12placeholders2_6E)
_ZN34_INTERNAL_058a9a40_4_k_cu_1e5db3556thrust24THRUST_300001_SM_1000_NS12placeholders2_6E:
	.zero		1
	.type		_ZN34_INTERNAL_058a9a40_4_k_cu_1e5db3554cuda3std3__45__cpo7crbeginE,@object
	.size		_ZN34_INTERNAL_058a9a40_4_k_cu_1e5db3554cuda3std3__45__cpo7crbeginE,(_ZN34_INTERNAL_058a9a40_4_k_cu_1e5db3554cuda3std6ranges3__45__cpo4nextE - _ZN34_INTERNAL_058a9a40_4_k_cu_1e5db3554cuda3std3__45__cpo7crbeginE)
_ZN34_INTERNAL_058a9a40_4_k_cu_1e5db3554cuda3std3__45__cpo7crbeginE:
	.zero		1
	.type		_ZN34_INTERNAL_058a9a40_4_k_cu_1e5db3554cuda3std6ranges3__45__cpo4nextE,@object
	.size		_ZN34_INTERNAL_058a9a40_4_k_cu_1e5db3554cuda3std6ranges3__45__cpo4nextE,(_ZN34_INTERNAL_058a9a40_4_k_cu_1e5db3554cuda3std6ranges3__45__cpo4swapE - _ZN34_INTERNAL_058a9a40_4_k_cu_1e5db3554cuda3std6ranges3__45__cpo4nextE)
_ZN34_INTERNAL_058a9a40_4_k_cu_1e5db3554cuda3std6ranges3__45__cpo4nextE:
	.zero		1
	.type		_ZN34_INTERNAL_058a9a40_4_k_cu_1e5db3554cuda3std6ranges3__45__cpo4swapE,@object
	.size		_ZN34_INTERNAL_058a9a40_4_k_cu_1e5db3554cuda3std6ranges3__45__cpo4swapE,(_ZN34_INTERNAL_058a9a40_4_k_cu_1e5db3556thrust24THRUST_300001_SM_1000_NS8cuda_cub10par_nosyncE - _ZN34_INTERNAL_058a9a40_4_k_cu_1e5db3554cuda3std6ranges3__45__cpo4swapE)
_ZN34_INTERNAL_058a9a40_4_k_cu_1e5db3554cuda3std6ranges3__45__cpo4swapE:
	.zero		1
	.type		_ZN34_INTERNAL_058a9a40_4_k_cu_1e5db3556thrust24THRUST_300001_SM_1000_NS8cuda_cub10par_nosyncE,@object
	.size		_ZN34_INTERNAL_058a9a40_4_k_cu_1e5db3556thrust24THRUST_300001_SM_1000_NS8cuda_cub10par_nosyncE,(_ZN34_INTERNAL_058a9a40_4_k_cu_1e5db3556thrust24THRUST_300001_SM_1000_NS3seqE - _ZN34_INTERNAL_058a9a40_4_k_cu_1e5db3556thrust24THRUST_300001_SM_1000_NS8cuda_cub10par_nosyncE)
_ZN34_INTERNAL_058a9a40_4_k_cu_1e5db3556thrust24THRUST_300001_SM_1000_NS8cuda_cub10par_nosyncE:
	.zero		1
	.type		_ZN34_INTERNAL_058a9a40_4_k_cu_1e5db3556thrust24THRUST_300001_SM_1000_NS3seqE,@object
	.size		_ZN34_INTERNAL_058a9a40_4_k_cu_1e5db3556thrust24THRUST_300001_SM_1000_NS3seqE,(_ZN34_INTERNAL_058a9a40_4_k_cu_1e5db3554cuda3std3__420unreachable_sentinelE - _ZN34_INTERNAL_058a9a40_4_k_cu_1e5db3556thrust24THRUST_300001_SM_1000_NS3seqE)
_ZN34_INTERNAL_058a9a40_4_k_cu_1e5db3556thrust24THRUST_300001_SM_1000_NS3seqE:
	.zero		1
	.type		_ZN34_INTERNAL_058a9a40_4_k_cu_1e5db3554cuda3std3__420unreachable_sentinelE,@object
	.size		_ZN34_INTERNAL_058a9a40_4_k_cu_1e5db3554cuda3std3__420unreachable_sentinelE,(_ZN34_INTERNAL_058a9a40_4_k_cu_1e5db3554cuda3std6ranges3__45__cpo5ssizeE - _ZN34_INTERNAL_058a9a40_4_k_cu_1e5db3554cuda3std3__420unreachable_sentinelE)
_ZN34_INTERNAL_058a9a40_4_k_cu_1e5db3554cuda3std3__420unreachable_sentinelE:
	.zero		1
	.type		_ZN34_INTERNAL_058a9a40_4_k_cu_1e5db3554cuda3std6ranges3__45__cpo5ssizeE,@object
	.size		_ZN34_INTERNAL_058a9a40_4_k_cu_1e5db3554cuda3std6ranges3__45__cpo5ssizeE,(_ZN34_INTERNAL_058a9a40_4_k_cu_1e5db3556thrust24THRUST_300001_SM_1000_NS12placeholders2_3E - _ZN34_INTERNAL_058a9a40_4_k_cu_1e5db3554cuda3std6ranges3__45__cpo5ssizeE)
_ZN34_INTERNAL_058a9a40_4_k_cu_1e5db3554cuda3std6ranges3__45__cpo5ssizeE:
	.zero		1
	.type		_ZN34_INTERNAL_058a9a40_4_k_cu_1e5db3556thrust24THRUST_300001_SM_1000_NS12placeholders2_3E,@object
	.size		_ZN34_INTERNAL_058a9a40_4_k_cu_1e5db3556thrust24THRUST_300001_SM_1000_NS12placeholders2_3E,(_ZN34_INTERNAL_058a9a40_4_k_cu_1e5db3554cuda3std3__45__cpo4cendE - _ZN34_INTERNAL_058a9a40_4_k_cu_1e5db3556thrust24THRUST_300001_SM_1000_NS12placeholders2_3E)
_ZN34_INTERNAL_058a9a40_4_k_cu_1e5db3556thrust24THRUST_300001_SM_1000_NS12placeholders2_3E:
	.zero		1
	.type		_ZN34_INTERNAL_058a9a40_4_k_cu_1e5db3554cuda3std3__45__cpo4cendE,@object
	.size		_ZN34_INTERNAL_058a9a40_4_k_cu_1e5db3554cuda3std3__45__cpo4cendE,(_ZN34_INTERNAL_058a9a40_4_k_cu_1e5db3554cuda3std6ranges3__45__cpo4cendE - _ZN34_INTERNAL_058a9a40_4_k_cu_1e5db3554cuda3std3__45__cpo4cendE)
_ZN34_INTERNAL_058a9a40_4_k_cu_1e5db3554cuda3std3__45__cpo4cendE:
	.zero		1
	.type		_ZN34_INTERNAL_058a9a40_4_k_cu_1e5db3554cuda3std6ranges3__45__cpo4cendE,@object
	.size		_ZN34_INTERNAL_058a9a40_4_k_cu_1e5db3554cuda3std6ranges3__45__cpo4cendE,(_ZN34_INTERNAL_058a9a40_4_k_cu_1e5db3556thrust24THRUST_300001_SM_1000_NS12placeholders2_7E - _ZN34_INTERNAL_058a9a40_4_k_cu_1e5db3554cuda3std6ranges3__45__cpo4cendE)
_ZN34_INTERNAL_058a9a40_4_k_cu_1e5db3554cuda3std6ranges3__45__cpo4cendE:
	.zero		1
	.type		_ZN34_INTERNAL_058a9a40_4_k_cu_1e5db3556thrust24THRUST_300001_SM_1000_NS12placeholders2_7E,@object
	.size		_ZN34_INTERNAL_058a9a40_4_k_cu_1e5db3556thrust24THRUST_300001_SM_1000_NS12placeholders2_7E,(_ZN34_INTERNAL_058a9a40_4_k_cu_1e5db3554cuda3std3__45__cpo5crendE - _ZN34_INTERNAL_058a9a40_4_k_cu_1e5db3556thrust24THRUST_300001_SM_1000_NS12placeholders2_7E)
_ZN34_INTERNAL_058a9a40_4_k_cu_1e5db3556thrust24THRUST_300001_SM_1000_NS12placeholders2_7E:
	.zero		1
	.type		_ZN34_INTERNAL_058a9a40_4_k_cu_1e5db3554cuda3std3__45__cpo5crendE,@object
	.size		_ZN34_INTERNAL_058a9a40_4_k_cu_1e5db3554cuda3std3__45__cpo5crendE,(_ZN34_INTERNAL_058a9a40_4_k_cu_1e5db3554cuda3std6ranges3__45__cpo4prevE - _ZN34_INTERNAL_058a9a40_4_k_cu_1e5db3554cuda3std3__45__cpo5crendE)
_ZN34_INTERNAL_058a9a40_4_k_cu_1e5db3554cuda3std3__45__cpo5crendE:
	.zero		1
	.type		_ZN34_INTERNAL_058a9a40_4_k_cu_1e5db3554cuda3std6ranges3__45__cpo4prevE,@object
	.size		_ZN34_INTERNAL_058a9a40_4_k_cu_1e5db3554cuda3std6ranges3__45__cpo4prevE,(_ZN34_INTERNAL_058a9a40_4_k_cu_1e5db3554cuda3std6ranges3__45__cpo9iter_moveE - _ZN34_INTERNAL_058a9a40_4_k_cu_1e5db3554cuda3std6ranges3__45__cpo4prevE)
_ZN34_INTERNAL_058a9a40_4_k_cu_1e5db3554cuda3std6ranges3__45__cpo4prevE:
	.zero		1
	.type		_ZN34_INTERNAL_058a9a40_4_k_cu_1e5db3554cuda3std6ranges3__45__cpo9iter_moveE,@object
	.size		_ZN34_INTERNAL_058a9a40_4_k_cu_1e5db3554cuda3std6ranges3__45__cpo9iter_moveE,(_ZN34_INTERNAL_058a9a40_4_k_cu_1e5db3556thrust24THRUST_300001_SM_1000_NS6system6detail10sequential3seqE - _ZN34_INTERNAL_058a9a40_4_k_cu_1e5db3554cuda3std6ranges3__45__cpo9iter_moveE)
_ZN34_INTERNAL_058a9a40_4_k_cu_1e5db3554cuda3std6ranges3__45__cpo9iter_moveE:
	.zero		1
	.type		_ZN34_INTERNAL_058a9a40_4_k_cu_1e5db3556thrust24THRUST_300001_SM_1000_NS6system6detail10sequential3seqE,@object
	.size		_ZN34_INTERNAL_058a9a40_4_k_cu_1e5db3556thrust24THRUST_300001_SM_1000_NS6system6detail10sequential3seqE,(_ZN34_INTERNAL_058a9a40_4_k_cu_1e5db3556thrust24THRUST_300001_SM_1000_NS12placeholders2_9E - _ZN34_INTERNAL_058a9a40_4_k_cu_1e5db3556thrust24THRUST_300001_SM_1000_NS6system6detail10sequential3seqE)
_ZN34_INTERNAL_058a9a40_4_k_cu_1e5db3556thrust24THRUST_300001_SM_1000_NS6system6detail10sequential3seqE:
	.zero		1
	.type		_ZN34_INTERNAL_058a9a40_4_k_cu_1e5db3556thrust24THRUST_300001_SM_1000_NS12placeholders2_9E,@object
	.size		_ZN34_INTERNAL_058a9a40_4_k_cu_1e5db3556thrust24THRUST_300001_SM_1000_NS12placeholders2_9E,(_ZN34_INTERNAL_058a9a40_4_k_cu_1e5db3554cuda3std3__419piecewise_constructE - _ZN34_INTERNAL_058a9a40_4_k_cu_1e5db3556thrust24THRUST_300001_SM_1000_NS12placeholders2_9E)
_ZN34_INTERNAL_058a9a40_4_k_cu_1e5db3556thrust24THRUST_300001_SM_1000_NS12placeholders2_9E:
	.zero		1
	.type		_ZN34_INTERNAL_058a9a40_4_k_cu_1e5db3554cuda3std3__419piecewise_constructE,@object
	.size		_ZN34_INTERNAL_058a9a40_4_k_cu_1e5db3554cuda3std3__419piecewise_constructE,(_ZN34_INTERNAL_058a9a40_4_k_cu_1e5db3554cuda3std6ranges3__45__cpo5cdataE - _ZN34_INTERNAL_058a9a40_4_k_cu_1e5db3554cuda3std3__419piecewise_constructE)
_ZN34_INTERNAL_058a9a40_4_k_cu_1e5db3554cuda3std3__419piecewise_constructE:
	.zero		1
	.type		_ZN34_INTERNAL_058a9a40_4_k_cu_1e5db3554cuda3std6ranges3__45__cpo5cdataE,@object
	.size		_ZN34_INTERNAL_058a9a40_4_k_cu_1e5db3554cuda3std6ranges3__45__cpo5cdataE,(_ZN34_INTERNAL_058a9a40_4_k_cu_1e5db3556thrust24THRUST_300001_SM_1000_NS12placeholders2_1E - _ZN34_INTERNAL_058a9a40_4_k_cu_1e5db3554cuda3std6ranges3__45__cpo5cdataE)
_ZN34_INTERNAL_058a9a40_4_k_cu_1e5db3554cuda3std6ranges3__45__cpo5cdataE:
	.zero		1
	.type		_ZN34_INTERNAL_058a9a40_4_k_cu_1e5db3556thrust24THRUST_300001_SM_1000_NS12placeholders2_1E,@object
	.size		_ZN34_INTERNAL_058a9a40_4_k_cu_1e5db3556thrust24THRUST_300001_SM_1000_NS12placeholders2_1E,(_ZN34_INTERNAL_058a9a40_4_k_cu_1e5db3554cuda3std3__45__cpo3endE - _ZN34_INTERNAL_058a9a40_4_k_cu_1e5db3556thrust24THRUST_300001_SM_1000_NS12placeholders2_1E)
_ZN34_INTERNAL_058a9a40_4_k_cu_1e5db3556thrust24THRUST_300001_SM_1000_NS12placeholders2_1E:
	.zero		1
	.type		_ZN34_INTERNAL_058a9a40_4_k_cu_1e5db3554cuda3std3__45__cpo3endE,@object
	.size		_ZN34_INTERNAL_058a9a40_4_k_cu_1e5db3554cuda3std3__45__cpo3endE,(_ZN34_INTERNAL_058a9a40_4_k_cu_1e5db3554cuda3std6ranges3__45__cpo3endE - _ZN34_INTERNAL_058a9a40_4_k_cu_1e5db3554cuda3std3__45__cpo3endE)
_ZN34_INTERNAL_058a9a40_4_k_cu_1e5db3554cuda3std3__45__cpo3endE:
	.zero		1
	.type		_ZN34_INTERNAL_058a9a40_4_k_cu_1e5db3554cuda3std6ranges3__45__cpo3endE,@object
	.size		_ZN34_INTERNAL_058a9a40_4_k_cu_1e5db3554cuda3std6ranges3__45__cpo3endE,(_ZN34_INTERNAL_058a9a40_4_k_cu_1e5db3556thrust24THRUST_300001_SM_1000_NS12placeholders2_5E - _ZN34_INTERNAL_058a9a40_4_k_cu_1e5db3554cuda3std6ranges3__45__cpo3endE)
_ZN34_INTERNAL_058a9a40_4_k_cu_1e5db3554cuda3std6ranges3__45__cpo3endE:
	.zero		1
	.type		_ZN34_INTERNAL_058a9a40_4_k_cu_1e5db3556thrust24THRUST_300001_SM_1000_NS12placeholders2_5E,@object
	.size		_ZN34_INTERNAL_058a9a40_4_k_cu_1e5db3556thrust24THRUST_300001_SM_1000_NS12placeholders2_5E,(_ZN34_INTERNAL_058a9a40_4_k_cu_1e5db3554cuda3std3__45__cpo4rendE - _ZN34_INTERNAL_058a9a40_4_k_cu_1e5db3556thrust24THRUST_300001_SM_1000_NS12placeholders2_5E)
_ZN34_INTERNAL_058a9a40_4_k_cu_1e5db3556thrust24THRUST_300001_SM_1000_NS12placeholders2_5E:
	.zero		1
	.type		_ZN34_INTERNAL_058a9a40_4_k_cu_1e5db3554cuda3std3__45__cpo4rendE,@object
	.size		_ZN34_INTERNAL_058a9a40_4_k_cu_1e5db3554cuda3std3__45__cpo4rendE,(_ZN34_INTERNAL_058a9a40_4_k_cu_1e5db3554cuda3std6ranges3__45__cpo9iter_swapE - _ZN34_INTERNAL_058a9a40_4_k_cu_1e5db3554cuda3std3__45__cpo4rendE)
_ZN34_INTERNAL_058a9a40_4_k_cu_1e5db3554cuda3std3__45__cpo4rendE:
	.zero		1
	.type		_ZN34_INTERNAL_058a9a40_4_k_cu_1e5db3554cuda3std6ranges3__45__cpo9iter_swapE,@object
	.size		_ZN34_INTERNAL_058a9a40_4_k_cu_1e5db3554cuda3std6ranges3__45__cpo9iter_swapE,(_ZN34_INTERNAL_058a9a40_4_k_cu_1e5db3554cuda3std3__48unexpectE - _ZN34_INTERNAL_058a9a40_4_k_cu_1e5db3554cuda3std6ranges3__45__cpo9iter_swapE)
_ZN34_INTERNAL_058a9a40_4_k_cu_1e5db3554cuda3std6ranges3__45__cpo9iter_swapE:
	.zero		1
	.type		_ZN34_INTERNAL_058a9a40_4_k_cu_1e5db3554cuda3std3__48unexpectE,@object
	.size		_ZN34_INTERNAL_058a9a40_4_k_cu_1e5db3554cuda3std3__48unexpectE,(_ZN34_INTERNAL_058a9a40_4_k_cu_1e5db3556thrust24THRUST_300001_SM_1000_NS8cuda_cub3parE - _ZN34_INTERNAL_058a9a40_4_k_cu_1e5db3554cuda3std3__48unexpectE)
_ZN34_INTERNAL_058a9a40_4_k_cu_1e5db3554cuda3std3__48unexpectE:
	.zero		1
	.type		_ZN34_INTERNAL_058a9a40_4_k_cu_1e5db3556thrust24THRUST_300001_SM_1000_NS8cuda_cub3parE,@object
	.size		_ZN34_INTERNAL_058a9a40_4_k_cu_1e5db3556thrust24THRUST_300001_SM_1000_NS8cuda_cub3parE,(.L_29 - _ZN34_INTERNAL_058a9a40_4_k_cu_1e5db3556thrust24THRUST_300001_SM_1000_NS8cuda_cub3parE)
_ZN34_INTERNAL_058a9a40_4_k_cu_1e5db3556thrust24THRUST_300001_SM_1000_NS8cuda_cub3parE:
	.zero		1
.L_29:


//--------------------- .nv.shared._ZN3cub18CUB_300001_SM_10006detail4scan16DeviceScanKernelINS2_10policy_hubIiiijN4cuda3std3__44plusIvEEE10Policy1000EN6thrust24THRUST_300001_SM_1000_NS10device_ptrIiEESF_NS0_13ScanTileStateIiLb1EEES9_NS0_8NullTypeEjiLb0ESI_EEvT0_T1_T2_iT3_T4_T5_ --------------------------
	.section	.nv.shared._ZN3cub18CUB_300001_SM_10006detail4scan16DeviceScanKernelINS2_10policy_hubIiiijN4cuda3std3__44plusIvEEE10Policy1000EN6thrust24THRUST_300001_SM_1000_NS10device_ptrIiEESF_NS0_13ScanTileStateIiLb1EEES9_NS0_8NullTypeEjiLb0ESI_EEvT0_T1_T2_iT3_T4_T5_,"aw",@nobits
	.sectionflags	@""
	.align	16
.nv.shared._ZN3cub18CUB_300001_SM_10006detail4scan16DeviceScanKernelINS2_10policy_hubIiiijN4cuda3std3__44plusIvEEE10Policy1000EN6thrust24THRUST_300001_SM_1000_NS10device_ptrIiEESF_NS0_13ScanTileStateIiLb1EEES9_NS0_8NullTypeEjiLb0ESI_EEvT0_T1_T2_iT3_T4_T5_:
	.zero		34832


//--------------------- .nv.shared._Z18kerel_bitonic_sortPfiPii --------------------------
	.section	.nv.shared._Z18kerel_bitonic_sortPfiPii,"aw",@nobits
	.sectionflags	@""
	.align	4
.nv.shared._Z18kerel_bitonic_sortPfiPii:
	.zero		5120


//--------------------- .nv.shared._Z17kernel_reduce_minPfiS_ --------------------------
	.section	.nv.shared._Z17kernel_reduce_minPfiS_,"aw",@nobits
	.sectionflags	@""
	.align	4
.nv.shared._Z17kernel_reduce_minPfiS_:
	.zero		5120


//--------------------- .nv.shared._Z17kernel_reduce_maxPfiS_ --------------------------
	.section	.nv.shared._Z17kernel_reduce_maxPfiS_,"aw",@nobits
	.sectionflags	@""
	.align	4
.nv.shared._Z17kernel_reduce_maxPfiS_:
	.zero		5120


//--------------------- .nv.constant0._ZN3cub18CUB_300001_SM_10006detail4scan16DeviceScanKernelINS2_10policy_hubIiiimN4cuda3std3__44plusIvEEE10Policy1000EN6thrust24THRUST_300001_SM_1000_NS10device_ptrIiEESF_NS0_13ScanTileStateIiLb1EEES9_NS0_8NullTypeEmiLb0ESI_EEvT0_T1_T2_iT3_T4_T5_ --------------------------
	.section	.nv.constant0._ZN3cub18CUB_300001_SM_10006detail4scan16DeviceScanKernelINS2_10policy_hubIiiimN4cuda3std3__44plusIvEEE10Policy1000EN6thrust24THRUST_300001_SM_1000_NS10device_ptrIiEESF_NS0_13ScanTileStateIiLb1EEES9_NS0_8NullTypeEmiLb0ESI_EEvT0_T1_T2_iT3_T4_T5_,"a",@progbits
	.sectionflags	@""
	.align	4
.nv.constant0._ZN3cub18CUB_300001_SM_10006detail4scan16DeviceScanKernelINS2_10policy_hubIiiimN4cuda3std3__44plusIvEEE10Policy1000EN6thrust24THRUST_300001_SM_1000_NS10device_ptrIiEESF_NS0_13ScanTileStateIiLb1EEES9_NS0_8NullTypeEmiLb0ESI_EEvT0_T1_T2_iT3_T4_T5_:
	.zero		936


//--------------------- .nv.constant0._ZN3cub18CUB_300001_SM_10006detail4scan16DeviceScanKernelINS2_10policy_hubIiiijN4cuda3std3__44plusIvEEE10Policy1000EN6thrust24THRUST_300001_SM_1000_NS10device_ptrIiEESF_NS0_13ScanTileStateIiLb1EEES9_NS0_8NullTypeEjiLb0ESI_EEvT0_T1_T2_iT3_T4_T5_ --------------------------
	.section	.nv.constant0._ZN3cub18CUB_300001_SM_10006detail4scan16DeviceScanKernelINS2_10policy_hubIiiijN4cuda3std3__44plusIvEEE10Policy1000EN6thrust24THRUST_300001_SM_1000_NS10device_ptrIiEESF_NS0_13ScanTileStateIiLb1EEES9_NS0_8NullTypeEjiLb0ESI_EEvT0_T1_T2_iT3_T4_T5_,"a",@progbits
	.sectionflags	@""
	.align	4
.nv.constant0._ZN3cub18CUB_300001_SM_10006detail4scan16DeviceScanKernelINS2_10policy_hubIiiijN4cuda3std3__44plusIvEEE10Policy1000EN6thrust24THRUST_300001_SM_1000_NS10device_ptrIiEESF_NS0_13ScanTileStateIiLb1EEES9_NS0_8NullTypeEjiLb0ESI_EEvT0_T1_T2_iT3_T4_T5_:
	.zero		932


//--------------------- .nv.constant0._ZN3cub18CUB_300001_SM_10006detail4scan20DeviceScanInitKernelINS0_13ScanTileStateIiLb1EEEEEvT_i --------------------------
	.section	.nv.constant0._ZN3cub18CUB_300001_SM_10006detail4scan20DeviceScanInitKernelINS0_13ScanTileStateIiLb1EEEEEvT_i,"a",@progbits
	.sectionflags	@""
	.align	4
.nv.constant0._ZN3cub18CUB_300001_SM_10006detail4scan20DeviceScanInitKernelINS0_13ScanTileStateIiLb1EEEEEvT_i:
	.zero		908


//--------------------- .nv.constant0._ZN3cub18CUB_300001_SM_10006detail11EmptyKernelIvEEvv --------------------------
	.section	.nv.constant0._ZN3cub18CUB_300001_SM_10006detail11EmptyKernelIvEEvv,"a",@progbits
	.sectionflags	@""
	.align	4
.nv.constant0._ZN3cub18CUB_300001_SM_10006detail11EmptyKernelIvEEvv:
	.zero		896


//--------------------- .nv.constant0._Z18kerel_bitonic_sortPfiPii --------------------------
	.section	.nv.constant0._Z18kerel_bitonic_sortPfiPii,"a",@progbits
	.sectionflags	@""
	.align	4
.nv.constant0._Z18kerel_bitonic_sortPfiPii:
	.zero		924


//--------------------- .nv.constant0._Z15kernel_pre_sortPfPiS_iffi --------------------------
	.section	.nv.constant0._Z15kernel_pre_sortPfPiS_iffi,"a",@progbits
	.sectionflags	@""
	.align	4
.nv.constant0._Z15kernel_pre_sortPfPiS_iffi:
	.zero		936


//--------------------- .nv.constant0._Z11kernel_histPfPiiffi --------------------------
	.section	.nv.constant0._Z11kernel_histPfPiiffi,"a",@progbits
	.sectionflags	@""
	.align	4
.nv.constant0._Z11kernel_histPfPiiffi:
	.zero		928


//--------------------- .nv.constant0._Z17kernel_reduce_minPfiS_ --------------------------
	.section	.nv.constant0._Z17kernel_reduce_minPfiS_,"a",@progbits
	.sectionflags	@""
	.align	4
.nv.constant0._Z17kernel_reduce_minPfiS_:
	.zero		920


//--------------------- .nv.constant0._Z17kernel_reduce_maxPfiS_ --------------------------
	.section	.nv.constant0._Z17kernel_reduce_maxPfiS_,"a",@progbits
	.sectionflags	@""
	.align	4
.nv.constant0._Z17kernel_reduce_maxPfiS_:
	.zero		920


//--------------------- SYMBOLS --------------------------

	.type		.nv.reservedSmem.offset0,@object
	.size		.nv.reservedSmem.offset0,0x4
	.type		.nv.reservedSmem.cap,@object
	.size		.nv.reservedSmem.cap,0x4
